// auto-generated by cutlass_sweep.fmha — config: {"arch": "sm_90", "dtype": "e4m3", "head_dim": 128, "mask": "residual", "schedule": "cooperative", "tile_kv": 128, "tile_q": 128}
#include "cutlass/cutlass.h"
#include "cute/tensor.hpp"
#include "cutlass/device_kernel.h"
#include "cutlass/kernel_hardware_info.h"
#include "88_hopper_fmha/collective/fmha_fusion.hpp"
#include "88_hopper_fmha/kernel/fmha_kernel_builder.hpp"

using namespace cute;
using Element = cutlass::float_e4m3_t;
using TileShape = Shape<_128, _128, _128>;
using StrideQ = cute::tuple<int, _1, cute::tuple<int, int>>;
using StrideK = cute::tuple<int, _1, cute::tuple<int, int>>;
using StrideV = cute::tuple<cute::_1, int, cute::tuple<int, int>>;

using Kernel = typename cutlass::fmha::kernel::FmhaBuilder<
    Element, float, float,
    TileShape, StrideQ, StrideK, StrideV,
    cutlass::fmha::collective::ResidualFusion,
    cutlass::gemm::KernelTmaWarpSpecializedCooperative
  >::Kernel;

auto* _anchor = &cutlass::device_kernel<Kernel>;


// ===== COMPILED SASS (sm_90a) =====

	.target	sm_90a

	.elftype	@"ET_EXEC"


//--------------------- .note.nv.tkinfo           --------------------------
	.section	.note.nv.tkinfo,"",@"SHT_NOTE"
	.sectionflags	@"SHF_NOTE_NV_TKINFO"
	.tkinfo
        /*0018*/ 	.word	0x00000002
        /*0030*/ 	.string	""
        /*0030*/ 	.string	"ptxas"
        /*0030*/ 	.string	"Cuda compilation tools, release 13.0, V13.0.88"
        /*0030*/ 	.string	"Build cuda_13.0.r13.0/compiler.36424714_0"
        /*0030*/ 	.string	"-arch sm_90a -m 64 "



//--------------------- .note.nv.cuinfo           --------------------------
	.section	.note.nv.cuinfo,"",@"SHT_NOTE"
	.sectionflags	@"SHF_NOTE_NV_CUINFO"
        /*0018*/ 	.short	0x0002
        /*001a*/ 	.short	0x005a
        /*001c*/ 	.short	0x0082
	.zero		2


//--------------------- .nv.info                  --------------------------
	.section	.nv.info,"",@"SHT_CUDA_INFO"
	.align	4


	//----- nvinfo : EIATTR_REGCOUNT
	.align		4
        /*0000*/ 	.byte	0x04, 0x2f
        /*0002*/ 	.short	(.L_15 - .L_14)
	.align		4
.L_14:
        /*0004*/ 	.word	index@(_ZN7cutlass13device_kernelINS_4fmha6kernel28FmhaKernelTmaWarpSpecializedINS1_10collective30FmhaMainloopTmaWarpSpecializedINS_12float_e4m3_tEffN4cute5tupleIJNS7_1CILi128EEESA_SA_EEENS8_IJiNS9_ILi1EEENS8_IJiiEEEEEESE_NS8_IJSC_iSD_EEENS4_14ResidualFusionEJEEENS4_15FmhaFwdEpilogueIS6_fNS8_IJNS9_ILi64EEESA_SA_EEEEENS2_23IndividualTileSchedulerEJEEEEEvNT_6ParamsE)
        /*0008*/ 	.word	0x000000a8


	//----- nvinfo : EIATTR_FRAME_SIZE
	.align		4
.L_15:
        /*000c*/ 	.byte	0x04, 0x11
        /*000e*/ 	.short	(.L_17 - .L_16)
	.align		4
.L_16:
        /*0010*/ 	.word	index@($__internal_0_$__cuda_sm20_rcp_rn_f32_slowpath)
        /*0014*/ 	.word	0x00000000


	//----- nvinfo : EIATTR_FRAME_SIZE
	.align		4
.L_17:
        /*0018*/ 	.byte	0x04, 0x11
        /*001a*/ 	.short	(.L_19 - .L_18)
	.align		4
.L_18:
        /*001c*/ 	.word	index@(_ZN7cutlass13device_kernelINS_4fmha6kernel28FmhaKernelTmaWarpSpecializedINS1_10collective30FmhaMainloopTmaWarpSpecializedINS_12float_e4m3_tEffN4cute5tupleIJNS7_1CILi128EEESA_SA_EEENS8_IJiNS9_ILi1EEENS8_IJiiEEEEEESE_NS8_IJSC_iSD_EEENS4_14ResidualFusionEJEEENS4_15FmhaFwdEpilogueIS6_fNS8_IJNS9_ILi64EEESA_SA_EEEEENS2_23IndividualTileSchedulerEJEEEEEvNT_6ParamsE)
        /*0020*/ 	.word	0x00000000


	//----- nvinfo : EIATTR_MIN_STACK_SIZE
	.align		4
.L_19:
        /*0024*/ 	.byte	0x04, 0x12
        /*0026*/ 	.short	(.L_21 - .L_20)
	.align		4
.L_20:
        /*0028*/ 	.word	index@(_ZN7cutlass13device_kernelINS_4fmha6kernel28FmhaKernelTmaWarpSpecializedINS1_10collective30FmhaMainloopTmaWarpSpecializedINS_12float_e4m3_tEffN4cute5tupleIJNS7_1CILi128EEESA_SA_EEENS8_IJiNS9_ILi1EEENS8_IJiiEEEEEESE_NS8_IJSC_iSD_EEENS4_14ResidualFusionEJEEENS4_15FmhaFwdEpilogueIS6_fNS8_IJNS9_ILi64EEESA_SA_EEEEENS2_23IndividualTileSchedulerEJEEEEEvNT_6ParamsE)
        /*002c*/ 	.word	0x00000000
.L_21:


//--------------------- .nv.compat                --------------------------
	.section	.nv.compat,"",@"SHT_CUDA_COMPAT_INFO"
	.align	4
        /*0000*/ 	.byte	0x02, 0x09, 0x01, 0x00, 0x02, 0x02, 0x04, 0x00, 0x02, 0x05, 0x05, 0x00, 0x03, 0x07, 0x01, 0x01
        /*0010*/ 	.byte	0x02, 0x03, 0x01, 0x00, 0x02, 0x06, 0x01, 0x00, 0x04, 0x0b, 0x08, 0x00, 0x00, 0x00, 0x00, 0x00
        /*0020*/ 	.byte	0x00, 0x00, 0x00, 0x00


//--------------------- .nv.info._ZN7cutlass13device_kernelINS_4fmha6kernel28FmhaKernelTmaWarpSpecializedINS1_10collective30FmhaMainloopTmaWarpSpecializedINS_12float_e4m3_tEffN4cute5tupleIJNS7_1CILi128EEESA_SA_EEENS8_IJiNS9_ILi1EEENS8_IJiiEEEEEESE_NS8_IJSC_iSD_EEENS4_14ResidualFusionEJEEENS4_15FmhaFwdEpilogueIS6_fNS8_IJNS9_ILi64EEESA_SA_EEEEENS2_23IndividualTileSchedulerEJEEEEEvNT_6ParamsE --------------------------
	.section	.nv.info._ZN7cutlass13device_kernelINS_4fmha6kernel28FmhaKernelTmaWarpSpecializedINS1_10collective30FmhaMainloopTmaWarpSpecializedINS_12float_e4m3_tEffN4cute5tupleIJNS7_1CILi128EEESA_SA_EEENS8_IJiNS9_ILi1EEENS8_IJiiEEEEEESE_NS8_IJSC_iSD_EEENS4_14ResidualFusionEJEEENS4_15FmhaFwdEpilogueIS6_fNS8_IJNS9_ILi64EEESA_SA_EEEEENS2_23IndividualTileSchedulerEJEEEEEvNT_6ParamsE,"",@"SHT_CUDA_INFO"
	.sectionflags	@""
	.align	4


	//----- nvinfo : EIATTR_CUDA_API_VERSION
	.align		4
        /*0000*/ 	.byte	0x04, 0x37
        /*0002*/ 	.short	(.L_23 - .L_22)
.L_22:
        /*0004*/ 	.word	0x00000082


	//----- nvinfo : EIATTR_KPARAM_INFO
	.align		4
.L_23:
        /*0008*/ 	.byte	0x04, 0x17
        /*000a*/ 	.short	(.L_25 - .L_24)
.L_24:
        /*000c*/ 	.word	0x00000000
        /*0010*/ 	.short	0x0000
        /*0012*/ 	.short	0x0070
        /*0014*/ 	.byte	0x00, 0xf0, 0x01, 0x20


	//----- nvinfo : EIATTR_SPARSE_MMA_MASK
	.align		4
.L_25:
        /*0018*/ 	.byte	0x03, 0x50
        /*001a*/ 	.short	0x0000


	//----- nvinfo : EIATTR_MAXREG_COUNT
	.align		4
        /*001c*/ 	.byte	0x03, 0x1b
        /*001e*/ 	.short	0x00a8


	//----- nvinfo : EIATTR_NUM_BARRIERS
	.align		4
        /*0020*/ 	.byte	0x02, 0x4c
        /*0022*/ 	.byte	0x02
	.zero		1


	//----- nvinfo : EIATTR_EXTERNS
	.align		4
        /*0024*/ 	.byte	0x04, 0x0f
        /*0026*/ 	.short	(.L_27 - .L_26)


	//   ....[0]....
	.align		4
.L_26:
        /*0028*/ 	.word	index@(__assertfail)


	//----- nvinfo : EIATTR_MERCURY_ISA_VERSION
	.align		4
.L_27:
        /*002c*/ 	.byte	0x03, 0x5f
        /*002e*/ 	.short	0x0101


	//----- nvinfo : EIATTR_INT_WARP_WIDE_INSTR_OFFSETS
	.align		4
        /*0030*/ 	.byte	0x04, 0x31
        /*0032*/ 	.short	(.L_29 - .L_28)


	//   ....[0]....
.L_28:
        /*0034*/ 	.word	0x000006f0


	//   ....[1]....
        /*0038*/ 	.word	0x00000700


	//   ....[2]....
        /*003c*/ 	.word	0x00000710


	//   ....[3]....
        /*0040*/ 	.word	0x00000720


	//   ....[4]....
        /*0044*/ 	.word	0x00000790


	//----- nvinfo : EIATTR_COOP_GROUP_MASK_REGIDS
	.align		4
.L_29:
        /*0048*/ 	.byte	0x04, 0x29
        /*004a*/ 	.short	(.L_31 - .L_30)


	//   ....[0]....
.L_30:
        /*004c*/ 	.word	0xffffffff


	//   ....[1]....
        /*0050*/ 	.word	0xffffffff


	//   ....[2]....
        /*0054*/ 	.word	0xffffffff


	//   ....[3]....
        /*0058*/ 	.word	0xffffffff


	//   ....[4]....
        /*005c*/ 	.word	0xffffffff


	//   ....[5]....
        /*0060*/ 	.word	0xffffffff


	//   ....[6]....
        /*0064*/ 	.word	0xffffffff


	//   ....[7]....
        /*0068*/ 	.word	0xffffffff


	//   ....[8]....
        /*006c*/ 	.word	0xffffffff


	//   ....[9]....
        /*0070*/ 	.word	0xffffffff


	//   ....[10]....
        /*0074*/ 	.word	0xffffffff


	//   ....[11]....
        /*0078*/ 	.word	0xffffffff


	//   ....[12]....
        /*007c*/ 	.word	0xffffffff


	//   ....[13]....
        /*0080*/ 	.word	0xffffffff


	//   ....[14]....
        /*0084*/ 	.word	0xffffffff


	//   ....[15]....
        /*0088*/ 	.word	0xffffffff


	//   ....[16]....
        /*008c*/ 	.word	0xffffffff


	//   ....[17]....
        /*0090*/ 	.word	0xffffffff


	//   ....[18]....
        /*0094*/ 	.word	0xffffffff


	//   ....[19]....
        /*0098*/ 	.word	0xffffffff


	//   ....[20]....
        /*009c*/ 	.word	0xffffffff


	//   ....[21]....
        /*00a0*/ 	.word	0xffffffff


	//   ....[22]....
        /*00a4*/ 	.word	0xffffffff


	//   ....[23]....
        /*00a8*/ 	.word	0xffffffff


	//   ....[24]....
        /*00ac*/ 	.word	0xffffffff


	//   ....[25]....
        /*00b0*/ 	.word	0xffffffff


	//   ....[26]....
        /*00b4*/ 	.word	0xffffffff


	//   ....[27]....
        /*00b8*/ 	.word	0xffffffff


	//   ....[28]....
        /*00bc*/ 	.word	0xffffffff


	//   ....[29]....
        /*00c0*/ 	.word	0xffffffff


	//   ....[30]....
        /*00c4*/ 	.word	0xffffffff


	//   ....[31]....
        /*00c8*/ 	.word	0xffffffff


	//   ....[32]....
        /*00cc*/ 	.word	0xffffffff


	//   ....[33]....
        /*00d0*/ 	.word	0xffffffff


	//   ....[34]....
        /*00d4*/ 	.word	0xffffffff


	//   ....[35]....
        /*00d8*/ 	.word	0xffffffff


	//   ....[36]....
        /*00dc*/ 	.word	0xffffffff


	//   ....[37]....
        /*00e0*/ 	.word	0xffffffff


	//   ....[38]....
        /*00e4*/ 	.word	0xffffffff


	//   ....[39]....
        /*00e8*/ 	.word	0xffffffff


	//   ....[40]....
        /*00ec*/ 	.word	0xffffffff


	//   ....[41]....
        /*00f0*/ 	.word	0xffffffff


	//   ....[42]....
        /*00f4*/ 	.word	0xffffffff


	//   ....[43]....
        /*00f8*/ 	.word	0xffffffff


	//   ....[44]....
        /*00fc*/ 	.word	0xffffffff


	//   ....[45]....
        /*0100*/ 	.word	0xffffffff


	//   ....[46]....
        /*0104*/ 	.word	0xffffffff


	//   ....[47]....
        /*0108*/ 	.word	0xffffffff


	//   ....[48]....
        /*010c*/ 	.word	0xffffffff


	//   ....[49]....
        /*0110*/ 	.word	0xffffffff


	//   ....[50]....
        /*0114*/ 	.word	0xffffffff


	//   ....[51]....
        /*0118*/ 	.word	0xffffffff


	//   ....[52]....
        /*011c*/ 	.word	0xffffffff


	//   ....[53]....
        /*0120*/ 	.word	0xffffffff


	//   ....[54]....
        /*0124*/ 	.word	0xffffffff


	//   ....[55]....
        /*0128*/ 	.word	0xffffffff


	//   ....[56]....
        /*012c*/ 	.word	0xffffffff


	//   ....[57]....
        /*0130*/ 	.word	0xffffffff


	//   ....[58]....
        /*0134*/ 	.word	0xffffffff


	//   ....[59]....
        /*0138*/ 	.word	0xffffffff


	//   ....[60]....
        /*013c*/ 	.word	0xffffffff


	//   ....[61]....
        /*0140*/ 	.word	0xffffffff


	//   ....[62]....
        /*0144*/ 	.word	0xffffffff


	//   ....[63]....
        /*0148*/ 	.word	0xffffffff


	//   ....[64]....
        /*014c*/ 	.word	0xffffffff


	//   ....[65]....
        /*0150*/ 	.word	0xffffffff


	//   ....[66]....
        /*0154*/ 	.word	0xffffffff


	//   ....[67]....
        /*0158*/ 	.word	0xffffffff


	//   ....[68]....
        /*015c*/ 	.word	0xffffffff


	//   ....[69]....
        /*0160*/ 	.word	0xffffffff


	//----- nvinfo : EIATTR_COOP_GROUP_INSTR_OFFSETS
	.align		4
.L_31:
        /*0164*/ 	.byte	0x04, 0x28
        /*0166*/ 	.short	(.L_33 - .L_32)


	//   ....[0]....
.L_32:
        /*0168*/ 	.word	0x00000050


	//   ....[1]....
        /*016c*/ 	.word	0x00000080


	//   ....[2]....
        /*0170*/ 	.word	0x000001b0


	//   ....[3]....
        /*0174*/ 	.word	0x00000370


	//   ....[4]....
        /*0178*/ 	.word	0x00000530


	//   ....[5]....
        /*017c*/ 	.word	0x00000690


	//   ....[6]....
        /*0180*/ 	.word	0x00001ab0


	//   ....[7]....
        /*0184*/ 	.word	0x00001b10


	//   ....[8]....
        /*0188*/ 	.word	0x000023a0


	//   ....[9]....
        /*018c*/ 	.word	0x00002540


	//   ....[10]....
        /*0190*/ 	.word	0x00004370


	//   ....[11]....
        /*0194*/ 	.word	0x000043b0


	//   ....[12]....
        /*0198*/ 	.word	0x000043e0


	//   ....[13]....
        /*019c*/ 	.word	0x000043f0


	//   ....[14]....
        /*01a0*/ 	.word	0x00004410


	//   ....[15]....
        /*01a4*/ 	.word	0x00004440


	//   ....[16]....
        /*01a8*/ 	.word	0x00004460


	//   ....[17]....
        /*01ac*/ 	.word	0x00004470


	//   ....[18]....
        /*01b0*/ 	.word	0x000044a0


	//   ....[19]....
        /*01b4*/ 	.word	0x000044b0


	//   ....[20]....
        /*01b8*/ 	.word	0x000044e0


	//   ....[21]....
        /*01bc*/ 	.word	0x000044f0


	//   ....[22]....
        /*01c0*/ 	.word	0x00004520


	//   ....[23]....
        /*01c4*/ 	.word	0x00004530


	//   ....[24]....
        /*01c8*/ 	.word	0x00004550


	//   ....[25]....
        /*01cc*/ 	.word	0x00004570


	//   ....[26]....
        /*01d0*/ 	.word	0x00004d50


	//   ....[27]....
        /*01d4*/ 	.word	0x00004d80


	//   ....[28]....
        /*01d8*/ 	.word	0x000056c0


	//   ....[29]....
        /*01dc*/ 	.word	0x000057e0


	//   ....[30]....
        /*01e0*/ 	.word	0x00007860


	//   ....[31]....
        /*01e4*/ 	.word	0x000078a0


	//   ....[32]....
        /*01e8*/ 	.word	0x000078e0


	//   ....[33]....
        /*01ec*/ 	.word	0x00007920


	//   ....[34]....
        /*01f0*/ 	.word	0x00007960


	//   ....[35]....
        /*01f4*/ 	.word	0x000079a0


	//   ....[36]....
        /*01f8*/ 	.word	0x000079e0


	//   ....[37]....
        /*01fc*/ 	.word	0x00007a20


	//   ....[38]....
        /*0200*/ 	.word	0x00007a60


	//   ....[39]....
        /*0204*/ 	.word	0x00007aa0


	//   ....[40]....
        /*0208*/ 	.word	0x00007ae0


	//   ....[41]....
        /*020c*/ 	.word	0x00007b20


	//   ....[42]....
        /*0210*/ 	.word	0x00007b50


	//   ....[43]....
        /*0214*/ 	.word	0x00007b80


	//   ....[44]....
        /*0218*/ 	.word	0x00007bb0


	//   ....[45]....
        /*021c*/ 	.word	0x00007bc0


	//   ....[46]....
        /*0220*/ 	.word	0x00008c50


	//   ....[47]....
        /*0224*/ 	.word	0x00008d10


	//   ....[48]....
        /*0228*/ 	.word	0x000096e0


	//   ....[49]....
        /*022c*/ 	.word	0x000097f0


	//   ....[50]....
        /*0230*/ 	.word	0x0000b8f0


	//   ....[51]....
        /*0234*/ 	.word	0x0000b930


	//   ....[52]....
        /*0238*/ 	.word	0x0000b960


	//   ....[53]....
        /*023c*/ 	.word	0x0000b990


	//   ....[54]....
        /*0240*/ 	.word	0x0000b9c0


	//   ....[55]....
        /*0244*/ 	.word	0x0000b9f0


	//   ....[56]....
        /*0248*/ 	.word	0x0000ba20


	//   ....[57]....
        /*024c*/ 	.word	0x0000ba40


	//   ....[58]....
        /*0250*/ 	.word	0x0000ba60


	//   ....[59]....
        /*0254*/ 	.word	0x0000ba70


	//   ....[60]....
        /*0258*/ 	.word	0x0000ba80


	//   ....[61]....
        /*025c*/ 	.word	0x0000ba90


	//   ....[62]....
        /*0260*/ 	.word	0x0000baa0


	//   ....[63]....
        /*0264*/ 	.word	0x0000bab0


	//   ....[64]....
        /*0268*/ 	.word	0x0000bac0


	//   ....[65]....
        /*026c*/ 	.word	0x0000bad0


	//   ....[66]....
        /*0270*/ 	.word	0x0000bf80


	//   ....[67]....
        /*0274*/ 	.word	0x0000bfb0


	//   ....[68]....
        /*0278*/ 	.word	0x0000c000


	//   ....[69]....
        /*027c*/ 	.word	0x0000c020


	//----- nvinfo : EIATTR_REG_RECONFIG
	.align		4
.L_33:
        /*0280*/ 	.byte	0x01, 0x54
	.zero		2


	//----- nvinfo : EIATTR_SYSCALL_OFFSETS
	.align		4
        /*0284*/ 	.byte	0x04, 0x46
        /*0286*/ 	.short	(.L_35 - .L_34)


	//   ....[0]....
.L_34:
        /*0288*/ 	.word	0x0000cbf0


	//   ....[1]....
        /*028c*/ 	.word	0x0000cd50


	//----- nvinfo : EIATTR_MBARRIER_INSTR_OFFSETS
	.align		4
.L_35:
        /*0290*/ 	.byte	0x04, 0x39
        /*0292*/ 	.short	(.L_37 - .L_36)


	//   ....[0]....
.L_36:
        /*0294*/ 	.word	0x00000320
        /*0298*/ 	.word	0x000000ff
        /*029c*/ 	.word	0x00018050
        /*02a0*/ 	.short	0x0100
        /*02a2*/ 	.byte	0x0b
	.zero		1


	//   ....[1]....
        /*02a4*/ 	.word	0x00000330
        /*02a8*/ 	.word	0x000000ff
        /*02ac*/ 	.word	0x00018060
        /*02b0*/ 	.short	0x0100
        /*02b2*/ 	.byte	0x0b
	.zero		1


	//   ....[2]....
        /*02b4*/ 	.word	0x00000340
        /*02b8*/ 	.word	0x000000ff
        /*02bc*/ 	.word	0x00018058
        /*02c0*/ 	.short	0x0100
        /*02c2*/ 	.byte	0x0b
	.zero		1


	//   ....[3]....
        /*02c4*/ 	.word	0x00000350
        /*02c8*/ 	.word	0x000000ff
        /*02cc*/ 	.word	0x00018068
        /*02d0*/ 	.short	0x0100
        /*02d2*/ 	.byte	0x0b
	.zero		1


	//   ....[4]....
        /*02d4*/ 	.word	0x00000480
        /*02d8*/ 	.word	0x000000ff
        /*02dc*/ 	.word	0x00018000
        /*02e0*/ 	.short	0x0100
        /*02e2*/ 	.byte	0x0b
	.zero		1


	//   ....[5]....
        /*02e4*/ 	.word	0x00000490
        /*02e8*/ 	.word	0x000000ff
        /*02ec*/ 	.word	0x00018028
        /*02f0*/ 	.short	0x0100
        /*02f2*/ 	.byte	0x0b
	.zero		1


	//   ....[6]....
        /*02f4*/ 	.word	0x000004a0
        /*02f8*/ 	.word	0x000000ff
        /*02fc*/ 	.word	0x00018008
        /*0300*/ 	.short	0x0100
        /*0302*/ 	.byte	0x0b
	.zero		1


	//   ....[7]....
        /*0304*/ 	.word	0x000004b0
        /*0308*/ 	.word	0x000000ff
        /*030c*/ 	.word	0x00018030
        /*0310*/ 	.short	0x0100
        /*0312*/ 	.byte	0x0b
	.zero		1


	//   ....[8]....
        /*0314*/ 	.word	0x000004c0
        /*0318*/ 	.word	0x000000ff
        /*031c*/ 	.word	0x00018010
        /*0320*/ 	.short	0x0100
        /*0322*/ 	.byte	0x0b
	.zero		1


	//   ....[9]....
        /*0324*/ 	.word	0x000004d0
        /*0328*/ 	.word	0x000000ff
        /*032c*/ 	.word	0x00018038
        /*0330*/ 	.short	0x0100
        /*0332*/ 	.byte	0x0b
	.zero		1


	//   ....[10]....
        /*0334*/ 	.word	0x000004e0
        /*0338*/ 	.word	0x000000ff
        /*033c*/ 	.word	0x00018018
        /*0340*/ 	.short	0x0100
        /*0342*/ 	.byte	0x0b
	.zero		1


	//   ....[11]....
        /*0344*/ 	.word	0x000004f0
        /*0348*/ 	.word	0x000000ff
        /*034c*/ 	.word	0x00018040
        /*0350*/ 	.short	0x0100
        /*0352*/ 	.byte	0x0b
	.zero		1


	//   ....[12]....
        /*0354*/ 	.word	0x00000500
        /*0358*/ 	.word	0x000000ff
        /*035c*/ 	.word	0x00018020
        /*0360*/ 	.short	0x0100
        /*0362*/ 	.byte	0x0b
	.zero		1


	//   ....[13]....
        /*0364*/ 	.word	0x00000510
        /*0368*/ 	.word	0x000000ff
        /*036c*/ 	.word	0x00018048
        /*0370*/ 	.short	0x0100
        /*0372*/ 	.byte	0x0b
	.zero		1


	//   ....[14]....
        /*0374*/ 	.word	0x00000640
        /*0378*/ 	.word	0x000000ff
        /*037c*/ 	.word	0x00018070
        /*0380*/ 	.short	0x0100
        /*0382*/ 	.byte	0x0b
	.zero		1


	//   ....[15]....
        /*0384*/ 	.word	0x00000650
        /*0388*/ 	.word	0x000000ff
        /*038c*/ 	.word	0x00018080
        /*0390*/ 	.short	0x0100
        /*0392*/ 	.byte	0x0b
	.zero		1


	//   ....[16]....
        /*0394*/ 	.word	0x00000660
        /*0398*/ 	.word	0x000000ff
        /*039c*/ 	.word	0x00018078
        /*03a0*/ 	.short	0x0100
        /*03a2*/ 	.byte	0x0b
	.zero		1


	//   ....[17]....
        /*03a4*/ 	.word	0x00000670
        /*03a8*/ 	.word	0x000000ff
        /*03ac*/ 	.word	0x00018088
        /*03b0*/ 	.short	0x0100
        /*03b2*/ 	.byte	0x0b
	.zero		1


	//   ....[18]....
        /*03b4*/ 	.word	0x000007b0
        /*03b8*/ 	.word	0x000000ff
        /*03bc*/ 	.word	0x00018090
        /*03c0*/ 	.short	0x0100
        /*03c2*/ 	.byte	0x08
	.zero		1


	//   ....[19]....
        /*03c4*/ 	.word	0x000007c0
        /*03c8*/ 	.word	0x000000ff
        /*03cc*/ 	.word	0x00018098
        /*03d0*/ 	.short	0x0100
        /*03d2*/ 	.byte	0x08
	.zero		1


	//   ....[20]....
        /*03d4*/ 	.word	0x000007d0
        /*03d8*/ 	.word	0x000000ff
        /*03dc*/ 	.word	0x000180a0
        /*03e0*/ 	.short	0x0100
        /*03e2*/ 	.byte	0x08
	.zero		1


	//   ....[21]....
        /*03e4*/ 	.word	0x000007e0
        /*03e8*/ 	.word	0x000000ff
        /*03ec*/ 	.word	0x000180a8
        /*03f0*/ 	.short	0x0100
        /*03f2*/ 	.byte	0x08
	.zero		1


	//   ....[22]....
        /*03f4*/ 	.word	0x000008e0
        /*03f8*/ 	.word	0x000000ff
        /*03fc*/ 	.word	0x000180c0
        /*0400*/ 	.short	0x0100
        /*0402*/ 	.byte	0x0b
	.zero		1


	//   ....[23]....
        /*0404*/ 	.word	0x000008f0
        /*0408*/ 	.word	0x000000ff
        /*040c*/ 	.word	0x000180d0
        /*0410*/ 	.short	0x0100
        /*0412*/ 	.byte	0x0b
	.zero		1


	//   ....[24]....
        /*0414*/ 	.word	0x00000900
        /*0418*/ 	.word	0x000000ff
        /*041c*/ 	.word	0x000180c8
        /*0420*/ 	.short	0x0100
        /*0422*/ 	.byte	0x0b
	.zero		1


	//   ....[25]....
        /*0424*/ 	.word	0x00000910
        /*0428*/ 	.word	0x000000ff
        /*042c*/ 	.word	0x000180d8
        /*0430*/ 	.short	0x0100
        /*0432*/ 	.byte	0x0b
	.zero		1


	//   ....[26]....
        /*0434*/ 	.word	0x00000d90
        /*0438*/ 	.word	0x000000ff
        /*043c*/ 	.word	0x00018050
        /*0440*/ 	.short	0x010a
        /*0442*/ 	.byte	0x08
	.zero		1


	//   ....[27]....
        /*0444*/ 	.word	0x00000e10
        /*0448*/ 	.word	0x000000ff
        /*044c*/ 	.word	0x00018000
        /*0450*/ 	.short	0x010a
        /*0452*/ 	.byte	0x24
	.zero		1


	//   ....[28]....
        /*0454*/ 	.word	0x00000e60
        /*0458*/ 	.word	0x000000ff
        /*045c*/ 	.word	0xfffffff8
        /*0460*/ 	.short	0x010a
        /*0462*/ 	.byte	0x16
	.zero		1


	//   ....[29]....
        /*0464*/ 	.word	0x00003390
        /*0468*/ 	.word	0x00000011
        /*046c*/ 	.word	0x00000000
        /*0470*/ 	.short	0x0101
        /*0472*/ 	.byte	0x15
	.zero		1


	//   ....[30]....
        /*0474*/ 	.word	0x00004620
        /*0478*/ 	.word	0x000000ff
        /*047c*/ 	.word	0x00018008
        /*0480*/ 	.short	0x010a
        /*0482*/ 	.byte	0x24
	.zero		1


	//   ....[31]....
        /*0484*/ 	.word	0x000047f0
        /*0488*/ 	.word	0x000000ff
        /*048c*/ 	.word	0x00000000
        /*0490*/ 	.short	0x0101
        /*0492*/ 	.byte	0x07
	.zero		1


	//   ....[32]....
        /*0494*/ 	.word	0x00004960
        /*0498*/ 	.word	0x000000ff
        /*049c*/ 	.word	0x00018000
        /*04a0*/ 	.short	0x010a
        /*04a2*/ 	.byte	0x06
	.zero		1


	//   ....[33]....
        /*04a4*/ 	.word	0x00007890
        /*04a8*/ 	.word	0x000000ff
        /*04ac*/ 	.word	0x00018000
        /*04b0*/ 	.short	0x010a
        /*04b2*/ 	.byte	0x06
	.zero		1


	//   ....[34]....
        /*04b4*/ 	.word	0x00007c90
        /*04b8*/ 	.word	0x000000ff
        /*04bc*/ 	.word	0x00018000
        /*04c0*/ 	.short	0x010a
        /*04c2*/ 	.byte	0x06
	.zero		1


	//   ....[35]....
        /*04c4*/ 	.word	0x00007e40
        /*04c8*/ 	.word	0x000000ff
        /*04cc*/ 	.word	0x00000000
        /*04d0*/ 	.short	0x0101
        /*04d2*/ 	.byte	0x06
	.zero		1


	//   ....[36]....
        /*04d4*/ 	.word	0x00007ef0
        /*04d8*/ 	.word	0x000000ff
        /*04dc*/ 	.word	0x00000000
        /*04e0*/ 	.short	0x0101
        /*04e2*/ 	.byte	0x06
	.zero		1


	//   ....[37]....
        /*04e4*/ 	.word	0x000080a0
        /*04e8*/ 	.word	0x000000ff
        /*04ec*/ 	.word	0x00018000
        /*04f0*/ 	.short	0x010a
        /*04f2*/ 	.byte	0x06
	.zero		1


	//   ....[38]....
        /*04f4*/ 	.word	0x0000ba50
        /*04f8*/ 	.word	0x000000ff
        /*04fc*/ 	.word	0x00018000
        /*0500*/ 	.short	0x010a
        /*0502*/ 	.byte	0x06
	.zero		1


	//   ....[39]....
        /*0504*/ 	.word	0x0000bb10
        /*0508*/ 	.word	0x000000ff
        /*050c*/ 	.word	0x00018000
        /*0510*/ 	.short	0x010a
        /*0512*/ 	.byte	0x06
	.zero		1


	//   ....[40]....
        /*0514*/ 	.word	0x0000bdc0
        /*0518*/ 	.word	0x000000ff
        /*051c*/ 	.word	0x00000000
        /*0520*/ 	.short	0x0101
        /*0522*/ 	.byte	0x06
	.zero		1


	//   ....[41]....
        /*0524*/ 	.word	0x0000be70
        /*0528*/ 	.word	0x000000ff
        /*052c*/ 	.word	0x00000000
        /*0530*/ 	.short	0x0101
        /*0532*/ 	.byte	0x06
	.zero		1


	//   ....[42]....
        /*0534*/ 	.word	0x0000c620
        /*0538*/ 	.word	0x000000ff
        /*053c*/ 	.word	0x00000008
        /*0540*/ 	.short	0x010a
        /*0542*/ 	.byte	0x16
	.zero		1


	//   ....[43]....
        /*0544*/ 	.word	0x0000da50
        /*0548*/ 	.word	0x00000000
        /*054c*/ 	.word	0x00018090
        /*0550*/ 	.short	0x0101
        /*0552*/ 	.byte	0x24
	.zero		1


	//   ....[44]....
        /*0554*/ 	.word	0x0000dba0
        /*0558*/ 	.word	0x00000004
        /*055c*/ 	.word	0x00018060
        /*0560*/ 	.short	0x010a
        /*0562*/ 	.byte	0x3f
	.zero		1


	//   ....[45]....
        /*0564*/ 	.word	0x0000de00
        /*0568*/ 	.word	0x00000005
        /*056c*/ 	.word	0x00018028
        /*0570*/ 	.short	0x010a
        /*0572*/ 	.byte	0x3f
	.zero		1


	//   ....[46]....
        /*0574*/ 	.word	0x0000e040
        /*0578*/ 	.word	0x00000005
        /*057c*/ 	.word	0x00018060
        /*0580*/ 	.short	0x010a
        /*0582*/ 	.byte	0x3f
	.zero		1


	//   ....[47]....
        /*0584*/ 	.word	0x0000e2b0
        /*0588*/ 	.word	0x00000004
        /*058c*/ 	.word	0x00018028
        /*0590*/ 	.short	0x010a
        /*0592*/ 	.byte	0x3f
	.zero		1


	//   ....[48]....
        /*0594*/ 	.word	0x0000e5e0
        /*0598*/ 	.word	0x00000006
        /*059c*/ 	.word	0x00018028
        /*05a0*/ 	.short	0x010a
        /*05a2*/ 	.byte	0x3f
	.zero		1


	//   ....[49]....
        /*05a4*/ 	.word	0x0000e850
        /*05a8*/ 	.word	0x00000006
        /*05ac*/ 	.word	0x00018028
        /*05b0*/ 	.short	0x010a
        /*05b2*/ 	.byte	0x3f
	.zero		1


	//   ....[50]....
        /*05b4*/ 	.word	0x0000eab0
        /*05b8*/ 	.word	0x00000003
        /*05bc*/ 	.word	0x00018050
        /*05c0*/ 	.short	0x010a
        /*05c2*/ 	.byte	0x3f
	.zero		1


	//   ....[51]....
        /*05c4*/ 	.word	0x0000eb10
        /*05c8*/ 	.word	0x00000002
        /*05cc*/ 	.word	0x00018000
        /*05d0*/ 	.short	0x010a
        /*05d2*/ 	.byte	0x3f
	.zero		1


	//   ....[52]....
        /*05d4*/ 	.word	0x0000eb70
        /*05d8*/ 	.word	0x00000003
        /*05dc*/ 	.word	0xfffffff8
        /*05e0*/ 	.short	0x010a
        /*05e2*/ 	.byte	0x3f
	.zero		1


	//   ....[53]....
        /*05e4*/ 	.word	0x0000ebd0
        /*05e8*/ 	.word	0x0000000e
        /*05ec*/ 	.word	0x00018008
        /*05f0*/ 	.short	0x010a
        /*05f2*/ 	.byte	0x3f
	.zero		1


	//   ....[54]....
        /*05f4*/ 	.word	0x0000ec30
        /*05f8*/ 	.word	0x00000007
        /*05fc*/ 	.word	0x00018000
        /*0600*/ 	.short	0x010a
        /*0602*/ 	.byte	0x3f
	.zero		1


	//   ....[55]....
        /*0604*/ 	.word	0x0000ec90
        /*0608*/ 	.word	0x0000000d
        /*060c*/ 	.word	0x00018000
        /*0610*/ 	.short	0x010a
        /*0612*/ 	.byte	0x3f
	.zero		1


	//   ....[56]....
        /*0614*/ 	.word	0x0000ecf0
        /*0618*/ 	.word	0x00000007
        /*061c*/ 	.word	0x00018000
        /*0620*/ 	.short	0x010a
        /*0622*/ 	.byte	0x3f
	.zero		1


	//   ....[57]....
        /*0624*/ 	.word	0x0000ed50
        /*0628*/ 	.word	0x00000012
        /*062c*/ 	.word	0x00018000
        /*0630*/ 	.short	0x010a
        /*0632*/ 	.byte	0x3f
	.zero		1


	//   ....[58]....
        /*0634*/ 	.word	0x0000edb0
        /*0638*/ 	.word	0x00000003
        /*063c*/ 	.word	0x00000008
        /*0640*/ 	.short	0x010a
        /*0642*/ 	.byte	0x3f
	.zero		1


	//   ....[59]....
        /*0644*/ 	.word	0x0000ee00
        /*0648*/ 	.word	0x00000004
        /*064c*/ 	.word	0x00018060
        /*0650*/ 	.short	0x010a
        /*0652*/ 	.byte	0x3f
	.zero		1


	//   ....[60]....
        /*0654*/ 	.word	0x0000ee50
        /*0658*/ 	.word	0x00000005
        /*065c*/ 	.word	0x00018028
        /*0660*/ 	.short	0x010a
        /*0662*/ 	.byte	0x3f
	.zero		1


	//   ....[61]....
        /*0664*/ 	.word	0x0000eea0
        /*0668*/ 	.word	0x00000005
        /*066c*/ 	.word	0x00018060
        /*0670*/ 	.short	0x010a
        /*0672*/ 	.byte	0x3f
	.zero		1


	//   ....[62]....
        /*0674*/ 	.word	0x0000eef0
        /*0678*/ 	.word	0x00000004
        /*067c*/ 	.word	0x00018028
        /*0680*/ 	.short	0x010a
        /*0682*/ 	.byte	0x3f
	.zero		1


	//   ....[63]....
        /*0684*/ 	.word	0x0000ef40
        /*0688*/ 	.word	0x00000006
        /*068c*/ 	.word	0x00018028
        /*0690*/ 	.short	0x010a
        /*0692*/ 	.byte	0x3f
	.zero		1


	//   ....[64]....
        /*0694*/ 	.word	0x0000ef90
        /*0698*/ 	.word	0x00000006
        /*069c*/ 	.word	0x00018028
        /*06a0*/ 	.short	0x010a
        /*06a2*/ 	.byte	0x3f
	.zero		1


	//----- nvinfo : EIATTR_NUM_MBARRIERS
	.align		4
.L_37:
        /*06a4*/ 	.byte	0x03, 0x38
        /*06a6*/ 	.short	0x001a


	//----- nvinfo : EIATTR_EXIT_INSTR_OFFSETS
	.align		4
        /*06a8*/ 	.byte	0x04, 0x1c
        /*06aa*/ 	.short	(.L_39 - .L_38)


	//   ....[0]....
.L_38:
        /*06ac*/ 	.word	0x000009b0


	//   ....[1]....
        /*06b0*/ 	.word	0x0000da60


	//   ....[2]....
        /*06b4*/ 	.word	0x0000daa0


	//   ....[3]....
        /*06b8*/ 	.word	0x0000e4b0


	//   ....[4]....
        /*06bc*/ 	.word	0x0000ea90


	//----- nvinfo : EIATTR_MAX_THREADS
	.align		4
.L_39:
        /*06c0*/ 	.byte	0x04, 0x05
        /*06c2*/ 	.short	(.L_41 - .L_40)
.L_40:
        /*06c4*/ 	.word	0x00000180
        /*06c8*/ 	.word	0x00000001
        /*06cc*/ 	.word	0x00000001


	//----- nvinfo : EIATTR_CRS_STACK_SIZE
	.align		4
.L_41:
        /*06d0*/ 	.byte	0x04, 0x1e
        /*06d2*/ 	.short	(.L_43 - .L_42)
.L_42:
        /*06d4*/ 	.word	0x00000000


	//----- nvinfo : EIATTR_CBANK_PARAM_SIZE
	.align		4
.L_43:
        /*06d8*/ 	.byte	0x03, 0x19
        /*06da*/ 	.short	0x0870


	//----- nvinfo : EIATTR_PARAM_CBANK
	.align		4
        /*06dc*/ 	.byte	0x04, 0x0a
        /*06de*/ 	.short	(.L_45 - .L_44)
	.align		4
.L_44:
        /*06e0*/ 	.word	index@(.nv.constant0._ZN7cutlass13device_kernelINS_4fmha6kernel28FmhaKernelTmaWarpSpecializedINS1_10collective30FmhaMainloopTmaWarpSpecializedINS_12float_e4m3_tEffN4cute5tupleIJNS7_1CILi128EEESA_SA_EEENS8_IJiNS9_ILi1EEENS8_IJiiEEEEEESE_NS8_IJSC_iSD_EEENS4_14ResidualFusionEJEEENS4_15FmhaFwdEpilogueIS6_fNS8_IJNS9_ILi64EEESA_SA_EEEEENS2_23IndividualTileSchedulerEJEEEEEvNT_6ParamsE)
        /*06e4*/ 	.short	0x0210
        /*06e6*/ 	.short	0x0870


	//----- nvinfo : EIATTR_SW_WAR
	.align		4
.L_45:
        /*06e8*/ 	.byte	0x04, 0x36
        /*06ea*/ 	.short	(.L_47 - .L_46)
.L_46:
        /*06ec*/ 	.word	0x00000008
.L_47:


//--------------------- .nv.callgraph             --------------------------
	.section	.nv.callgraph,"",@"SHT_CUDA_CALLGRAPH"
	.align	4
	.sectionentsize	8
	.align		4
        /*0000*/ 	.word	0x00000000
	.align		4
        /*0004*/ 	.word	0xffffffff
	.align		4
        /*0008*/ 	.word	index@(_ZN7cutlass13device_kernelINS_4fmha6kernel28FmhaKernelTmaWarpSpecializedINS1_10collective30FmhaMainloopTmaWarpSpecializedINS_12float_e4m3_tEffN4cute5tupleIJNS7_1CILi128EEESA_SA_EEENS8_IJiNS9_ILi1EEENS8_IJiiEEEEEESE_NS8_IJSC_iSD_EEENS4_14ResidualFusionEJEEENS4_15FmhaFwdEpilogueIS6_fNS8_IJNS9_ILi64EEESA_SA_EEEEENS2_23IndividualTileSchedulerEJEEEEEvNT_6ParamsE)
	.align		4
        /*000c*/ 	.word	index@(__assertfail)
	.align		4
        /*0010*/ 	.word	0x00000000
	.align		4
        /*0014*/ 	.word	0xfffffffe
	.align		4
        /*0018*/ 	.word	0x00000000
	.align		4
        /*001c*/ 	.word	0xfffffffd
	.align		4
        /*0020*/ 	.word	0x00000000
	.align		4
        /*0024*/ 	.word	0xfffffffc


//--------------------- .nv.constant4             --------------------------
	.section	.nv.constant4,"a",@progbits
	.align	8
	.align		8
.nv.constant4:
        /*0000*/ 	.dword	__assertfail
	.align		8
        /*0008*/ 	.dword	__unnamed_1
	.align		8
        /*0010*/ 	.dword	_ZN39_INTERNAL_345d7642_4_k_cu_94a271f1_41504cuda3std3__45__cpo5beginE
	.align		8
        /*0018*/ 	.dword	_ZN39_INTERNAL_345d7642_4_k_cu_94a271f1_41504cuda3std3__45__cpo3endE
	.align		8
        /*0020*/ 	.dword	_ZN39_INTERNAL_345d7642_4_k_cu_94a271f1_41504cuda3std3__45__cpo6cbeginE
	.align		8
        /*0028*/ 	.dword	_ZN39_INTERNAL_345d7642_4_k_cu_94a271f1_41504cuda3std3__45__cpo4cendE
	.align		8
        /*0030*/ 	.dword	_ZN39_INTERNAL_345d7642_4_k_cu_94a271f1_41504cuda3std3__441_GLOBAL__N__345d7642_4_k_cu_94a271f1_41506ignoreE
	.align		8
        /*0038*/ 	.dword	_ZN39_INTERNAL_345d7642_4_k_cu_94a271f1_41504cuda3std3__419piecewise_constructE
	.align		8
        /*0040*/ 	.dword	_ZN39_INTERNAL_345d7642_4_k_cu_94a271f1_41504cuda3std3__48in_placeE
	.align		8
        /*0048*/ 	.dword	_ZN39_INTERNAL_345d7642_4_k_cu_94a271f1_41504cuda3std6ranges3__45__cpo4swapE
	.align		8
        /*0050*/ 	.dword	_ZN39_INTERNAL_345d7642_4_k_cu_94a271f1_41504cuda3std6ranges3__45__cpo9iter_moveE
	.align		8
        /*0058*/ 	.dword	_ZN39_INTERNAL_345d7642_4_k_cu_94a271f1_41504cute7productE
	.align		8
        /*0060*/ 	.dword	_ZN39_INTERNAL_345d7642_4_k_cu_94a271f1_41504cute1_E
	.align		8
        /*0068*/ 	.dword	$str$24
	.align		8
        /*0070*/ 	.dword	$str$25


//--------------------- .text._ZN7cutlass13device_kernelINS_4fmha6kernel28FmhaKernelTmaWarpSpecializedINS1_10collective30FmhaMainloopTmaWarpSpecializedINS_12float_e4m3_tEffN4cute5tupleIJNS7_1CILi128EEESA_SA_EEENS8_IJiNS9_ILi1EEENS8_IJiiEEEEEESE_NS8_IJSC_iSD_EEENS4_14ResidualFusionEJEEENS4_15FmhaFwdEpilogueIS6_fNS8_IJNS9_ILi64EEESA_SA_EEEEENS2_23IndividualTileSchedulerEJEEEEEvNT_6ParamsE --------------------------
	.section	.text._ZN7cutlass13device_kernelINS_4fmha6kernel28FmhaKernelTmaWarpSpecializedINS1_10collective30FmhaMainloopTmaWarpSpecializedINS_12float_e4m3_tEffN4cute5tupleIJNS7_1CILi128EEESA_SA_EEENS8_IJiNS9_ILi1EEENS8_IJiiEEEEEESE_NS8_IJSC_iSD_EEENS4_14ResidualFusionEJEEENS4_15FmhaFwdEpilogueIS6_fNS8_IJNS9_ILi64EEESA_SA_EEEEENS2_23IndividualTileSchedulerEJEEEEEvNT_6ParamsE,"ax",@progbits
	.align	128
.text._ZN7cutlass13device_kernelINS_4fmha6kernel28FmhaKernelTmaWarpSpecializedINS1_10collective30FmhaMainloopTmaWarpSpecializedINS_12float_e4m3_tEffN4cute5tupleIJNS7_1CILi128EEESA_SA_EEENS8_IJiNS9_ILi1EEENS8_IJiiEEEEEESE_NS8_IJSC_iSD_EEENS4_14ResidualFusionEJEEENS4_15FmhaFwdEpilogueIS6_fNS8_IJNS9_ILi64EEESA_SA_EEEEENS2_23IndividualTileSchedulerEJEEEEEvNT_6ParamsE:
        .type           _ZN7cutlass13device_kernelINS_4fmha6kernel28FmhaKernelTmaWarpSpecializedINS1_10collective30FmhaMainloopTmaWarpSpecializedINS_12float_e4m3_tEffN4cute5tupleIJNS7_1CILi128EEESA_SA_EEENS8_IJiNS9_ILi1EEENS8_IJiiEEEEEESE_NS8_IJSC_iSD_EEENS4_14ResidualFusionEJEEENS4_15FmhaFwdEpilogueIS6_fNS8_IJNS9_ILi64EEESA_SA_EEEEENS2_23IndividualTileSchedulerEJEEEEEvNT_6ParamsE,@function
        .size           _ZN7cutlass13device_kernelINS_4fmha6kernel28FmhaKernelTmaWarpSpecializedINS1_10collective30FmhaMainloopTmaWarpSpecializedINS_12float_e4m3_tEffN4cute5tupleIJNS7_1CILi128EEESA_SA_EEENS8_IJiNS9_ILi1EEENS8_IJiiEEEEEESE_NS8_IJSC_iSD_EEENS4_14ResidualFusionEJEEENS4_15FmhaFwdEpilogueIS6_fNS8_IJNS9_ILi64EEESA_SA_EEEEENS2_23IndividualTileSchedulerEJEEEEEvNT_6ParamsE,(.L_x_120 - _ZN7cutlass13device_kernelINS_4fmha6kernel28FmhaKernelTmaWarpSpecializedINS1_10collective30FmhaMainloopTmaWarpSpecializedINS_12float_e4m3_tEffN4cute5tupleIJNS7_1CILi128EEESA_SA_EEENS8_IJiNS9_ILi1EEENS8_IJiiEEEEEESE_NS8_IJSC_iSD_EEENS4_14ResidualFusionEJEEENS4_15FmhaFwdEpilogueIS6_fNS8_IJNS9_ILi64EEESA_SA_EEEEENS2_23IndividualTileSchedulerEJEEEEEvNT_6ParamsE)
        .other          _ZN7cutlass13device_kernelINS_4fmha6kernel28FmhaKernelTmaWarpSpecializedINS1_10collective30FmhaMainloopTmaWarpSpecializedINS_12float_e4m3_tEffN4cute5tupleIJNS7_1CILi128EEESA_SA_EEENS8_IJiNS9_ILi1EEENS8_IJiiEEEEEESE_NS8_IJSC_iSD_EEENS4_14ResidualFusionEJEEENS4_15FmhaFwdEpilogueIS6_fNS8_IJNS9_ILi64EEESA_SA_EEEEENS2_23IndividualTileSchedulerEJEEEEEvNT_6ParamsE,@"STO_CUDA_ENTRY STV_DEFAULT"
_ZN7cutlass13device_kernelINS_4fmha6kernel28FmhaKernelTmaWarpSpecializedINS1_10collective30FmhaMainloopTmaWarpSpecializedINS_12float_e4m3_tEffN4cute5tupleIJNS7_1CILi128EEESA_SA_EEENS8_IJiNS9_ILi1EEENS8_IJiiEEEEEESE_NS8_IJSC_iSD_EEENS4_14ResidualFusionEJEEENS4_15FmhaFwdEpilogueIS6_fNS8_IJNS9_ILi64EEESA_SA_EEEEENS2_23IndividualTileSchedulerEJEEEEEvNT_6ParamsE:
[----:B------:R-:W1:Y:S01]  /*0000*/  LDC R1, c[0x0][0x28] ;  /* 0x00000a00ff017b82 */ /* 0x000e620000000800 */
[----:B------:R-:W2:Y:S01]  /*0010*/  S2R R0, SR_TID.X ;  /* 0x0000000000007919 */ /* 0x000ea20000002100 */
[----:B------:R-:W-:Y:S01]  /*0020*/  ELECT P1, URZ, PT ;  /* 0x00000000003f782f */ /* 0x000fe20003820000 */
[----:B------:R-:W-:Y:S01]  /*0030*/  BSSY B0, `(.L_x_0) ;  /* 0x0000017000007945 */ /* 0x000fe20003800000 */
[----:B--2---:R-:W-:-:S05]  /*0040*/  SHF.R.U32.HI R2, RZ, 0x5, R0 ;  /* 0x00000005ff027819 */ /* 0x004fca0000011600 */
[----:B------:R-:W2:Y:S02]  /*0050*/  SHFL.IDX PT, R3, R2, RZ, 0x1f ;  /* 0x00001fff02037589 */ /* 0x000ea400000e0000 */
[----:B--2---:R-:W-:Y:S02]  /*0060*/  R2UR UR4, R3 ;  /* 0x00000000030472ca */ /* 0x004fe400000e0000 */
[----:B------:R-:W-:-:S06]  /*0070*/  SHF.R.U32.HI R3, RZ, 0x7, R0 ;  /* 0x00000007ff037819 */ /* 0x000fcc0000011600 */
[----:B------:R-:W2:Y:S05]  /*0080*/  SHFL.IDX PT, R3, R3, RZ, 0x1f ;  /* 0x00001fff03037589 */ /* 0x000eaa00000e0000 */
[----:B------:R-:W-:Y:S02]  /*0090*/  USHF.R.S32.HI UR5, URZ, 0x1f, UR4 ;  /* 0x0000001f3f057899 */ /* 0x000fe40008011404 */
[----:B------:R-:W-:Y:S02]  /*00a0*/  ISETP.NE.OR P0, PT, RZ, UR4, !P1 ;  /* 0x00000004ff007c0c */ /* 0x000fe4000cf05670 */
[----:B------:R-:W-:-:S04]  /*00b0*/  ULEA.HI UR5, UR5, UR4, URZ, 0x2 ;  /* 0x0000000405057291 */ /* 0x000fc8000f8f103f */
[----:B------:R-:W-:-:S04]  /*00c0*/  ULOP3.LUT UR5, UR5, 0xfffffffc, URZ, 0xc0, !UPT ;  /* 0xfffffffc05057892 */ /* 0x000fc8000f8ec03f */
[----:B------:R-:W-:-:S03]  /*00d0*/  UIADD3 UR10, UR4, -UR5, URZ ;  /* 0x80000005040a7290 */ /* 0x000fc6000fffe03f */
[----:B-1----:R-:W-:Y:S09]  /*00e0*/  @P0 BRA `(.L_x_1) ;  /* 0x00000000002c0947 */ /* 0x002ff20003800000 */
[----:B------:R-:W-:Y:S02]  /*00f0*/  ULDC.64 UR4, c[0x0][0x198] ;  /* 0x0000660000047ab9 */ /* 0x000fe40000000a00 */
[----:B------:R-:W-:Y:S02]  /*0100*/  UIADD3 UR6, UP0, UR4, 0xf0, URZ ;  /* 0x000000f004067890 */ /* 0x000fe4000ff1e03f */
[----:B------:R-:W-:Y:S02]  /*0110*/  UIADD3 UR8, UP1, UR4, 0x1f0, URZ ;  /* 0x000001f004087890 */ /* 0x000fe4000ff3e03f */
[----:B------:R-:W-:Y:S02]  /*0120*/  UIADD3 UR4, UP2, UR4, 0x2f0, URZ ;  /* 0x000002f004047890 */ /* 0x000fe4000ff5e03f */
[----:B------:R-:W-:Y:S02]  /*0130*/  UIADD3.X UR7, URZ, UR5, URZ, UP0, !UPT ;  /* 0x000000053f077290 */ /* 0x000fe400087fe43f */
[----:B------:R-:W-:-:S02]  /*0140*/  UIADD3.X UR9, URZ, UR5, URZ, UP1, !UPT ;  /* 0x000000053f097290 */ /* 0x000fc40008ffe43f */
[----:B------:R-:W-:-:S05]  /*0150*/  UIADD3.X UR5, URZ, UR5, URZ, UP2, !UPT ;  /* 0x000000053f057290 */ /* 0x000fca00097fe43f */
[----:B------:R1:W-:Y:S02]  /*0160*/  UTMACCTL.PF [UR6] ;  /* 0x00000000060079b9 */ /* 0x0003e40008040000 */
[----:B------:R1:W-:Y:S02]  /*0170*/  UTMACCTL.PF [UR8] ;  /* 0x00000000080079b9 */ /* 0x0003e40008040000 */
[----:B------:R1:W-:Y:S02]  /*0180*/  UTMACCTL.PF [UR4] ;  /* 0x00000000040079b9 */ /* 0x0003e40008040000 */
[----:B-1----:R-:W-:Y:S01]  /*0190*/  NOP ;  /* 0x0000000000007918 */ /* 0x002fe20000000000 */
.L_x_1:
[----:B------:R-:W-:Y:S05]  /*01a0*/  BSYNC B0 ;  /* 0x0000000000007941 */ /* 0x000fea0003800000 */
.L_x_0:
[----:B------:R-:W1:Y:S01]  /*01b0*/  SHFL.IDX PT, R4, R2, RZ, 0x1f ;  /* 0x00001fff02047589 */ /* 0x000e6200000e0000 */
[----:B--2---:R-:W-:Y:S01]  /*01c0*/  R2UR UR37, R3 ;  /* 0x00000000032572ca */ /* 0x004fe200000e0000 */
[----:B------:R-:W-:-:S12]  /*01d0*/  UISETP.NE.AND UP0, UPT, UR10, 0x1, UPT ;  /* 0x000000010a00788c */ /* 0x000fd8000bf05270 */
[----:B------:R-:W-:Y:S02]  /*01e0*/  UIADD3 UR7, UR37, -0x1, URZ ;  /* 0xffffffff25077890 */ /* 0x000fe4000fffe03f */
[----:B------:R-:W-:Y:S02]  /*01f0*/  UISETP.EQ.AND UP0, UPT, UR37, URZ, !UP0 ;  /* 0x0000003f2500728c */ /* 0x000fe4000c702270 */
[----:B------:R-:W-:Y:S02]  /*0200*/  UISETP.GE.U32.AND UP1, UPT, UR7, 0x4, UPT ;  /* 0x000000040700788c */ /* 0x000fe4000bf26070 */
[----:B------:R-:W-:Y:S01]  /*0210*/  USEL UR6, URZ, 0x1, !UP0 ;  /* 0x000000013f067887 */ /* 0x000fe2000c000000 */
[----:B-1----:R-:W-:-:S03]  /*0220*/  ISETP.NE.AND P0, PT, R4, RZ, PT ;  /* 0x000000ff0400720c */ /* 0x002fc60003f05270 */
[----:B------:R-:W-:-:S10]  /*0230*/  USEL UR6, UR6, 0x2, UP1 ;  /* 0x0000000206067887 */ /* 0x000fd40008800000 */
[----:B------:R-:W-:Y:S05]  /*0240*/  @P0 BRA `(.L_x_2) ;  /* 0x0000000000480947 */ /* 0x000fea0003800000 */
[----:B------:R-:W1:Y:S01]  /*0250*/  S2UR UR11, SR_CgaCtaId ;  /* 0x00000000000b79c3 */ /* 0x000e620000008800 */
[----:B------:R-:W-:Y:S01]  /*0260*/  UMOV UR4, 0x400 ;  /* 0x0000040000047882 */ /* 0x000fe20000000000 */
[----:B------:R-:W-:Y:S01]  /*0270*/  UMOV UR5, 0x1 ;  /* 0x0000000100057882 */ /* 0x000fe20000000000 */
[----:B------:R-:W-:Y:S01]  /*0280*/  UMOV UR8, 0x80 ;  /* 0x0000008000087882 */ /* 0x000fe20000000000 */
[----:B------:R-:W-:Y:S01]  /*0290*/  ELECT P0, URZ, PT ;  /* 0x00000000003f782f */ /* 0x000fe20003800000 */
[----:B------:R-:W-:-:S04]  /*02a0*/  UIADD3 UR8, -UR8, 0x100000, URZ ;  /* 0x0010000008087890 */ /* 0x000fc8000fffe13f */
[----:B------:R-:W-:Y:S02]  /*02b0*/  USHF.L.U32 UR9, UR8, 0xb, URZ ;  /* 0x0000000b08097899 */ /* 0x000fe4000800063f */
[----:B------:R-:W-:Y:S02]  /*02c0*/  USHF.L.U32 UR8, UR8, 0x1, URZ ;  /* 0x0000000108087899 */ /* 0x000fe4000800063f */
[----:B-1----:R-:W-:Y:S02]  /*02d0*/  ULEA UR11, UR11, UR4, 0x18 ;  /* 0x000000040b0b7291 */ /* 0x002fe4000f8ec03f */
[----:B------:R-:W-:-:S04]  /*02e0*/  UIADD3 UR4, -UR5, 0x100000, URZ ;  /* 0x0010000005047890 */ /* 0x000fc8000fffe13f */
[----:B------:R-:W-:Y:S02]  /*02f0*/  USHF.L.U32 UR5, UR4, 0xb, URZ ;  /* 0x0000000b04057899 */ /* 0x000fe4000800063f */
[----:B------:R-:W-:Y:S01]  /*0300*/  USHF.L.U32 UR4, UR4, 0x1, URZ ;  /* 0x0000000104047899 */ /* 0x000fe2000800063f */
[----:B------:R-:W1:Y:S11]  /*0310*/  FENCE.VIEW.ASYNC.S ;  /* 0x00000000000073c6 */ /* 0x000e760000000000 */
[----:B-1----:R1:W2:Y:S01]  /*0320*/  SYNCS.EXCH.64 URZ, [UR11+0x18050], UR4 ;  /* 0x018050040b3f75b2 */ /* 0x0022a20008000100 */
[----:B------:R1:W3:Y:S01]  /*0330*/  SYNCS.EXCH.64 URZ, [UR11+0x18060], UR8 ;  /* 0x018060080b3f75b2 */ /* 0x0002e20008000100 */
[----:B------:R1:W4:Y:S01]  /*0340*/  SYNCS.EXCH.64 URZ, [UR11+0x18058], UR4 ;  /* 0x018058040b3f75b2 */ /* 0x0003220008000100 */
[----:B------:R1:W1:Y:S01]  /*0350*/  SYNCS.EXCH.64 URZ, [UR11+0x18068], UR8 ;  /* 0x018068080b3f75b2 */ /* 0x0002620008000100 */
[----:B------:R-:W-:Y:S01]  /*0360*/  NOP ;  /* 0x0000000000007918 */ /* 0x000fe20000000000 */
.L_x_2:
[----:B------:R-:W5:Y:S01]  /*0370*/  SHFL.IDX PT, R3, R2, RZ, 0x1f ;  /* 0x00001fff02037589 */ /* 0x000f6200000e0000 */
[----:B------:R-:W-:Y:S01]  /*0380*/  NOP ;  /* 0x0000000000007918 */ /* 0x000fe20000000000 */
[----:B-----5:R-:W-:-:S13]  /*0390*/  ISETP.NE.AND P0, PT, R3, RZ, PT ;  /* 0x000000ff0300720c */ /* 0x020fda0003f05270 */
[----:B------:R-:W-:Y:S05]  /*03a0*/  @P0 BRA `(.L_x_3) ;  /* 0x0000000000600947 */ /* 0x000fea0003800000 */
[----:B-1----:R-:W1:Y:S01]  /*03b0*/  S2UR UR5, SR_CgaCtaId ;  /* 0x00000000000579c3 */ /* 0x002e620000008800 */
[----:B------:R-:W-:Y:S01]  /*03c0*/  UMOV UR4, 0x400 ;  /* 0x0000040000047882 */ /* 0x000fe20000000000 */
[----:B------:R-:W-:Y:S01]  /*03d0*/  UMOV UR8, 0x1 ;  /* 0x0000000100087882 */ /* 0x000fe20000000000 */
[----:B------:R-:W-:Y:S01]  /*03e0*/  UMOV UR12, 0x100 ;  /* 0x00000100000c7882 */ /* 0x000fe20000000000 */
[----:B------:R-:W-:-:S04]  /*03f0*/  UIADD3 UR8, -UR8, 0x100000, URZ ;  /* 0x0010000008087890 */ /* 0x000fc8000fffe13f */
[----:B------:R-:W-:Y:S02]  /*0400*/  USHF.L.U32 UR9, UR8, 0xb, URZ ;  /* 0x0000000b08097899 */ /* 0x000fe4000800063f */
[----:B------:R-:W-:Y:S01]  /*0410*/  USHF.L.U32 UR8, UR8, 0x1, URZ ;  /* 0x0000000108087899 */ /* 0x000fe2000800063f */
[----:B------:R-:W-:Y:S01]  /*0420*/  ELECT P0, URZ, PT ;  /* 0x00000000003f782f */ /* 0x000fe20003800000 */
[----:B-1----:R-:W-:Y:S02]  /*0430*/  ULEA UR11, UR5, UR4, 0x18 ;  /* 0x00000004050b7291 */ /* 0x002fe4000f8ec03f */
[----:B------:R-:W-:-:S04]  /*0440*/  UIADD3 UR4, -UR12, 0x100000, URZ ;  /* 0x001000000c047890 */ /* 0x000fc8000fffe13f */
[----:B------:R-:W-:Y:S02]  /*0450*/  USHF.L.U32 UR5, UR4, 0xb, URZ ;  /* 0x0000000b04057899 */ /* 0x000fe4000800063f */
[----:B------:R-:W-:Y:S01]  /*0460*/  USHF.L.U32 UR4, UR4, 0x1, URZ ;  /* 0x0000000104047899 */ /* 0x000fe2000800063f */
[----:B------:R-:W1:Y:S03]  /*0470*/  FENCE.VIEW.ASYNC.S ;  /* 0x00000000000073c6 */ /* 0x000e660000000000 */
[----:B-1----:R1:W1:Y:S08]  /*0480*/  SYNCS.EXCH.64 URZ, [UR11+0x18000], UR8 ;  /* 0x018000080b3f75b2 */ /* 0x0022700008000100 */
[----:B------:R1:W1:Y:S01]  /*0490*/  SYNCS.EXCH.64 URZ, [UR11+0x18028], UR4 ;  /* 0x018028040b3f75b2 */ /* 0x0002620008000100 */
        /* <DEDUP_REMOVED lines=8> */
[----:B------:R-:W-:Y:S01]  /*0520*/  NOP ;  /* 0x0000000000007918 */ /* 0x000fe20000000000 */
.L_x_3:
        /* <DEDUP_REMOVED lines=21> */
[----:B------:R-:W-:Y:S01]  /*0680*/  NOP ;  /* 0x0000000000007918 */ /* 0x000fe20000000000 */
.L_x_4:
[----:B------:R-:W5:Y:S01]  /*0690*/  SHFL.IDX PT, R3, R2, RZ, 0x1f ;  /* 0x00001fff02037589 */ /* 0x000f6200000e0000 */
[----:B------:R-:W-:Y:S01]  /*06a0*/  ELECT P0, URZ, PT ;  /* 0x00000000003f782f */ /* 0x000fe20003800000 */
[----:B------:R-:W-:Y:S01]  /*06b0*/  NOP ;  /* 0x0000000000007918 */ /* 0x000fe20000000000 */
[----:B-1----:R-:W-:Y:S02]  /*06c0*/  UMOV UR4, 0x80 ;  /* 0x0000008000047882 */ /* 0x002fe40000000000 */
[C---:B-----5:R-:W-:Y:S02]  /*06d0*/  ISETP.NE.OR P0, PT, R3.reuse, RZ, !P0 ;  /* 0x000000ff0300720c */ /* 0x060fe40004705670 */
[----:B------:R-:W-:-:S11]  /*06e0*/  ISETP.NE.AND P2, PT, R3, RZ, PT ;  /* 0x000000ff0300720c */ /* 0x000fd60003f45270 */
[----:B------:R-:W-:Y:S01]  /*06f0*/  VOTEU.ALL UP0, P0 ;  /* 0x00000000003f7886 */ /* 0x000fe20000000000 */
[----:B------:R-:W-:Y:S01]  /*0700*/  VOTEU.ALL UP2, P0 ;  /* 0x00000000003f7886 */ /* 0x000fe20000040000 */
[----:B------:R-:W-:Y:S01]  /*0710*/  VOTEU.ALL UP3, P0 ;  /* 0x00000000003f7886 */ /* 0x000fe20000060000 */
[----:B------:R-:W-:Y:S02]  /*0720*/  VOTEU.ALL UP4, P0 ;  /* 0x00000000003f7886 */ /* 0x000fe40000080000 */
[----:B------:R-:W1:Y:S01]  /*0730*/  @!UP0 S2UR UR9, SR_CgaCtaId ;  /* 0x00000000000989c3 */ /* 0x000e620000008800 */
[----:B------:R-:W-:Y:S01]  /*0740*/  @!UP0 UMOV UR8, 0x400 ;  /* 0x0000040000088882 */ /* 0x000fe20000000000 */
[----:B------:R-:W-:-:S04]  /*0750*/  @!UP0 UIADD3 UR4, -UR4, 0x100000, URZ ;  /* 0x0010000004048890 */ /* 0x000fc8000fffe13f */
[----:B------:R-:W-:Y:S02]  /*0760*/  @!UP0 USHF.L.U32 UR5, UR4, 0xb, URZ ;  /* 0x0000000b04058899 */ /* 0x000fe4000800063f */
[----:B------:R-:W-:Y:S02]  /*0770*/  @!UP0 USHF.L.U32 UR4, UR4, 0x1, URZ ;  /* 0x0000000104048899 */ /* 0x000fe4000800063f */
[----:B-1----:R-:W-:Y:S01]  /*0780*/  @!UP0 ULEA UR8, UR9, UR8, 0x18 ;  /* 0x0000000809088291 */ /* 0x002fe2000f8ec03f */
[----:B------:R-:W-:Y:S01]  /*0790*/  VOTEU.ALL UP0, P0 ;  /* 0x00000000003f7886 */ /* 0x000fe20000000000 */
[----:B------:R-:W1:Y:S10]  /*07a0*/  FENCE.VIEW.ASYNC.S ;  /* 0x00000000000073c6 */ /* 0x000e740000000000 */
[----:B-1----:R1:W1:Y:S01]  /*07b0*/  @!UP0 SYNCS.EXCH.64 URZ, [UR8+0x18090], UR4 ;  /* 0x01809004083f85b2 */ /* 0x0022620008000100 */
[----:B------:R1:W1:Y:S01]  /*07c0*/  @!UP2 SYNCS.EXCH.64 URZ, [UR8+0x18098], UR4 ;  /* 0x01809804083fa5b2 */ /* 0x0002620008000100 */
[----:B------:R1:W1:Y:S01]  /*07d0*/  @!UP3 SYNCS.EXCH.64 URZ, [UR8+0x180a0], UR4 ;  /* 0x0180a004083fb5b2 */ /* 0x0002620008000100 */
[----:B------:R1:W1:Y:S01]  /*07e0*/  @!UP4 SYNCS.EXCH.64 URZ, [UR8+0x180a8], UR4 ;  /* 0x0180a804083fc5b2 */ /* 0x0002620008000100 */
[----:B------:R-:W-:Y:S01]  /*07f0*/  NOP ;  /* 0x0000000000007918 */ /* 0x000fe20000000000 */
[----:B------:R-:W-:Y:S05]  /*0800*/  @P2 BRA `(.L_x_5) ;  /* 0x0000000000482947 */ /* 0x000fea0003800000 */
[----:B-1----:R-:W1:Y:S01]  /*0810*/  S2UR UR5, SR_CgaCtaId ;  /* 0x00000000000579c3 */ /* 0x002e620000008800 */
[----:B------:R-:W-:Y:S01]  /*0820*/  UMOV UR4, 0x400 ;  /* 0x0000040000047882 */ /* 0x000fe20000000000 */
[----:B------:R-:W-:Y:S01]  /*0830*/  UMOV UR8, 0x20 ;  /* 0x0000002000087882 */ /* 0x000fe20000000000 */
[----:B------:R-:W-:Y:S01]  /*0840*/  UMOV UR9, 0x80 ;  /* 0x0000008000097882 */ /* 0x000fe20000000000 */
[----:B------:R-:W-:Y:S01]  /*0850*/  ELECT P0, URZ, PT ;  /* 0x00000000003f782f */ /* 0x000fe20003800000 */
[----:B-1----:R-:W-:Y:S02]  /*0860*/  ULEA UR11, UR5, UR4, 0x18 ;  /* 0x00000004050b7291 */ /* 0x002fe4000f8ec03f */
[----:B------:R-:W-:-:S04]  /*0870*/  UIADD3 UR4, -UR8, 0x100000, URZ ;  /* 0x0010000008047890 */ /* 0x000fc8000fffe13f */
[----:B------:R-:W-:Y:S02]  /*0880*/  USHF.L.U32 UR5, UR4, 0xb, URZ ;  /* 0x0000000b04057899 */ /* 0x000fe4000800063f */
[----:B------:R-:W-:Y:S02]  /*0890*/  USHF.L.U32 UR4, UR4, 0x1, URZ ;  /* 0x0000000104047899 */ /* 0x000fe4000800063f */
        /* <DEDUP_REMOVED lines=9> */
.L_x_5:
[----:B------:R-:W-:Y:S01]  /*0930*/  ISETP.NE.AND P0, PT, RZ, UR37, PT ;  /* 0x00000025ff007c0c */ /* 0x000fe2000bf05270 */
[----:B------:R-:W-:Y:S01]  /*0940*/  IMAD.U32 R2, RZ, RZ, UR10 ;  /* 0x0000000aff027e24 */ /* 0x000fe2000f8e00ff */
[----:B------:R-:W-:Y:S01]  /*0950*/  NOP ;  /* 0x0000000000007918 */ /* 0x000fe20000000000 */
[----:B-1234-:R-:W-:Y:S03]  /*0960*/  BAR.SYNC.DEFER_BLOCKING 0x0 ;  /* 0x0000000000007b1d */ /* 0x01efe60000010000 */
[----:B------:R-:W-:-:S07]  /*0970*/  ISETP.EQ.AND P2, PT, R2, 0x1, P1 ;  /* 0x000000010200780c */ /* 0x000fce0000f42270 */
[----:B------:R-:W-:Y:S06]  /*0980*/  @!P0 BRA `(.L_x_6) ;  /* 0x000000d000388947 */ /* 0x000fec0003800000 */
[----:B------:R-:W-:-:S06]  /*0990*/  UISETP.GT.U32.AND UP0, UPT, UR7, 0x3, UPT ;  /* 0x000000030700788c */ /* 0x000fcc000bf04070 */
[----:B------:R-:W-:-:S13]  /*09a0*/  PLOP3.LUT P0, PT, PT, PT, UP0, 0x80, 0x0 ;  /* 0x000000000000781c */ /* 0x000fda0003f0f008 */
[----:B------:R-:W-:Y:S05]  /*09b0*/  @P0 EXIT ;  /* 0x000000000000094d */ /* 0x000fea0003800000 */
.L_x_7:
[----:B------:R-:W-:-:S08]  /*09c0*/  NOP ;  /* 0x0000000000007918 */ /* 0x000fd00000000000 */
[----:B------:R-:W1:Y:S02]  /*09d0*/  USETMAXREG.TRY_ALLOC.CTAPOOL UP0, 0xf0 ;  /* 0x000000f0000079c8 */ /* 0x000e640008000600 */
[----:B-1----:R-:W-:-:S13]  /*09e0*/  PLOP3.LUT P0, PT, PT, PT, UP0, 0x80, 0x0 ;  /* 0x000000000000781c */ /* 0x002fda0003f0f008 */
[----:B------:R-:W-:Y:S05]  /*09f0*/  @!P0 BRA `(.L_x_7) ;  /* 0xfffffffc00f08947 */ /* 0x000fea000383ffff */
[----:B------:R-:W-:Y:S01]  /*0a00*/  UISETP.NE.AND UP0, UPT, UR37, 0x1, UPT ;  /* 0x000000012500788c */ /* 0x000fe2000bf05270 */
[----:B------:R-:W1:Y:S01]  /*0a10*/  S2UR UR42, SR_CTAID.X ;  /* 0x00000000002a79c3 */ /* 0x000e620000002500 */
[----:B------:R-:W-:Y:S01]  /*0a20*/  UMOV UR4, URZ ;  /* 0x0000003f00047c82 */ /* 0x000fe20008000000 */
[----:B------:R-:W-:-:S03]  /*0a30*/  UMOV UR5, URZ ;  /* 0x0000003f00057c82 */ /* 0x000fc60008000000 */
[----:B------:R-:W-:-:S13]  /*0a40*/  PLOP3.LUT P0, PT, PT, PT, UP0, 0x80, 0x0 ;  /* 0x000000000000781c */ /* 0x000fda0003f0f008 */
[----:B------:R-:W-:Y:S05]  /*0a50*/  @!P0 BRA `(.L_x_8) ;  /* 0x00000000003c8947 */ /* 0x000fea0003800000 */
[----:B------:R-:W-:Y:S01]  /*0a60*/  UISETP.NE.AND UP0, UPT, UR37, 0x2, UPT ;  /* 0x000000022500788c */ /* 0x000fe2000bf05270 */
[----:B------:R-:W-:-:S05]  /*0a70*/  UMOV UR5, 0x1 ;  /* 0x0000000100057882 */ /* 0x000fca0000000000 */
[----:B------:R-:W-:-:S13]  /*0a80*/  PLOP3.LUT P1, PT, PT, PT, UP0, 0x80, 0x0 ;  /* 0x000000000000781c */ /* 0x000fda0003f2f008 */
[----:B------:R-:W-:Y:S05]  /*0a90*/  @!P1 BRA `(.L_x_8) ;  /* 0x00000000002c9947 */ /* 0x000fea0003800000 */
[----:B------:R-:W-:-:S06]  /*0aa0*/  UISETP.NE.AND UP0, UPT, UR37, 0x3, UPT ;  /* 0x000000032500788c */ /* 0x000fcc000bf05270 */
[----:B------:R-:W-:-:S13]  /*0ab0*/  PLOP3.LUT P1, PT, PT, PT, UP0, 0x80, 0x0 ;  /* 0x000000000000781c */ /* 0x000fda0003f2f008 */
[----:B------:R-:W-:Y:S05]  /*0ac0*/  @!P1 BRA `(.L_x_9) ;  /* 0x0000000000189947 */ /* 0x000fea0003800000 */
[----:B------:R-:W-:-:S11]  /*0ad0*/  UISETP.NE.AND UP0, UPT, UR37, 0x4, UPT ;  /* 0x000000042500788c */ /* 0x000fd6000bf05270 */
[----:B------:R-:W-:Y:S01]  /*0ae0*/  @!UP0 UMOV UR4, 0x1 ;  /* 0x0000000100048882 */ /* 0x000fe20000000000 */
[----:B------:R-:W-:Y:S01]  /*0af0*/  @!UP0 UMOV UR5, 0x1 ;  /* 0x0000000100058882 */ /* 0x000fe20000000000 */
[----:B------:R-:W-:Y:S01]  /*0b00*/  @UP0 UMOV UR4, URZ ;  /* 0x0000003f00040c82 */ /* 0x000fe20008000000 */
[----:B------:R-:W-:Y:S01]  /*0b10*/  @UP0 UMOV UR5, URZ ;  /* 0x0000003f00050c82 */ /* 0x000fe20008000000 */
[----:B------:R-:W-:Y:S05]  /*0b20*/  BRA `(.L_x_8) ;  /* 0x0000000000087947 */ /* 0x000fea0003800000 */
.L_x_9:
[----:B------:R-:W-:Y:S01]  /*0b30*/  UMOV UR4, 0x1 ;  /* 0x0000000100047882 */ /* 0x000fe20000000000 */
[----:B------:R-:W-:-:S05]  /*0b40*/  UMOV UR5, URZ ;  /* 0x0000003f00057c82 */ /* 0x000fca0008000000 */
.L_x_8:
[----:B------:R-:W-:Y:S05]  /*0b50*/  @!P0 BRA `(.L_x_10) ;  /* 0x00000000003c8947 */ /* 0x000fea0003800000 */
[----:B------:R-:W-:-:S06]  /*0b60*/  UISETP.NE.AND UP0, UPT, UR37, 0x2, UPT ;  /* 0x000000022500788c */ /* 0x000fcc000bf05270 */
[----:B------:R-:W-:-:S13]  /*0b70*/  PLOP3.LUT P0, PT, PT, PT, UP0, 0x80, 0x0 ;  /* 0x000000000000781c */ /* 0x000fda0003f0f008 */
[----:B------:R-:W-:Y:S05]  /*0b80*/  @!P0 BRA `(.L_x_11) ;  /* 0x0000000000288947 */ /* 0x000fea0003800000 */
[----:B------:R-:W-:-:S06]  /*0b90*/  UISETP.NE.AND UP0, UPT, UR37, 0x3, UPT ;  /* 0x000000032500788c */ /* 0x000fcc000bf05270 */
[----:B------:R-:W-:-:S13]  /*0ba0*/  PLOP3.LUT P0, PT, PT, PT, UP0, 0x80, 0x0 ;  /* 0x000000000000781c */ /* 0x000fda0003f0f008 */
[----:B------:R-:W-:Y:S05]  /*0bb0*/  @!P0 BRA `(.L_x_12) ;  /* 0x0000000000148947 */ /* 0x000fea0003800000 */
[----:B------:R-:W-:-:S06]  /*0bc0*/  UISETP.NE.AND UP0, UPT, UR37, 0x4, UPT ;  /* 0x000000042500788c */ /* 0x000fcc000bf05270 */
[----:B------:R-:W-:-:S13]  /*0bd0*/  PLOP3.LUT P0, PT, PT, PT, UP0, 0x80, 0x0 ;  /* 0x000000000000781c */ /* 0x000fda0003f0f008 */
[----:B------:R-:W-:Y:S05]  /*0be0*/  @P0 BRA `(.L_x_13) ;  /* 0x00000000001c0947 */ /* 0x000fea0003800000 */
[----:B-1----:R-:W-:Y:S01]  /*0bf0*/  ULEA UR42, UR42, 0x3, 0x1 ;  /* 0x000000032a2a7891 */ /* 0x002fe2000f8e083f */
[----:B------:R-:W-:Y:S11]  /*0c00*/  BRA `(.L_x_13) ;  /* 0x0000000000147947 */ /* 0x000ff60003800000 */
.L_x_12:
[----:B-1----:R-:W-:Y:S01]  /*0c10*/  ULEA UR42, UR42, 0x2, 0x1 ;  /* 0x000000022a2a7891 */ /* 0x002fe2000f8e083f */
[----:B------:R-:W-:Y:S11]  /*0c20*/  BRA `(.L_x_13) ;  /* 0x00000000000c7947 */ /* 0x000ff60003800000 */
.L_x_11:
[----:B-1----:R-:W-:Y:S01]  /*0c30*/  ULEA UR42, UR42, 0x1, 0x1 ;  /* 0x000000012a2a7891 */ /* 0x002fe2000f8e083f */
[----:B------:R-:W-:Y:S11]  /*0c40*/  BRA `(.L_x_13) ;  /* 0x0000000000047947 */ /* 0x000ff60003800000 */
.L_x_10:
[----:B-1----:R-:W-:-:S12]  /*0c50*/  USHF.L.U32 UR42, UR42, 0x1, URZ ;  /* 0x000000012a2a7899 */ /* 0x002fd8000800063f */
.L_x_13:
[----:B------:R-:W-:-:S04]  /*0c60*/  ULOP3.LUT UR8, UR6, 0x1, URZ, 0xfc, !UPT ;  /* 0x0000000106087892 */ /* 0x000fc8000f8efc3f */
[----:B------:R-:W-:-:S06]  /*0c70*/  UISETP.NE.AND UP0, UPT, UR8, 0x3, UPT ;  /* 0x000000030800788c */ /* 0x000fcc000bf05270 */
[----:B------:R-:W-:-:S13]  /*0c80*/  PLOP3.LUT P0, PT, PT, PT, UP0, 0x80, 0x0 ;  /* 0x000000000000781c */ /* 0x000fda0003f0f008 */
[----:B------:R-:W-:Y:S05]  /*0c90*/  @!P0 BRA `(.L_x_14) ;  /* 0x0000000000048947 */ /* 0x000fea0003800000 */
[----:B-1----:R-:W-:Y:S01]  /*0ca0*/  BPT.TRAP 0x1 ;  /* 0x000000040000795c */ /* 0x002fe20000300000 */
.L_x_14:
[----:B------:R-:W2:Y:S01]  /*0cb0*/  S2UR UR8, SR_CgaCtaId ;  /* 0x00000000000879c3 */ /* 0x000ea20000008800 */
[----:B------:R-:W-:Y:S01]  /*0cc0*/  UMOV UR36, 0x400 ;  /* 0x0000040000247882 */ /* 0x000fe20000000000 */
[----:B------:R-:W-:Y:S01]  /*0cd0*/  IMAD.U32 R4, RZ, RZ, UR4 ;  /* 0x00000004ff047e24 */ /* 0x000fe2000f8e00ff */
[----:B------:R-:W-:-:S04]  /*0ce0*/  SHF.R.S32.HI R3, RZ, 0x1f, R0 ;  /* 0x0000001fff037819 */ /* 0x000fc80000011400 */
[----:B------:R-:W-:Y:S02]  /*0cf0*/  SHF.L.U32 R4, R4, 0x1f, RZ ;  /* 0x0000001f04047819 */ /* 0x000fe400000006ff */
[----:B------:R-:W-:-:S04]  /*0d00*/  LEA.HI R3, R3, R0, RZ, 0x7 ;  /* 0x0000000003037211 */ /* 0x000fc800078f38ff */
[----:B------:R-:W-:-:S05]  /*0d10*/  LOP3.LUT R3, R3, 0xffffff80, RZ, 0xc0, !PT ;  /* 0xffffff8003037812 */ /* 0x000fca00078ec0ff */
[----:B------:R-:W-:-:S05]  /*0d20*/  IMAD.IADD R3, R0, 0x1, -R3 ;  /* 0x0000000100037824 */ /* 0x000fca00078e0a03 */
[----:B------:R-:W-:Y:S01]  /*0d30*/  SHF.R.S32.HI R2, RZ, 0x1f, R3 ;  /* 0x0000001fff027819 */ /* 0x000fe20000011403 */
[----:B--2---:R-:W-:-:S03]  /*0d40*/  ULEA UR36, UR8, UR36, 0x18 ;  /* 0x0000002408247291 */ /* 0x004fc6000f8ec03f */
[----:B------:R-:W-:Y:S01]  /*0d50*/  LEA.HI R2, R2, R3, RZ, 0x2 ;  /* 0x0000000302027211 */ /* 0x000fe200078f10ff */
[----:B------:R-:W-:-:S03]  /*0d60*/  ULEA UR8, UR5, UR36, 0x3 ;  /* 0x0000002405087291 */ /* 0x000fc6000f8e183f */
[----:B------:R-:W-:-:S05]  /*0d70*/  LOP3.LUT R2, R2, 0x7ffffffc, RZ, 0xc0, !PT ;  /* 0x7ffffffc02027812 */ /* 0x000fca00078ec0ff */
[----:B------:R-:W-:Y:S01]  /*0d80*/  IMAD.IADD R2, R3, 0x1, -R2 ;  /* 0x0000000103027824 */ /* 0x000fe200078e0a02 */
[----:B------:R-:W2:Y:S02]  /*0d90*/  SYNCS.PHASECHK.TRANS64.TRYWAIT P1, [UR8+0x18050], R4 ;  /* 0x01805004ff0075a7 */ /* 0x000ea40008020148 */
[----:B--2---:R-:W-:Y:S05]  /*0da0*/  @!P1 BRA `(.L_x_15) ;  /* 0x000000dc003c9947 */ /* 0x004fea0003800000 */
.L_x_102:
[----:B------:R-:W-:Y:S01]  /*0db0*/  IMAD.SHL.U32 R5, R2, 0x2, RZ ;  /* 0x0000000202057824 */ /* 0x000fe200078e00ff */
[----:B------:R-:W-:Y:S06]  /*0dc0*/  @!P0 BRA `(.L_x_16) ;  /* 0x0000000000048947 */ /* 0x000fec0003800000 */
[----:B-1----:R-:W-:Y:S01]  /*0dd0*/  BPT.TRAP 0x1 ;  /* 0x000000040000795c */ /* 0x002fe20000300000 */
.L_x_16:
[----:B------:R-:W-:Y:S01]  /*0de0*/  SHF.L.U32 R11, RZ, 0x1f, RZ ;  /* 0x0000001fff0b7819 */ /* 0x000fe200000006ff */
[----:B------:R-:W-:Y:S01]  /*0df0*/  UIADD3 UR21, UR36, 0x18090, URZ ;  /* 0x0001809024157890 */ /* 0x000fe2000fffe03f */
[----:B------:R-:W-:Y:S02]  /*0e00*/  ISETP.NE.AND P2, PT, RZ, UR7, PT ;  /* 0x00000007ff007c0c */ /* 0x000fe4000bf45270 */
[----:B------:R-:W3:Y:S02]  /*0e10*/  SYNCS.PHASECHK.TRANS64.TRYWAIT P1, [UR36+0x18000], R11 ;  /* 0x0180000bff0075a7 */ /* 0x000ee40008020164 */
[----:B---3--:R-:W-:Y:S09]  /*0e20*/  @!P1 BRA `(.L_x_17) ;  /* 0x000000dc00349947 */ /* 0x008ff20003800000 */
.L_x_103:
[----:B------:R-:W-:Y:S01]  /*0e30*/  ULEA UR22, UR37, UR21, 0x3 ;  /* 0x0000001525167291 */ /* 0x000fe2000f8e183f */
[----:B---3--:R-:W-:-:S04]  /*0e40*/  SEL R2, RZ, 0x1, P2 ;  /* 0x00000001ff027807 */ /* 0x008fc80001000000 */
[----:B------:R-:W-:-:S04]  /*0e50*/  SHF.L.U32 R2, R2, 0x1f, RZ ;  /* 0x0000001f02027819 */ /* 0x000fc800000006ff */
[----:B------:R-:W3:Y:S02]  /*0e60*/  SYNCS.PHASECHK.TRANS64.TRYWAIT P1, [UR22+-0x8], R2 ;  /* 0xfffff802ff0075a7 */ /* 0x000ee40008020156 */
[----:B---3--:R-:W-:Y:S05]  /*0e70*/  @!P1 BRA `(.L_x_18) ;  /* 0x000000dc00389947 */ /* 0x008fea0003800000 */
.L_x_104:
[----:B------:R-:W-:Y:S01]  /*0e80*/  USHF.R.U32.HI UR4, URZ, 0x4, UR36 ;  /* 0x000000043f047899 */ /* 0x000fe20008011624 */
[----:B------:R-:W-:Y:S01]  /*0e90*/  WARPGROUP.ARRIVE ;  /* 0x00000000000079c5 */ /* 0x000fe20000000000 */
[----:B------:R-:W-:Y:S01]  /*0ea0*/  UIADD3 UR8, UR36, 0x4000, URZ ;  /* 0x0000400024087890 */ /* 0x000fe2000fffe03f */
[----:B------:R-:W3:Y:S01]  /*0eb0*/  LDC R10, c[0x0][0x28c] ;  /* 0x0000a300ff0a7b82 */ /* 0x000ee20000000800 */
[----:B------:R-:W-:Y:S01]  /*0ec0*/  ULOP3.LUT UR4, UR4, 0x3fff, URZ, 0xc0, !UPT ;  /* 0x00003fff04047892 */ /* 0x000fe2000f8ec03f */
[C---:B--2---:R-:W-:Y:S01]  /*0ed0*/  VIADD R3, R5.reuse, 0x1 ;  /* 0x0000000105037836 */ /* 0x044fe20000000000 */
[----:B------:R-:W-:Y:S01]  /*0ee0*/  USHF.R.U32.HI UR8, URZ, 0x4, UR8 ;  /* 0x000000043f087899 */ /* 0x000fe20008011608 */
[C---:B------:R-:W-:Y:S01]  /*0ef0*/  VIADD R7, R5.reuse, 0x8 ;  /* 0x0000000805077836 */ /* 0x040fe20000000000 */
[----:B------:R-:W-:Y:S01]  /*0f00*/  ULOP3.LUT UR4, UR4, 0x10000, URZ, 0xfc, !UPT ;  /* 0x0001000004047892 */ /* 0x000fe2000f8efc3f */
[----:B------:R-:W-:Y:S01]  /*0f10*/  VIADD R9, R5, 0x9 ;  /* 0x0000000905097836 */ /* 0x000fe20000000000 */
[----:B------:R-:W-:Y:S01]  /*0f20*/  ULOP3.LUT UR8, UR8, 0x3fff, URZ, 0xc0, !UPT ;  /* 0x00003fff08087892 */ /* 0x000fe2000f8ec03f */
[----:B------:R-:W-:Y:S01]  /*0f30*/  P2R R12, PR, RZ, 0x1 ;  /* 0x00000001ff0c7803 */ /* 0x000fe20000000000 */
[----:B------:R-:W-:Y:S01]  /*0f40*/  ULEA UR4, UR5, UR4, 0x9 ;  /* 0x0000000405047291 */ /* 0x000fe2000f8e483f */
[----:B------:R-:W-:Y:S01]  /*0f50*/  IMAD.MOV.U32 R151, RZ, RZ, RZ ;  /* 0x000000ffff977224 */ /* 0x000fe200078e00ff */
[----:B------:R-:W-:Y:S01]  /*0f60*/  ULOP3.LUT UR20, UR8, 0x10000, URZ, 0xfc, !UPT ;  /* 0x0001000008147892 */ /* 0x000fe2000f8efc3f */
[----:B------:R-:W-:Y:S01]  /*0f70*/  UMOV UR5, 0x40000040 ;  /* 0x4000004000057882 */ /* 0x000fe20000000000 */
[----:B------:R-:W-:Y:S01]  /*0f80*/  UMOV UR11, 0x40000040 ;  /* 0x40000040000b7882 */ /* 0x000fe20000000000 */
[----:B------:R-:W-:-:S02]  /*0f90*/  UMOV UR9, UR5 ;  /* 0x0000000500097c82 */ /* 0x000fc40008000000 */
[----:B------:R-:W-:Y:S01]  /*0fa0*/  UMOV UR8, UR4 ;  /* 0x0000000400087c82 */ /* 0x000fe20008000000 */
[----:B------:R-:W-:Y:S01]  /*0fb0*/  UIADD3 UR12, UR4, 0x4, URZ ;  /* 0x00000004040c7890 */ /* 0x000fe2000fffe03f */
[----:B------:R-:W-:Y:S01]  /*0fc0*/  UMOV UR10, UR20 ;  /* 0x00000014000a7c82 */ /* 0x000fe20008000000 */
[----:B------:R-:W-:Y:S01]  /*0fd0*/  UIADD3 UR14, UR20, 0x4, URZ ;  /* 0x00000004140e7890 */ /* 0x000fe2000fffe03f */
[----:B------:R-:W-:Y:S01]  /*0fe0*/  QGMMA.64x128x32.F32.E4M3.E4M3 R24, gdesc[UR8], RZ, !UPT, gsb0 ;  /* 0x01e00000081879f3 */ /* 0x000fe2000c0008ff */
[----:B------:R-:W-:Y:S02]  /*0ff0*/  UIADD3 UR8, UR4, 0x2, URZ ;  /* 0x0000000204087890 */ /* 0x000fe4000fffe03f */
[----:B------:R-:W-:Y:S01]  /*1000*/  UIADD3 UR10, UR20, 0x2, URZ ;  /* 0x00000002140a7890 */ /* 0x000fe2000fffe03f */
[-C--:B---3--:R-:W-:Y:S01]  /*1010*/  ISETP.GE.AND P4, PT, R3, R10.reuse, PT ;  /* 0x0000000a0300720c */ /* 0x088fe20003f86270 */
[----:B------:R-:W-:Y:S01]  /*1020*/  UMOV UR9, 0x40000040 ;  /* 0x4000004000097882 */ /* 0x000fe20000000000 */
[----:B------:R-:W-:Y:S01]  /*1030*/  UMOV UR11, 0x40000040 ;  /* 0x40000040000b7882 */ /* 0x000fe20000000000 */
[----:B------:R-:W-:Y:S01]  /*1040*/  UMOV UR13, 0x40000040 ;  /* 0x40000040000d7882 */ /* 0x000fe20000000000 */
[----:B------:R-:W-:Y:S01]  /*1050*/  UMOV UR15, 0x40000040 ;  /* 0x40000040000f7882 */ /* 0x000fe20000000000 */
[----:B------:R-:W-:Y:S01]  /*1060*/  UIADD3 UR16, UR4, 0x6, URZ ;  /* 0x0000000604107890 */ /* 0x000fe2000fffe03f */
[C---:B------:R-:W-:Y:S01]  /*1070*/  VIADD R3, R5.reuse, 0x10 ;  /* 0x0000001005037836 */ /* 0x040fe20000000000 */
[----:B------:R-:W-:Y:S01]  /*1080*/  UIADD3 UR18, UR20, 0x6, URZ ;  /* 0x0000000614127890 */ /* 0x000fe2000fffe03f */
[-C--:B------:R-:W-:Y:S01]  /*1090*/  ISETP.GE.AND P3, PT, R5, R10.reuse, PT ;  /* 0x0000000a0500720c */ /* 0x080fe20003f66270 */
[----:B------:R-:W-:Y:S01]  /*10a0*/  UMOV UR17, 0x40000040 ;  /* 0x4000004000117882 */ /* 0x000fe20000000000 */
[----:B------:R-:W-:Y:S01]  /*10b0*/  UMOV UR19, 0x40000040 ;  /* 0x4000004000137882 */ /* 0x000fe20000000000 */
[-C--:B------:R-:W-:Y:S01]  /*10c0*/  ISETP.GE.AND P1, PT, R3, R10.reuse, PT ;  /* 0x0000000a0300720c */ /* 0x080fe20003f26270 */
[----:B------:R-:W-:Y:S01]  /*10d0*/  VIADD R3, R5, 0x18 ;  /* 0x0000001805037836 */ /* 0x000fe20000000000 */
[-C--:B------:R-:W-:Y:S01]  /*10e0*/  ISETP.GE.AND P5, PT, R7, R10.reuse, PT ;  /* 0x0000000a0700720c */ /* 0x080fe20003fa6270 */
[----:B------:R-:W-:Y:S01]  /*10f0*/  VIADD R7, R5, 0x11 ;  /* 0x0000001105077836 */ /* 0x000fe20000000000 */
[----:B------:R-:W-:Y:S01]  /*1100*/  ISETP.GE.AND P2, PT, R9, R10, PT ;  /* 0x0000000a0900720c */ /* 0x000fe20003f46270 */
[----:B------:R-:W-:Y:S01]  /*1110*/  VIADD R9, R5, 0x79 ;  /* 0x0000007905097836 */ /* 0x000fe20000000000 */
[----:B------:R-:W-:-:S02]  /*1120*/  USHF.L.U32 UR7, UR7, 0x3, URZ ;  /* 0x0000000307077899 */ /* 0x000fc4000800063f */
[----:B------:R-:W-:Y:S01]  /*1130*/  ISETP.GE.AND P6, PT, R7, R10, PT ;  /* 0x0000000a0700720c */ /* 0x000fe20003fc6270 */
[----:B------:R-:W-:Y:S01]  /*1140*/  VIADD R7, R5, 0x20 ;  /* 0x0000002005077836 */ /* 0x000fe20000000000 */
[----:B------:R-:W-:Y:S01]  /*1150*/  ULOP3.LUT UR7, UR7, 0x8, URZ, 0xc, !UPT ;  /* 0x0000000807077892 */ /* 0x000fe2000f8e0c3f */
[----:B------:R-:W-:Y:S02]  /*1160*/  WARPGROUP.DEPBAR.LE gsb0, 0x0 ;  /* 0x00008000000079c5 */ /* 0x000fe40000010000 */
[----:B------:R-:W-:-:S06]  /*1170*/  WARPGROUP.ARRIVE ;  /* 0x00000000000079c5 */ /* 0x000fcc0000000000 */
[----:B------:R-:W-:Y:S01]  /*1180*/  QGMMA.64x128x32.F32.E4M3.E4M3 R24, gdesc[UR8], R24, gsb0 ;  /* 0x01e00000081879f3 */ /* 0x000fe20008000818 */
[----:B------:R-:W-:Y:S02]  /*1190*/  ULDC UR10, c[0x0][0x604] ;  /* 0x00018100000a7ab9 */ /* 0x000fe40000000800 */
[----:B------:R-:W-:Y:S02]  /*11a0*/  WARPGROUP.DEPBAR.LE gsb0, 0x0 ;  /* 0x00008000000079c5 */ /* 0x000fe40000010000 */
[----:B------:R-:W-:-:S07]  /*11b0*/  WARPGROUP.ARRIVE ;  /* 0x00000000000079c5 */ /* 0x000fce0000000000 */
[----:B------:R-:W-:Y:S03]  /*11c0*/  QGMMA.64x128x32.F32.E4M3.E4M3 R24, gdesc[UR12], R24, gsb0 ;  /* 0x01e000000c1879f3 */ /* 0x000fe60008000818 */
[----:B------:R-:W-:Y:S02]  /*11d0*/  WARPGROUP.DEPBAR.LE gsb0, 0x0 ;  /* 0x00008000000079c5 */ /* 0x000fe40000010000 */
[----:B------:R-:W-:-:S07]  /*11e0*/  WARPGROUP.ARRIVE ;  /* 0x00000000000079c5 */ /* 0x000fce0000000000 */
[----:B------:R-:W-:Y:S03]  /*11f0*/  QGMMA.64x128x32.F32.E4M3.E4M3 R24, gdesc[UR16], R24, gsb0 ;  /* 0x01e00000101879f3 */ /* 0x000fe60008000818 */
[----:B------:R-:W-:Y:S02]  /*1200*/  WARPGROUP.DEPBAR.LE gsb0, 0x0 ;  /* 0x00008000000079c5 */ /* 0x000fe40000010000 */
[----:B------:R-:W-:Y:S02]  /*1210*/  FSEL R24, R24, -INF , !P3 ;  /* 0xff80000018187808 */ /* 0x000fe40005800000 */
[----:B------:R-:W-:Y:S02]  /*1220*/  FSEL R26, R26, -INF , !P3 ;  /* 0xff8000001a1a7808 */ /* 0x000fe40005800000 */
[----:B------:R-:W-:Y:S01]  /*1230*/  ISETP.GE.AND P3, PT, R3, R10, PT ;  /* 0x0000000a0300720c */ /* 0x000fe20003f66270 */
[----:B------:R-:W-:Y:S01]  /*1240*/  VIADD R3, R5, 0x19 ;  /* 0x0000001905037836 */ /* 0x000fe20000000000 */
[----:B------:R-:W-:-:S02]  /*1250*/  FSEL R25, R25, -INF , !P4 ;  /* 0xff80000019197808 */ /* 0x000fc40006000000 */
[----:B------:R-:W-:Y:S02]  /*1260*/  FSEL R27, R27, -INF , !P4 ;  /* 0xff8000001b1b7808 */ /* 0x000fe40006000000 */
[-C--:B------:R-:W-:Y:S01]  /*1270*/  ISETP.GE.AND P4, PT, R3, R10.reuse, PT ;  /* 0x0000000a0300720c */ /* 0x080fe20003f86270 */
[----:B------:R-:W-:Y:S01]  /*1280*/  VIADD R3, R5, 0x21 ;  /* 0x0000002105037836 */ /* 0x000fe20000000000 */
        /* <DEDUP_REMOVED lines=14> */
[-C--:B------:R-:W-:Y:S02]  /*1370*/  ISETP.GE.AND P1, PT, R7, R10.reuse, PT ;  /* 0x0000000a0700720c */ /* 0x080fe40003f26270 */
[----:B------:R-:W-:Y:S02]  /*1380*/  FSEL R36, R36, -INF , !P3 ;  /* 0xff80000024247808 */ /* 0x000fe40005800000 */
[----:B------:R-:W-:Y:S02]  /*1390*/  FSEL R38, R38, -INF , !P3 ;  /* 0xff80000026267808 */ /* 0x000fe40005800000 */
[----:B------:R-:W-:Y:S02]  /*13a0*/  FMNMX R7, R24, R25, !PT ;  /* 0x0000001918077209 */ /* 0x000fe40007800000 */
[----:B------:R-:W-:Y:S01]  /*13b0*/  ISETP.GE.AND P3, PT, R3, R10, PT ;  /* 0x0000000a0300720c */ /* 0x000fe20003f66270 */
[----:B------:R-:W-:Y:S01]  /*13c0*/  VIADD R3, R5, 0x31 ;  /* 0x0000003105037836 */ /* 0x000fe20000000000 */
[----:B------:R-:W-:-:S02]  /*13d0*/  FMNMX R2, R28, R7, !PT ;  /* 0x000000071c027209 */ /* 0x000fc40007800000 */
[----:B------:R-:W-:Y:S02]  /*13e0*/  FSEL R37, R37, -INF , !P4 ;  /* 0xff80000025257808 */ /* 0x000fe40006000000 */
[----:B------:R-:W-:Y:S02]  /*13f0*/  FSEL R39, R39, -INF , !P4 ;  /* 0xff80000027277808 */ /* 0x000fe40006000000 */
[----:B------:R-:W-:Y:S01]  /*1400*/  ISETP.GE.AND P4, PT, R3, R10, PT ;  /* 0x0000000a0300720c */ /* 0x000fe20003f86270 */
[----:B------:R-:W-:Y:S01]  /*1410*/  VIADD R3, R5, 0x38 ;  /* 0x0000003805037836 */ /* 0x000fe20000000000 */
[----:B------:R-:W-:Y:S02]  /*1420*/  FMNMX R7, R29, R2, !PT ;  /* 0x000000021d077209 */ /* 0x000fe40007800000 */
[----:B------:R-:W-:Y:S02]  /*1430*/  FSEL R40, R40, -INF , !P5 ;  /* 0xff80000028287808 */ /* 0x000fe40006800000 */
[----:B------:R-:W-:-:S02]  /*1440*/  FSEL R42, R42, -INF , !P5 ;  /* 0xff8000002a2a7808 */ /* 0x000fc40006800000 */
[----:B------:R-:W-:Y:S02]  /*1450*/  FMNMX R2, R32, R7, !PT ;  /* 0x0000000720027209 */ /* 0x000fe40007800000 */
[----:B------:R-:W-:Y:S01]  /*1460*/  ISETP.GE.AND P5, PT, R3, R10, PT ;  /* 0x0000000a0300720c */ /* 0x000fe20003fa6270 */
[----:B------:R-:W-:Y:S01]  /*1470*/  VIADD R3, R5, 0x39 ;  /* 0x0000003905037836 */ /* 0x000fe20000000000 */
[----:B------:R-:W-:Y:S02]  /*1480*/  FMNMX R7, R33, R2, !PT ;  /* 0x0000000221077209 */ /* 0x000fe40007800000 */
[----:B------:R-:W-:Y:S02]  /*1490*/  FSEL R41, R41, -INF , !P2 ;  /* 0xff80000029297808 */ /* 0x000fe40005000000 */
[----:B------:R-:W-:Y:S02]  /*14a0*/  FSEL R43, R43, -INF , !P2 ;  /* 0xff8000002b2b7808 */ /* 0x000fe40005000000 */
[----:B------:R-:W-:Y:S01]  /*14b0*/  ISETP.GE.AND P2, PT, R3, R10, PT ;  /* 0x0000000a0300720c */ /* 0x000fe20003f46270 */
[----:B------:R-:W-:Y:S01]  /*14c0*/  VIADD R3, R5, 0x40 ;  /* 0x0000004005037836 */ /* 0x000fe20000000000 */
[----:B------:R-:W-:-:S02]  /*14d0*/  FMNMX R2, R36, R7, !PT ;  /* 0x0000000724027209 */ /* 0x000fc40007800000 */
[----:B------:R-:W-:Y:S02]  /*14e0*/  FSEL R44, R44, -INF , !P1 ;  /* 0xff8000002c2c7808 */ /* 0x000fe40004800000 */
[----:B------:R-:W-:Y:S02]  /*14f0*/  FSEL R46, R46, -INF , !P1 ;  /* 0xff8000002e2e7808 */ /* 0x000fe40004800000 */
[----:B------:R-:W-:Y:S02]  /*1500*/  FMNMX R7, R37, R2, !PT ;  /* 0x0000000225077209 */ /* 0x000fe40007800000 */
[----:B------:R-:W-:Y:S01]  /*1510*/  ISETP.GE.AND P1, PT, R3, R10, PT ;  /* 0x0000000a0300720c */ /* 0x000fe20003f26270 */
[----:B------:R-:W-:Y:S01]  /*1520*/  VIADD R3, R5, 0x41 ;  /* 0x0000004105037836 */ /* 0x000fe20000000000 */
[----:B------:R-:W-:Y:S02]  /*1530*/  FMNMX R2, R40, R7, !PT ;  /* 0x0000000728027209 */ /* 0x000fe40007800000 */
[----:B------:R-:W-:-:S02]  /*1540*/  FSEL R45, R45, -INF , !P6 ;  /* 0xff8000002d2d7808 */ /* 0x000fc40007000000 */
[----:B------:R-:W-:Y:S02]  /*1550*/  FSEL R47, R47, -INF , !P6 ;  /* 0xff8000002f2f7808 */ /* 0x000fe40007000000 */
[----:B------:R-:W-:Y:S01]  /*1560*/  ISETP.GE.AND P6, PT, R3, R10, PT ;  /* 0x0000000a0300720c */ /* 0x000fe20003fc6270 */
[----:B------:R-:W-:Y:S01]  /*1570*/  VIADD R3, R5, 0x48 ;  /* 0x0000004805037836 */ /* 0x000fe20000000000 */
[----:B------:R-:W-:Y:S02]  /*1580*/  FMNMX R7, R41, R2, !PT ;  /* 0x0000000229077209 */ /* 0x000fe40007800000 */
[----:B------:R-:W-:Y:S02]  /*1590*/  FSEL R48, R48, -INF , !P3 ;  /* 0xff80000030307808 */ /* 0x000fe40005800000 */
[----:B------:R-:W-:Y:S02]  /*15a0*/  FSEL R50, R50, -INF , !P3 ;  /* 0xff80000032327808 */ /* 0x000fe40005800000 */
[----:B------:R-:W-:-:S02]  /*15b0*/  FMNMX R2, R44, R7, !PT ;  /* 0x000000072c027209 */ /* 0x000fc40007800000 */
        /* <DEDUP_REMOVED lines=13> */
[----:B------:R-:W-:Y:S02]  /*1690*/  FSEL R53, R53, -INF , !P2 ;  /* 0xff80000035357808 */ /* 0x000fe40005000000 */
[----:B------:R-:W-:-:S02]  /*16a0*/  FMNMX R2, R52, R7, !PT ;  /* 0x0000000734027209 */ /* 0x000fc40007800000 */
[----:B------:R-:W-:Y:S02]  /*16b0*/  FSEL R55, R55, -INF , !P2 ;  /* 0xff80000037377808 */ /* 0x000fe40005000000 */
[----:B------:R-:W-:Y:S01]  /*16c0*/  ISETP.GE.AND P2, PT, R3, R10, PT ;  /* 0x0000000a0300720c */ /* 0x000fe20003f46270 */
[----:B------:R-:W-:Y:S01]  /*16d0*/  VIADD R3, R5, 0x58 ;  /* 0x0000005805037836 */ /* 0x000fe20000000000 */
[----:B------:R-:W-:Y:S02]  /*16e0*/  FSEL R56, R56, -INF , !P1 ;  /* 0xff80000038387808 */ /* 0x000fe40004800000 */
[----:B------:R-:W-:Y:S02]  /*16f0*/  FMNMX R7, R53, R2, !PT ;  /* 0x0000000235077209 */ /* 0x000fe40007800000 */
[----:B------:R-:W-:Y:S02]  /*1700*/  FSEL R58, R58, -INF , !P1 ;  /* 0xff8000003a3a7808 */ /* 0x000fe40004800000 */
[----:B------:R-:W-:-:S02]  /*1710*/  FSEL R57, R57, -INF , !P6 ;  /* 0xff80000039397808 */ /* 0x000fc40007000000 */
[----:B------:R-:W-:Y:S02]  /*1720*/  FMNMX R2, R56, R7, !PT ;  /* 0x0000000738027209 */ /* 0x000fe40007800000 */
[----:B------:R-:W-:Y:S01]  /*1730*/  ISETP.GE.AND P1, PT, R3, R10, PT ;  /* 0x0000000a0300720c */ /* 0x000fe20003f26270 */
[----:B------:R-:W-:Y:S01]  /*1740*/  VIADD R3, R5, 0x59 ;  /* 0x0000005905037836 */ /* 0x000fe20000000000 */
[----:B------:R-:W-:Y:S02]  /*1750*/  FSEL R60, R60, -INF , !P3 ;  /* 0xff8000003c3c7808 */ /* 0x000fe40005800000 */
[----:B------:R-:W-:Y:S02]  /*1760*/  FMNMX R7, R57, R2, !PT ;  /* 0x0000000239077209 */ /* 0x000fe40007800000 */
[----:B------:R-:W-:Y:S02]  /*1770*/  FSEL R59, R59, -INF , !P6 ;  /* 0xff8000003b3b7808 */ /* 0x000fe40007000000 */
[----:B------:R-:W-:Y:S01]  /*1780*/  ISETP.GE.AND P6, PT, R3, R10, PT ;  /* 0x0000000a0300720c */ /* 0x000fe20003fc6270 */
[----:B------:R-:W-:Y:S01]  /*1790*/  VIADD R3, R5, 0x60 ;  /* 0x0000006005037836 */ /* 0x000fe20000000000 */
[----:B------:R-:W-:-:S02]  /*17a0*/  FSEL R61, R61, -INF , !P4 ;  /* 0xff8000003d3d7808 */ /* 0x000fc40006000000 */
[----:B------:R-:W-:Y:S02]  /*17b0*/  FMNMX R2, R60, R7, !PT ;  /* 0x000000073c027209 */ /* 0x000fe40007800000 */
[----:B------:R-:W-:Y:S02]  /*17c0*/  FSEL R62, R62, -INF , !P3 ;  /* 0xff8000003e3e7808 */ /* 0x000fe40005800000 */
[----:B------:R-:W-:Y:S02]  /*17d0*/  FSEL R64, R64, -INF , !P5 ;  /* 0xff80000040407808 */ /* 0x000fe40006800000 */
[----:B------:R-:W-:Y:S02]  /*17e0*/  FMNMX R7, R61, R2, !PT ;  /* 0x000000023d077209 */ /* 0x000fe40007800000 */
[----:B------:R-:W-:Y:S01]  /*17f0*/  ISETP.GE.AND P3, PT, R3, R10, PT ;  /* 0x0000000a0300720c */ /* 0x000fe20003f66270 */
[----:B------:R-:W-:Y:S01]  /*1800*/  VIADD R3, R5, 0x61 ;  /* 0x0000006105037836 */ /* 0x000fe20000000000 */
[----:B------:R-:W-:-:S02]  /*1810*/  FSEL R65, R65, -INF , !P2 ;  /* 0xff80000041417808 */ /* 0x000fc40005000000 */
[----:B------:R-:W-:Y:S02]  /*1820*/  FMNMX R2, R64, R7, !PT ;  /* 0x0000000740027209 */ /* 0x000fe40007800000 */
[----:B------:R-:W-:Y:S02]  /*1830*/  FSEL R63, R63, -INF , !P4 ;  /* 0xff8000003f3f7808 */ /* 0x000fe40006000000 */
[----:B------:R-:W-:Y:S01]  /*1840*/  ISETP.GE.AND P4, PT, R3, R10, PT ;  /* 0x0000000a0300720c */ /* 0x000fe20003f86270 */
[----:B------:R-:W-:Y:S01]  /*1850*/  VIADD R3, R5, 0x68 ;  /* 0x0000006805037836 */ /* 0x000fe20000000000 */
[----:B------:R-:W-:Y:S02]  /*1860*/  FSEL R68, R68, -INF , !P1 ;  /* 0xff80000044447808 */ /* 0x000fe40004800000 */
[----:B------:R-:W-:Y:S02]  /*1870*/  FMNMX R7, R65, R2, !PT ;  /* 0x0000000241077209 */ /* 0x000fe40007800000 */
[----:B------:R-:W-:-:S02]  /*1880*/  FSEL R66, R66, -INF , !P5 ;  /* 0xff80000042427808 */ /* 0x000fc40006800000 */
[----:B------:R-:W-:Y:S02]  /*1890*/  FSEL R69, R69, -INF , !P6 ;  /* 0xff80000045457808 */ /* 0x000fe40007000000 */
[----:B------:R-:W-:Y:S02]  /*18a0*/  FMNMX R2, R68, R7, !PT ;  /* 0x0000000744027209 */ /* 0x000fe40007800000 */
[----:B------:R-:W-:Y:S01]  /*18b0*/  ISETP.GE.AND P5, PT, R3, R10, PT ;  /* 0x0000000a0300720c */ /* 0x000fe20003fa6270 */
[----:B------:R-:W-:Y:S01]  /*18c0*/  VIADD R3, R5, 0x69 ;  /* 0x0000006905037836 */ /* 0x000fe20000000000 */
[----:B------:R-:W-:Y:S02]  /*18d0*/  FSEL R72, R72, -INF , !P3 ;  /* 0xff80000048487808 */ /* 0x000fe40005800000 */
[----:B------:R-:W-:Y:S02]  /*18e0*/  FMNMX R7, R69, R2, !PT ;  /* 0x0000000245077209 */ /* 0x000fe40007800000 */
[----:B------:R-:W-:-:S02]  /*18f0*/  FSEL R67, R67, -INF , !P2 ;  /* 0xff80000043437808 */ /* 0x000fc40005000000 */
[----:B------:R-:W-:Y:S01]  /*1900*/  ISETP.GE.AND P2, PT, R3, R10, PT ;  /* 0x0000000a0300720c */ /* 0x000fe20003f46270 */
[----:B------:R-:W-:Y:S01]  /*1910*/  VIADD R3, R5, 0x70 ;  /* 0x0000007005037836 */ /* 0x000fe20000000000 */
[----:B------:R-:W-:Y:S02]  /*1920*/  FSEL R73, R73, -INF , !P4 ;  /* 0xff80000049497808 */ /* 0x000fe40006000000 */
[----:B------:R-:W-:Y:S02]  /*1930*/  FMNMX R2, R72, R7, !PT ;  /* 0x0000000748027209 */ /* 0x000fe40007800000 */
[----:B------:R-:W-:Y:S02]  /*1940*/  FSEL R70, R70, -INF , !P1 ;  /* 0xff80000046467808 */ /* 0x000fe40004800000 */
[----:B------:R-:W-:Y:S02]  /*1950*/  FSEL R76, R76, -INF , !P5 ;  /* 0xff8000004c4c7808 */ /* 0x000fe40006800000 */
[----:B------:R-:W-:-:S02]  /*1960*/  FMNMX R7, R73, R2, !PT ;  /* 0x0000000249077209 */ /* 0x000fc40007800000 */
[-C--:B------:R-:W-:Y:S01]  /*1970*/  ISETP.GE.AND P1, PT, R3, R10.reuse, PT ;  /* 0x0000000a0300720c */ /* 0x080fe20003f26270 */
[----:B------:R-:W-:Y:S01]  /*1980*/  VIADD R3, R5, 0x71 ;  /* 0x0000007105037836 */ /* 0x000fe20000000000 */
[----:B------:R-:W-:Y:S02]  /*1990*/  FSEL R77, R77, -INF , !P2 ;  /* 0xff8000004d4d7808 */ /* 0x000fe40005000000 */
[----:B------:R-:W-:Y:S01]  /*19a0*/  FMNMX R2, R76, R7, !PT ;  /* 0x000000074c027209 */ /* 0x000fe20007800000 */
[----:B------:R-:W-:Y:S01]  /*19b0*/  VIADD R7, R5, 0x78 ;  /* 0x0000007805077836 */ /* 0x000fe20000000000 */
[----:B------:R-:W-:Y:S02]  /*19c0*/  ISETP.GE.AND P0, PT, R3, R10, PT ;  /* 0x0000000a0300720c */ /* 0x000fe40003f06270 */
[----:B------:R-:W-:Y:S02]  /*19d0*/  FSEL R80, R80, -INF , !P1 ;  /* 0xff80000050507808 */ /* 0x000fe40004800000 */
[----:B------:R-:W-:-:S02]  /*19e0*/  FMNMX R13, R77, R2, !PT ;  /* 0x000000024d0d7209 */ /* 0x000fc40007800000 */
[----:B------:R-:W-:Y:S02]  /*19f0*/  FSEL R81, R81, -INF , !P0 ;  /* 0xff80000051517808 */ /* 0x000fe40004000000 */
[----:B------:R-:W-:Y:S02]  /*1a00*/  ISETP.GE.AND P0, PT, R7, R10, PT ;  /* 0x0000000a0700720c */ /* 0x000fe40003f06270 */
[----:B------:R-:W-:Y:S02]  /*1a10*/  FMNMX R2, R80, R13, !PT ;  /* 0x0000000d50027209 */ /* 0x000fe40007800000 */
[----:B------:R-:W-:Y:S02]  /*1a20*/  FSEL R84, R84, -INF , !P0 ;  /* 0xff80000054547808 */ /* 0x000fe40004000000 */
[----:B------:R-:W-:Y:S02]  /*1a30*/  FMNMX R13, R81, R2, !PT ;  /* 0x00000002510d7209 */ /* 0x000fe40007800000 */
[----:B------:R-:W-:-:S02]  /*1a40*/  ISETP.GE.AND P0, PT, R9, R10, PT ;  /* 0x0000000a0900720c */ /* 0x000fc40003f06270 */
[----:B------:R-:W-:Y:S02]  /*1a50*/  FMNMX R2, R84, R13, !PT ;  /* 0x0000000d54027209 */ /* 0x000fe40007800000 */
[----:B------:R-:W-:Y:S02]  /*1a60*/  FSEL R85, R85, -INF , !P0 ;  /* 0xff80000055557808 */ /* 0x000fe40004000000 */
[----:B------:R-:W-:Y:S02]  /*1a70*/  FSEL R71, R71, -INF , !P6 ;  /* 0xff80000047477808 */ /* 0x000fe40007000000 */
[----:B------:R-:W-:Y:S02]  /*1a80*/  FMNMX R2, R85, R2, !PT ;  /* 0x0000000255027209 */ /* 0x000fe40007800000 */
[----:B------:R-:W-:Y:S02]  /*1a90*/  FSEL R75, R75, -INF , !P4 ;  /* 0xff8000004b4b7808 */ /* 0x000fe40006000000 */
[----:B------:R-:W-:Y:S01]  /*1aa0*/  FSEL R82, R82, -INF , !P1 ;  /* 0xff80000052527808 */ /* 0x000fe20004800000 */
[----:B------:R-:W2:Y:S01]  /*1ab0*/  SHFL.BFLY PT, R9, R2, 0x1, 0x1f ;  /* 0x0c201f0002097f89 */ /* 0x000ea200000e0000 */
[----:B------:R-:W-:-:S02]  /*1ac0*/  FSEL R78, R78, -INF , !P5 ;  /* 0xff8000004e4e7808 */ /* 0x000fc40006800000 */
[----:B------:R-:W-:Y:S02]  /*1ad0*/  FSEL R79, R79, -INF , !P2 ;  /* 0xff8000004f4f7808 */ /* 0x000fe40005000000 */
[----:B------:R-:W-:Y:S02]  /*1ae0*/  FSEL R74, R74, -INF , !P3 ;  /* 0xff8000004a4a7808 */ /* 0x000fe40005800000 */
[----:B------:R-:W-:Y:S02]  /*1af0*/  FSEL R87, R87, -INF , !P0 ;  /* 0xff80000057577808 */ /* 0x000fe40004000000 */
[----:B--2---:R-:W-:-:S05]  /*1b00*/  FMNMX R9, R2, R9, !PT ;  /* 0x0000000902097209 */ /* 0x004fca0007800000 */
[----:B------:R-:W2:Y:S02]  /*1b10*/  SHFL.BFLY PT, R6, R9, 0x2, 0x1f ;  /* 0x0c401f0009067f89 */ /* 0x000ea400000e0000 */
[----:B--2---:R-:W-:-:S04]  /*1b20*/  FMNMX R6, R9, R6, !PT ;  /* 0x0000000609067209 */ /* 0x004fc80007800000 */
[----:B------:R-:W-:-:S04]  /*1b30*/  FSETP.NEU.AND P6, PT, R6, -INF , PT ;  /* 0xff8000000600780b */ /* 0x000fc80003fcd000 */
[----:B------:R-:W-:Y:S02]  /*1b40*/  FSEL R4, R6, RZ, P6 ;  /* 0x000000ff06047208 */ /* 0x000fe40003000000 */
[----:B------:R-:W-:Y:S02]  /*1b50*/  ISETP.GE.AND P6, PT, R3, R10, PT ;  /* 0x0000000a0300720c */ /* 0x000fe40003fc6270 */
[----:B------:R-:W-:Y:S01]  /*1b60*/  FMNMX R3, R26, R27, !PT ;  /* 0x0000001b1a037209 */ /* 0x000fe20007800000 */
[----:B------:R-:W-:Y:S01]  /*1b70*/  FMUL R13, R4, UR10 ;  /* 0x0000000a040d7c20 */ /* 0x000fe20008400000 */
[----:B------:R-:W-:Y:S02]  /*1b80*/  FSEL R83, R83, -INF , !P6 ;  /* 0xff80000053537808 */ /* 0x000fe40007000000 */
[----:B------:R-:W-:Y:S01]  /*1b90*/  FMNMX R8, R30, R3, !PT ;  /* 0x000000031e087209 */ /* 0x000fe20007800000 */
[--C-:B------:R-:W-:Y:S01]  /*1ba0*/  FFMA R24, R24, UR10, -R13.reuse ;  /* 0x0000000a18187c23 */ /* 0x100fe2000800080d */
[--C-:B------:R-:W-:Y:S01]  /*1bb0*/  FFMA R32, R32, UR10, -R13.reuse ;  /* 0x0000000a20207c23 */ /* 0x100fe2000800080d */
[--C-:B------:R-:W-:Y:S01]  /*1bc0*/  FFMA R4, R25, UR10, -R13.reuse ;  /* 0x0000000a19047c23 */ /* 0x100fe2000800080d */
[----:B------:R-:W-:Y:S01]  /*1bd0*/  FMNMX R3, R31, R8, !PT ;  /* 0x000000081f037209 */ /* 0x000fe20007800000 */
[--C-:B------:R-:W-:Y:S01]  /*1be0*/  FFMA R36, R36, UR10, -R13.reuse ;  /* 0x0000000a24247c23 */ /* 0x100fe2000800080d */
[----:B------:R-:W-:Y:S01]  /*1bf0*/  FSETP.GEU.AND P4, PT, R24, -126, PT ;  /* 0xc2fc00001800780b */ /* 0x000fe20003f8e000 */
        /* <DEDUP_REMOVED lines=12> */
[----:B------:R-:W-:Y:S01]  /*1cc0*/  @!P4 FMUL R24, R24, 0.5 ;  /* 0x3f0000001818c820 */ /* 0x000fe20000400000 */
[----:B------:R-:W-:Y:S01]  /*1cd0*/  FMNMX R3, R39, R8, !PT ;  /* 0x0000000827037209 */ /* 0x000fe20007800000 */
[--C-:B------:R-:W-:Y:S01]  /*1ce0*/  FFMA R41, R41, UR10, -R13.reuse ;  /* 0x0000000a29297c23 */ /* 0x100fe2000800080d */
[----:B------:R-:W-:Y:S01]  /*1cf0*/  FSETP.GEU.AND P3, PT, R28, -126, PT ;  /* 0xc2fc00001c00780b */ /* 0x000fe20003f6e000 */
[----:B------:R-:W2:Y:S01]  /*1d00*/  MUFU.EX2 R2, R24 ;  /* 0x0000001800027308 */ /* 0x000ea20000000800 */
[----:B------:R-:W-:Y:S01]  /*1d10*/  FMNMX R8, R42, R3, !PT ;  /* 0x000000032a087209 */ /* 0x000fe20007800000 */
[----:B------:R-:W-:Y:S01]  /*1d20*/  @!P1 FMUL R32, R32, 0.5 ;  /* 0x3f00000020209820 */ /* 0x000fe20000400000 */
[----:B------:R-:W-:Y:S01]  /*1d30*/  ISETP.GE.AND P6, PT, R7, R10, PT ;  /* 0x0000000a0700720c */ /* 0x000fe20003fc6270 */
[----:B------:R-:W-:Y:S01]  /*1d40*/  @!P5 FMUL R4, R4, 0.5 ;  /* 0x3f0000000404d820 */ /* 0x000fe20000400000 */
[----:B------:R-:W-:Y:S01]  /*1d50*/  FMNMX R3, R43, R8, !PT ;  /* 0x000000082b037209 */ /* 0x000fe20007800000 */
[--C-:B------:R-:W-:Y:S01]  /*1d60*/  FFMA R40, R40, UR10, -R13.reuse ;  /* 0x0000000a28287c23 */ /* 0x100fe2000800080d */
[----:B------:R-:W-:Y:S01]  /*1d70*/  FSEL R86, R86, -INF , !P6 ;  /* 0xff80000056567808 */ /* 0x000fe20007000000 */
[----:B------:R-:W3:Y:S01]  /*1d80*/  MUFU.EX2 R32, R32 ;  /* 0x0000002000207308 */ /* 0x000ee20000000800 */
[----:B------:R-:W-:Y:S01]  /*1d90*/  FMNMX R8, R46, R3, !PT ;  /* 0x000000032e087209 */ /* 0x000fe20007800000 */
[----:B------:R-:W-:Y:S01]  /*1da0*/  @!P2 FMUL R29, R29, 0.5 ;  /* 0x3f0000001d1da820 */ /* 0x000fe20000400000 */
[----:B------:R-:W-:Y:S01]  /*1db0*/  FSETP.GEU.AND P6, PT, R33, -126, PT ;  /* 0xc2fc00002100780b */ /* 0x000fe20003fce000 */
[----:B------:R-:W-:Y:S01]  /*1dc0*/  @!P3 FMUL R28, R28, 0.5 ;  /* 0x3f0000001c1cb820 */ /* 0x000fe20000400000 */
[----:B------:R-:W-:Y:S01]  /*1dd0*/  FMNMX R3, R47, R8, !PT ;  /* 0x000000082f037209 */ /* 0x000fe20007800000 */
[--C-:B------:R-:W-:Y:S01]  /*1de0*/  FFMA R49, R49, UR10, -R13.reuse ;  /* 0x0000000a31317c23 */ /* 0x100fe2000800080d */
[--C-:B------:R-:W-:Y:S01]  /*1df0*/  FFMA R7, R56, UR10, -R13.reuse ;  /* 0x0000000a38077c23 */ /* 0x100fe2000800080d */
[----:B------:R-:W4:Y:S01]  /*1e00*/  MUFU.EX2 R4, R4 ;  /* 0x0000000400047308 */ /* 0x000f220000000800 */
[----:B--2---:R-:W-:Y:S01]  /*1e10*/  @!P4 FMUL R2, R2, R2 ;  /* 0x000000020202c220 */ /* 0x004fe20000400000 */
[----:B------:R-:W-:Y:S01]  /*1e20*/  FSETP.GEU.AND P4, PT, R36, -126, PT ;  /* 0xc2fc00002400780b */ /* 0x000fe20003f8e000 */
[--C-:B------:R-:W-:Y:S01]  /*1e30*/  FFMA R60, R60, UR10, -R13.reuse ;  /* 0x0000000a3c3c7c23 */ /* 0x100fe2000800080d */
[----:B------:R-:W-:Y:S01]  /*1e40*/  FMNMX R8, R50, R3, !PT ;  /* 0x0000000332087209 */ /* 0x000fe20007800000 */
[--C-:B------:R-:W-:Y:S01]  /*1e50*/  FFMA R45, R45, UR10, -R13.reuse ;  /* 0x0000000a2d2d7c23 */ /* 0x100fe2000800080d */
[--C-:B------:R-:W-:Y:S01]  /*1e60*/  FFMA R53, R53, UR10, -R13.reuse ;  /* 0x0000000a35357c23 */ /* 0x100fe2000800080d */
[--C-:B------:R-:W-:Y:S01]  /*1e70*/  FFMA R64, R64, UR10, -R13.reuse ;  /* 0x0000000a40407c23 */ /* 0x100fe2000800080d */
[----:B------:R-:W-:Y:S01]  /*1e80*/  FMNMX R3, R51, R8, !PT ;  /* 0x0000000833037209 */ /* 0x000fe20007800000 */
[----:B---3--:R-:W-:Y:S01]  /*1e90*/  @!P1 FMUL R32, R32, R32 ;  /* 0x0000002020209220 */ /* 0x008fe20000400000 */
[----:B------:R-:W-:Y:S01]  /*1ea0*/  FSETP.GEU.AND P1, PT, R44, -126, PT ;  /* 0xc2fc00002c00780b */ /* 0x000fe20003f2e000 */
[----:B------:R-:W2:Y:S01]  /*1eb0*/  MUFU.EX2 R14, R29 ;  /* 0x0000001d000e7308 */ /* 0x000ea20000000800 */
[----:B------:R-:W-:Y:S01]  /*1ec0*/  FMNMX R8, R54, R3, !PT ;  /* 0x0000000336087209 */ /* 0x000fe20007800000 */
[----:B------:R-:W-:Y:S01]  /*1ed0*/  @!P6 FMUL R33, R33, 0.5 ;  /* 0x3f0000002121e820 */ /* 0x000fe20000400000 */
[--C-:B------:R-:W-:Y:S01]  /*1ee0*/  FFMA R52, R52, UR10, -R13.reuse ;  /* 0x0000000a34347c23 */ /* 0x100fe2000800080d */
[----:B------:R-:W-:Y:S01]  /*1ef0*/  @!P4 FMUL R36, R36, 0.5 ;  /* 0x3f0000002424c820 */ /* 0x000fe20000400000 */
[----:B------:R-:W-:Y:S01]  /*1f00*/  FMNMX R3, R55, R8, !PT ;  /* 0x0000000837037209 */ /* 0x000fe20007800000 */
[----:B----4-:R-:W-:Y:S01]  /*1f10*/  @!P5 FMUL R4, R4, R4 ;  /* 0x000000040404d220 */ /* 0x010fe20000400000 */
[----:B------:R-:W-:Y:S01]  /*1f20*/  FSETP.GEU.AND P5, PT, R37, -126, PT ;  /* 0xc2fc00002500780b */ /* 0x000fe20003fae000 */
[----:B------:R-:W3:Y:S01]  /*1f30*/  MUFU.EX2 R28, R28 ;  /* 0x0000001c001c7308 */ /* 0x000ee20000000800 */
[----:B------:R-:W-:Y:S01]  /*1f40*/  FMNMX R8, R58, R3, !PT ;  /* 0x000000033a087209 */ /* 0x000fe20007800000 */
[--C-:B------:R-:W-:Y:S01]  /*1f50*/  FFMA R68, R68, UR10, -R13.reuse ;  /* 0x0000000a44447c23 */ /* 0x100fe2000800080d */
[--C-:B------:R-:W-:Y:S01]  /*1f60*/  FFMA R73, R73, UR10, -R13.reuse ;  /* 0x0000000a49497c23 */ /* 0x100fe2000800080d */
[----:B------:R-:W-:Y:S01]  /*1f70*/  @!P1 FMUL R44, R44, 0.5 ;  /* 0x3f0000002c2c9820 */ /* 0x000fe20000400000 */
[----:B------:R-:W-:Y:S01]  /*1f80*/  FMNMX R3, R59, R8, !PT ;  /* 0x000000083b037209 */ /* 0x000fe20007800000 */
[--C-:B------:R-:W-:Y:S01]  /*1f90*/  FFMA R61, R61, UR10, -R13.reuse ;  /* 0x0000000a3d3d7c23 */ /* 0x100fe2000800080d */
[--C-:B------:R-:W-:Y:S01]  /*1fa0*/  FFMA R69, R69, UR10, -R13.reuse ;  /* 0x0000000a45457c23 */ /* 0x100fe2000800080d */
[----:B------:R-:W4:Y:S01]  /*1fb0*/  MUFU.EX2 R36, R36 ;  /* 0x0000002400247308 */ /* 0x000f220000000800 */
[----:B------:R-:W-:Y:S01]  /*1fc0*/  FMNMX R8, R62, R3, !PT ;  /* 0x000000033e087209 */ /* 0x000fe20007800000 */
[----:B--2---:R-:W-:Y:S01]  /*1fd0*/  @!P2 FMUL R14, R14, R14 ;  /* 0x0000000e0e0ea220 */ /* 0x004fe20000400000 */
[----:B------:R-:W-:Y:S01]  /*1fe0*/  FSETP.GEU.AND P2, PT, R41, -126, PT ;  /* 0xc2fc00002900780b */ /* 0x000fe20003f4e000 */
[----:B------:R-:W-:Y:S01]  /*1ff0*/  @!P5 FMUL R37, R37, 0.5 ;  /* 0x3f0000002525d820 */ /* 0x000fe20000400000 */
[----:B------:R-:W-:Y:S01]  /*2000*/  FMNMX R3, R63, R8, !PT ;  /* 0x000000083f037209 */ /* 0x000fe20007800000 */
[--C-:B------:R-:W-:Y:S01]  /*2010*/  FFMA R76, R76, UR10, -R13.reuse ;  /* 0x0000000a4c4c7c23 */ /* 0x100fe2000800080d */
[--C-:B------:R-:W-:Y:S01]  /*2020*/  FFMA R65, R65, UR10, -R13.reuse ;  /* 0x0000000a41417c23 */ /* 0x100fe2000800080d */
[----:B------:R-:W2:Y:S01]  /*2030*/  MUFU.EX2 R18, R37 ;  /* 0x0000002500127308 */ /* 0x000ea20000000800 */
[----:B------:R-:W-:Y:S01]  /*2040*/  FMNMX R8, R66, R3, !PT ;  /* 0x0000000342087209 */ /* 0x000fe20007800000 */
[----:B---3--:R-:W-:Y:S01]  /*2050*/  @!P3 FMUL R28, R28, R28 ;  /* 0x0000001c1c1cb220 */ /* 0x008fe20000400000 */
[----:B------:R-:W-:Y:S01]  /*2060*/  FSETP.GEU.AND P3, PT, R40, -126, PT ;  /* 0xc2fc00002800780b */ /* 0x000fe20003f6e000 */
[--C-:B------:R-:W-:Y:S01]  /*2070*/  FFMA R80, R80, UR10, -R13.reuse ;  /* 0x0000000a50507c23 */ /* 0x100fe2000800080d */
[----:B------:R-:W-:Y:S01]  /*2080*/  FMNMX R3, R67, R8, !PT ;  /* 0x0000000843037209 */ /* 0x000fe20007800000 */
[--C-:B------:R-:W-:Y:S01]  /*2090*/  FFMA R57, R57, UR10, -R13.reuse ;  /* 0x0000000a39397c23 */ /* 0x100fe2000800080d */
[--C-:B------:R-:W-:Y:S01]  /*20a0*/  FFMA R72, R72, UR10, -R13.reuse ;  /* 0x0000000a48487c23 */ /* 0x100fe2000800080d */
[----:B------:R-:W3:Y:S01]  /*20b0*/  MUFU.EX2 R44, R44 ;  /* 0x0000002c002c7308 */ /* 0x000ee20000000800 */
[----:B----4-:R-:W-:Y:S01]  /*20c0*/  @!P4 FMUL R36, R36, R36 ;  /* 0x000000242424c220 */ /* 0x010fe20000400000 */
[----:B------:R-:W-:Y:S01]  /*20d0*/  FSETP.GEU.AND P4, PT, R48, -126, PT ;  /* 0xc2fc00003000780b */ /* 0x000fe20003f8e000 */
[----:B------:R-:W-:Y:S01]  /*20e0*/  @!P2 FMUL R41, R41, 0.5 ;  /* 0x3f0000002929a820 */ /* 0x000fe20000400000 */
[----:B------:R-:W-:Y:S01]  /*20f0*/  FMNMX R8, R70, R3, !PT ;  /* 0x0000000346087209 */ /* 0x000fe20007800000 */
[--C-:B------:R-:W-:Y:S01]  /*2100*/  FFMA R77, R77, UR10, -R13.reuse ;  /* 0x0000000a4d4d7c23 */ /* 0x100fe2000800080d */
[--C-:B------:R-:W-:Y:S01]  /*2110*/  FFMA R81, R81, UR10, -R13.reuse ;  /* 0x0000000a51517c23 */ /* 0x100fe2000800080d */
[--C-:B------:R-:W-:Y:S01]  /*2120*/  FFMA R84, R84, UR10, -R13.reuse ;  /* 0x0000000a54547c23 */ /* 0x100fe2000800080d */
[----:B------:R-:W-:Y:S01]  /*2130*/  FMNMX R3, R71, R8, !PT ;  /* 0x0000000847037209 */ /* 0x000fe20007800000 */
[----:B--2---:R-:W-:Y:S01]  /*2140*/  @!P5 FMUL R18, R18, R18 ;  /* 0x000000121212d220 */ /* 0x004fe20000400000 */
[----:B------:R-:W-:Y:S01]  /*2150*/  FSETP.GEU.AND P5, PT, R49, -126, PT ;  /* 0xc2fc00003100780b */ /* 0x000fe20003fae000 */
[----:B------:R-:W2:Y:S01]  /*2160*/  MUFU.EX2 R16, R33 ;  /* 0x0000002100107308 */ /* 0x000ea20000000800 */
[----:B------:R-:W-:Y:S01]  /*2170*/  FMNMX R8, R74, R3, !PT ;  /* 0x000000034a087209 */ /* 0x000fe20007800000 */
[----:B------:R-:W-:Y:S01]  /*2180*/  @!P3 FMUL R40, R40, 0.5 ;  /* 0x3f0000002828b820 */ /* 0x000fe20000400000 */
[----:B------:R-:W-:Y:S01]  /*2190*/  FFMA R13, R85, UR10, -R13 ;  /* 0x0000000a550d7c23 */ /* 0x000fe2000800080d */
[----:B------:R-:W-:Y:S01]  /*21a0*/  @!P4 FMUL R48, R48, 0.5 ;  /* 0x3f0000003030c820 */ /* 0x000fe20000400000 */
[----:B------:R-:W-:Y:S01]  /*21b0*/  FMNMX R3, R75, R8, !PT ;  /* 0x000000084b037209 */ /* 0x000fe20007800000 */
[----:B---3--:R-:W-:Y:S01]  /*21c0*/  @!P1 FMUL R44, R44, R44 ;  /* 0x0000002c2c2c9220 */ /* 0x008fe20000400000 */
[----:B------:R-:W-:Y:S01]  /*21d0*/  FSETP.GEU.AND P1, PT, R7, -126, PT ;  /* 0xc2fc00000700780b */ /* 0x000fe20003f2e000 */
[----:B------:R-:W3:Y:S01]  /*21e0*/  MUFU.EX2 R20, R41 ;  /* 0x0000002900147308 */ /* 0x000ee20000000800 */
[----:B------:R-:W-:-:S02]  /*21f0*/  FMNMX R8, R78, R3, !PT ;  /* 0x000000034e087209 */ /* 0x000fc40007800000 */
[----:B------:R-:W-:Y:S01]  /*2200*/  FSETP.GEU.AND P0, PT, R57, -126, PT ;  /* 0xc2fc00003900780b */ /* 0x000fe20003f0e000 */
[----:B------:R-:W-:Y:S01]  /*2210*/  @!P5 FMUL R49, R49, 0.5 ;  /* 0x3f0000003131d820 */ /* 0x000fe20000400000 */
[----:B------:R-:W-:Y:S02]  /*2220*/  FMNMX R3, R79, R8, !PT ;  /* 0x000000084f037209 */ /* 0x000fe40007800000 */
[----:B------:R-:W-:Y:S01]  /*2230*/  F2FP.SATFINITE.E4M3.F32.PACK_AB_MERGE_C R91, R151, R32, RZ ;  /* 0x00000020975b723e */ /* 0x000fe200048070ff */
[----:B------:R-:W4:Y:S01]  /*2240*/  MUFU.EX2 R48, R48 ;  /* 0x0000003000307308 */ /* 0x000f220000000800 */
[----:B------:R-:W-:Y:S01]  /*2250*/  FMNMX R8, R82, R3, !PT ;  /* 0x0000000352087209 */ /* 0x000fe20007800000 */
[----:B--2---:R-:W-:Y:S01]  /*2260*/  @!P6 FMUL R16, R16, R16 ;  /* 0x000000101010e220 */ /* 0x004fe20000400000 */
[----:B------:R-:W-:Y:S01]  /*2270*/  FSETP.GEU.AND P6, PT, R45, -126, PT ;  /* 0xc2fc00002d00780b */ /* 0x000fe20003fce000 */
[----:B------:R-:W-:Y:S01]  /*2280*/  @!P1 FMUL R7, R7, 0.5 ;  /* 0x3f00000007079820 */ /* 0x000fe20000400000 */
[----:B------:R-:W-:-:S02]  /*2290*/  FMNMX R3, R83, R8, !PT ;  /* 0x0000000853037209 */ /* 0x000fc40007800000 */
[----:B------:R-:W-:Y:S01]  /*22a0*/  F2FP.SATFINITE.E4M3.F32.PACK_AB_MERGE_C R93, R151, R16, RZ ;  /* 0x00000010975d723e */ /* 0x000fe200048070ff */
[----:B------:R-:W2:Y:S01]  /*22b0*/  MUFU.EX2 R24, R49 ;  /* 0x0000003100187308 */ /* 0x000ea20000000800 */
[----:B---3--:R-:W-:Y:S01]  /*22c0*/  @!P2 FMUL R20, R20, R20 ;  /* 0x000000141414a220 */ /* 0x008fe20000400000 */
[----:B------:R-:W-:Y:S01]  /*22d0*/  FSETP.GEU.AND P2, PT, R53, -126, PT ;  /* 0xc2fc00003500780b */ /* 0x000fe20003f4e000 */
[----:B------:R-:W-:Y:S01]  /*22e0*/  @!P0 FMUL R57, R57, 0.5 ;  /* 0x3f00000039398820 */ /* 0x000fe20000400000 */
[----:B------:R-:W-:Y:S02]  /*22f0*/  FMNMX R8, R86, R3, !PT ;  /* 0x0000000356087209 */ /* 0x000fe40007800000 */
[----:B------:R-:W-:Y:S02]  /*2300*/  F2FP.SATFINITE.E4M3.F32.PACK_AB_MERGE_C R85, R151, R4, RZ ;  /* 0x000000049755723e */ /* 0x000fe400048070ff */
[----:B------:R-:W3:Y:S01]  /*2310*/  MUFU.EX2 R40, R40 ;  /* 0x0000002800287308 */ /* 0x000ee20000000800 */
[----:B----4-:R-:W-:Y:S01]  /*2320*/  @!P4 FMUL R48, R48, R48 ;  /* 0x000000303030c220 */ /* 0x010fe20000400000 */
[----:B------:R-:W-:Y:S01]  /*2330*/  FSETP.GEU.AND P4, PT, R60, -126, PT ;  /* 0xc2fc00003c00780b */ /* 0x000fe20003f8e000 */
[----:B------:R-:W-:Y:S01]  /*2340*/  @!P6 FMUL R45, R45, 0.5 ;  /* 0x3f0000002d2de820 */ /* 0x000fe20000400000 */
[----:B------:R-:W-:-:S02]  /*2350*/  FMNMX R8, R87, R8, !PT ;  /* 0x0000000857087209 */ /* 0x000fc40007800000 */
[----:B------:R-:W-:Y:S01]  /*2360*/  F2FP.SATFINITE.E4M3.F32.PACK_AB_MERGE_C R95, R151, R36, RZ ;  /* 0x00000024975f723e */ /* 0x000fe200048070ff */
[----:B------:R-:W-:Y:S01]  /*2370*/  @!P2 FMUL R53, R53, 0.5 ;  /* 0x3f0000003535a820 */ /* 0x000fe20000400000 */
[----:B------:R-:W4:Y:S01]  /*2380*/  MUFU.EX2 R9, R7 ;  /* 0x0000000700097308 */ /* 0x000f220000000800 */
[----:B--2---:R-:W-:Y:S01]  /*2390*/  @!P5 FMUL R24, R24, R24 ;  /* 0x000000181818d220 */ /* 0x004fe20000400000 */
[----:B------:R-:W2:Y:S01]  /*23a0*/  SHFL.BFLY PT, R3, R8, 0x1, 0x1f ;  /* 0x0c201f0008037f89 */ /* 0x000ea200000e0000 */
[----:B------:R-:W-:Y:S02]  /*23b0*/  FSETP.GEU.AND P5, PT, R64, -126, PT ;  /* 0xc2fc00004000780b */ /* 0x000fe40003fae000 */
[----:B------:R-:W-:Y:S02]  /*23c0*/  F2FP.SATFINITE.E4M3.F32.PACK_AB_MERGE_C R101, R151, R20, RZ ;  /* 0x000000149765723e */ /* 0x000fe400048070ff */
[----:B------:R-:W-:Y:S01]  /*23d0*/  @!P4 FMUL R60, R60, 0.5 ;  /* 0x3f0000003c3cc820 */ /* 0x000fe20000400000 */
[----:B------:R-:W5:Y:S01]  /*23e0*/  MUFU.EX2 R22, R45 ;  /* 0x0000002d00167308 */ /* 0x000f620000000800 */
[----:B---3--:R-:W-:Y:S01]  /*23f0*/  @!P3 FMUL R40, R40, R40 ;  /* 0x000000282828b220 */ /* 0x008fe20000400000 */
[----:B------:R-:W-:-:S02]  /*2400*/  FSETP.GEU.AND P3, PT, R52, -126, PT ;  /* 0xc2fc00003400780b */ /* 0x000fc40003f6e000 */
[C---:B------:R-:W-:Y:S02]  /*2410*/  F2FP.SATFINITE.E4M3.F32.PACK_AB_MERGE_C R105, R151.reuse, R24, RZ ;  /* 0x000000189769723e */ /* 0x040fe400048070ff */
[----:B------:R-:W-:Y:S02]  /*2420*/  F2FP.SATFINITE.E4M3.F32.PACK_AB_MERGE_C R99, R151, R40, RZ ;  /* 0x000000289763723e */ /* 0x000fe400048070ff */
[----:B------:R-:W3:Y:S01]  /*2430*/  MUFU.EX2 R60, R60 ;  /* 0x0000003c003c7308 */ /* 0x000ee20000000800 */
[----:B----4-:R-:W-:Y:S01]  /*2440*/  @!P1 FMUL R9, R9, R9 ;  /* 0x0000000909099220 */ /* 0x010fe20000400000 */
[----:B------:R-:W-:Y:S01]  /*2450*/  FSETP.GEU.AND P1, PT, R68, -126, PT ;  /* 0xc2fc00004400780b */ /* 0x000fe20003f2e000 */
[----:B------:R-:W-:Y:S01]  /*2460*/  @!P5 FMUL R64, R64, 0.5 ;  /* 0x3f0000004040d820 */ /* 0x000fe20000400000 */
[----:B------:R-:W-:Y:S01]  /*2470*/  LOP3.LUT R99, R99, 0xff, RZ, 0xc0, !PT ;  /* 0x000000ff63637812 */ /* 0x000fe200078ec0ff */
[----:B------:R-:W-:Y:S01]  /*2480*/  FADD R29, R2, R9 ;  /* 0x00000009021d7221 */ /* 0x000fe20000000000 */
[----:B------:R-:W-:Y:S01]  /*2490*/  F2FP.SATFINITE.E4M3.F32.PACK_AB_MERGE_C R108, R151, R9, RZ ;  /* 0x00000009976c723e */ /* 0x000fe200048070ff */
[----:B------:R-:W-:Y:S01]  /*24a0*/  @!P3 FMUL R52, R52, 0.5 ;  /* 0x3f0000003434b820 */ /* 0x000fe20000400000 */
[----:B------:R-:W4:Y:S01]  /*24b0*/  MUFU.EX2 R56, R53 ;  /* 0x0000003500387308 */ /* 0x000f220000000800 */
[----:B-----5:R-:W-:Y:S01]  /*24c0*/  @!P6 FMUL R22, R22, R22 ;  /* 0x000000161616e220 */ /* 0x020fe20000400000 */
[----:B------:R-:W-:-:S02]  /*24d0*/  FSETP.GEU.AND P6, PT, R61, -126, PT ;  /* 0xc2fc00003d00780b */ /* 0x000fc40003fce000 */
[----:B--2---:R-:W-:Y:S02]  /*24e0*/  FMNMX R3, R8, R3, !PT ;  /* 0x0000000308037209 */ /* 0x004fe40007800000 */
[----:B------:R-:W-:Y:S01]  /*24f0*/  LOP3.LUT R108, R108, 0xff, RZ, 0xc0, !PT ;  /* 0x000000ff6c6c7812 */ /* 0x000fe200078ec0ff */
[----:B------:R-:W-:Y:S01]  /*2500*/  @!P1 FMUL R68, R68, 0.5 ;  /* 0x3f00000044449820 */ /* 0x000fe20000400000 */
[----:B------:R-:W2:Y:S01]  /*2510*/  MUFU.EX2 R64, R64 ;  /* 0x0000004000407308 */ /* 0x000ea20000000800 */
[----:B---3--:R-:W-:Y:S01]  /*2520*/  @!P4 FMUL R60, R60, R60 ;  /* 0x0000003c3c3cc220 */ /* 0x008fe20000400000 */
[----:B------:R-:W-:Y:S01]  /*2530*/  FSETP.GEU.AND P4, PT, R73, -126, PT ;  /* 0xc2fc00004900780b */ /* 0x000fe20003f8e000 */
[----:B------:R-:W3:Y:S01]  /*2540*/  SHFL.BFLY PT, R8, R3, 0x2, 0x1f ;  /* 0x0c401f0003087f89 */ /* 0x000ee200000e0000 */
[C---:B------:R-:W-:Y:S01]  /*2550*/  F2FP.SATFINITE.E4M3.F32.PACK_AB_MERGE_C R97, R151.reuse, R18, RZ ;  /* 0x000000129761723e */ /* 0x040fe200048070ff */
[----:B------:R-:W-:Y:S01]  /*2560*/  FADD R33, R28, R60 ;  /* 0x0000003c1c217221 */ /* 0x000fe20000000000 */
[----:B------:R-:W-:Y:S01]  /*2570*/  F2FP.SATFINITE.E4M3.F32.PACK_AB_MERGE_C R103, R151, R22, RZ ;  /* 0x000000169767723e */ /* 0x000fe200048070ff */
[----:B------:R-:W-:Y:S01]  /*2580*/  @!P6 FMUL R61, R61, 0.5 ;  /* 0x3f0000003d3de820 */ /* 0x000fe20000400000 */
[----:B------:R-:W5:Y:S01]  /*2590*/  MUFU.EX2 R52, R52 ;  /* 0x0000003400347308 */ /* 0x000f620000000800 */
[----:B----4-:R-:W-:Y:S01]  /*25a0*/  @!P2 FMUL R56, R56, R56 ;  /* 0x000000383838a220 */ /* 0x010fe20000400000 */
[----:B------:R-:W-:-:S02]  /*25b0*/  FSETP.GEU.AND P2, PT, R69, -126, PT ;  /* 0xc2fc00004500780b */ /* 0x000fc40003f4e000 */
[C---:B------:R-:W-:Y:S02]  /*25c0*/  F2FP.SATFINITE.E4M3.F32.PACK_AB_MERGE_C R89, R151.reuse, R14, RZ ;  /* 0x0000000e9759723e */ /* 0x040fe400048070ff */
[----:B------:R-:W-:Y:S01]  /*25d0*/  F2FP.SATFINITE.E4M3.F32.PACK_AB_MERGE_C R107, R151, R56, RZ ;  /* 0x00000038976b723e */ /* 0x000fe200048070ff */
[----:B------:R-:W-:Y:S01]  /*25e0*/  @!P4 FMUL R73, R73, 0.5 ;  /* 0x3f0000004949c820 */ /* 0x000fe20000400000 */
[----:B------:R-:W4:Y:S01]  /*25f0*/  MUFU.EX2 R68, R68 ;  /* 0x0000004400447308 */ /* 0x000f220000000800 */
[----:B--2---:R-:W-:Y:S01]  /*2600*/  @!P5 FMUL R64, R64, R64 ;  /* 0x000000404040d220 */ /* 0x004fe20000400000 */
[----:B------:R-:W-:Y:S02]  /*2610*/  FSETP.GEU.AND P5, PT, R76, -126, PT ;  /* 0xc2fc00004c00780b */ /* 0x000fe40003fae000 */
[C---:B------:R-:W-:Y:S02]  /*2620*/  F2FP.SATFINITE.E4M3.F32.PACK_AB_MERGE_C R104, R151.reuse, R48, RZ ;  /* 0x000000309768723e */ /* 0x040fe400048070ff */
[----:B------:R-:W-:Y:S01]  /*2630*/  F2FP.SATFINITE.E4M3.F32.PACK_AB_MERGE_C R110, R151, R60, RZ ;  /* 0x0000003c976e723e */ /* 0x000fe200048070ff */
[----:B------:R-:W-:Y:S01]  /*2640*/  @!P2 FMUL R69, R69, 0.5 ;  /* 0x3f0000004545a820 */ /* 0x000fe20000400000 */
[----:B------:R-:W2:Y:S01]  /*2650*/  MUFU.EX2 R73, R73 ;  /* 0x0000004900497308 */ /* 0x000ea20000000800 */
[----:B-----5:R-:W-:Y:S01]  /*2660*/  @!P3 FMUL R52, R52, R52 ;  /* 0x000000343434b220 */ /* 0x020fe20000400000 */
[----:B------:R-:W-:-:S02]  /*2670*/  FSETP.GEU.AND P3, PT, R65, -126, PT ;  /* 0xc2fc00004100780b */ /* 0x000fc40003f6e000 */
[----:B---3--:R-:W-:Y:S02]  /*2680*/  FMNMX R7, R3, R8, !PT ;  /* 0x0000000803077209 */ /* 0x008fe40007800000 */
[C---:B------:R-:W-:Y:S01]  /*2690*/  F2FP.SATFINITE.E4M3.F32.PACK_AB_MERGE_C R106, R151.reuse, R52, RZ ;  /* 0x00000034976a723e */ /* 0x040fe200048070ff */
[----:B------:R-:W-:Y:S01]  /*26a0*/  @!P5 FMUL R76, R76, 0.5 ;  /* 0x3f0000004c4cd820 */ /* 0x000fe20000400000 */
[----:B------:R-:W3:Y:S01]  /*26b0*/  MUFU.EX2 R61, R61 ;  /* 0x0000003d003d7308 */ /* 0x000ee20000000800 */
[----:B----4-:R-:W-:Y:S01]  /*26c0*/  @!P1 FMUL R68, R68, R68 ;  /* 0x0000004444449220 */ /* 0x010fe20000400000 */
[----:B------:R-:W-:Y:S02]  /*26d0*/  FSETP.GEU.AND P1, PT, R80, -126, PT ;  /* 0xc2fc00005000780b */ /* 0x000fe40003f2e000 */
[----:B------:R-:W-:Y:S01]  /*26e0*/  F2FP.SATFINITE.E4M3.F32.PACK_AB_MERGE_C R102, R151, R44, RZ ;  /* 0x0000002c9766723e */ /* 0x000fe200048070ff */
[----:B------:R-:W-:Y:S01]  /*26f0*/  FADD R37, R36, R68 ;  /* 0x0000004424257221 */ /* 0x000fe20000000000 */
[----:B------:R-:W-:Y:S01]  /*2700*/  LOP3.LUT R106, R106, 0xff, RZ, 0xc0, !PT ;  /* 0x000000ff6a6a7812 */ /* 0x000fe200078ec0ff */
[----:B------:R-:W-:Y:S01]  /*2710*/  @!P3 FMUL R65, R65, 0.5 ;  /* 0x3f0000004141b820 */ /* 0x000fe20000400000 */
[----:B------:R-:W4:Y:S01]  /*2720*/  MUFU.EX2 R69, R69 ;  /* 0x0000004500457308 */ /* 0x000f220000000800 */
[----:B--2---:R-:W-:Y:S01]  /*2730*/  @!P4 FMUL R73, R73, R73 ;  /* 0x000000494949c220 */ /* 0x004fe20000400000 */
[----:B------:R-:W-:-:S02]  /*2740*/  FSETP.GEU.AND P4, PT, R13, -126, PT ;  /* 0xc2fc00000d00780b */ /* 0x000fc40003f8e000 */
[----:B------:R-:W-:Y:S02]  /*2750*/  LOP3.LUT R107, R107, 0xffff, RZ, 0xc0, !PT ;  /* 0x0000ffff6b6b7812 */ /* 0x000fe400078ec0ff */
[----:B------:R-:W-:Y:S01]  /*2760*/  F2FP.SATFINITE.E4M3.F32.PACK_AB_MERGE_C R68, R151, R68, RZ ;  /* 0x000000449744723e */ /* 0x000fe200048070ff */
[----:B------:R-:W-:Y:S01]  /*2770*/  @!P1 FMUL R80, R80, 0.5 ;  /* 0x3f00000050509820 */ /* 0x000fe20000400000 */
[----:B------:R-:W2:Y:S01]  /*2780*/  MUFU.EX2 R76, R76 ;  /* 0x0000004c004c7308 */ /* 0x000ea20000000800 */
[----:B---3--:R-:W-:Y:S01]  /*2790*/  @!P6 FMUL R61, R61, R61 ;  /* 0x0000003d3d3de220 */ /* 0x008fe20000400000 */
[----:B------:R-:W-:Y:S02]  /*27a0*/  FSETP.NEU.AND P6, PT, R7, -INF , PT ;  /* 0xff8000000700780b */ /* 0x000fe40003fcd000 */
[----:B------:R-:W-:Y:S02]  /*27b0*/  PRMT R106, R107, 0x7604, R106 ;  /* 0x000076046b6a7816 */ /* 0x000fe4000000006a */
[----:B------:R-:W-:Y:S01]  /*27c0*/  FSEL R3, R7, RZ, P6 ;  /* 0x000000ff07037208 */ /* 0x000fe20003000000 */
[----:B------:R-:W-:Y:S01]  /*27d0*/  @!P4 FMUL R13, R13, 0.5 ;  /* 0x3f0000000d0dc820 */ /* 0x000fe20000400000 */
[----:B------:R-:W3:Y:S01]  /*27e0*/  MUFU.EX2 R65, R65 ;  /* 0x0000004100417308 */ /* 0x000ee20000000800 */
[----:B----4-:R-:W-:Y:S01]  /*27f0*/  @!P2 FMUL R69, R69, R69 ;  /* 0x000000454545a220 */ /* 0x010fe20000400000 */
[----:B------:R-:W-:Y:S01]  /*2800*/  FSETP.GEU.AND P2, PT, R81, -126, PT ;  /* 0xc2fc00005100780b */ /* 0x000fe20003f4e000 */
[----:B------:R-:W-:Y:S01]  /*2810*/  FMUL R3, R3, UR10 ;  /* 0x0000000a03037c20 */ /* 0x000fe20008400000 */
[----:B------:R-:W-:Y:S01]  /*2820*/  FSETP.GEU.AND P6, PT, R84, -126, PT ;  /* 0xc2fc00005400780b */ /* 0x000fe20003fce000 */
[----:B------:R-:W-:Y:S01]  /*2830*/  FADD R36, R18, R69 ;  /* 0x0000004512247221 */ /* 0x000fe20000000000 */
[----:B------:R-:W-:Y:S01]  /*2840*/  F2FP.SATFINITE.E4M3.F32.PACK_AB_MERGE_C R111, R151, R61, RZ ;  /* 0x0000003d976f723e */ /* 0x000fe200048070ff */
[--C-:B------:R-:W-:Y:S01]  /*2850*/  FFMA R26, R26, UR10, -R3.reuse ;  /* 0x0000000a1a1a7c23 */ /* 0x100fe20008000803 */
[----:B------:R-:W4:Y:S01]  /*2860*/  MUFU.EX2 R80, R80 ;  /* 0x0000005000507308 */ /* 0x000f220000000800 */
[--C-:B------:R-:W-:Y:S01]  /*2870*/  FFMA R30, R30, UR10, -R3.reuse ;  /* 0x0000000a1e1e7c23 */ /* 0x100fe20008000803 */
[----:B--2---:R-:W-:Y:S01]  /*2880*/  @!P5 FMUL R76, R76, R76 ;  /* 0x0000004c4c4cd220 */ /* 0x004fe20000400000 */
[--C-:B------:R-:W-:Y:S01]  /*2890*/  FFMA R35, R35, UR10, -R3.reuse ;  /* 0x0000000a23237c23 */ /* 0x100fe20008000803 */
[----:B------:R-:W-:Y:S01]  /*28a0*/  FSETP.GEU.AND P5, PT, R26, -126, PT ;  /* 0xc2fc00001a00780b */ /* 0x000fe20003fae000 */
[--C-:B------:R-:W-:Y:S01]  /*28b0*/  FFMA R31, R31, UR10, -R3.reuse ;  /* 0x0000000a1f1f7c23 */ /* 0x100fe20008000803 */
[--C-:B------:R-:W-:Y:S01]  /*28c0*/  FFMA R17, R42, UR10, -R3.reuse ;  /* 0x0000000a2a117c23 */ /* 0x100fe20008000803 */
[----:B------:R-:W-:Y:S01]  /*28d0*/  @!P2 FMUL R81, R81, 0.5 ;  /* 0x3f0000005151a820 */ /* 0x000fe20000400000 */
[----:B------:R2:W5:Y:S01]  /*28e0*/  MUFU.EX2 R23, R13 ;  /* 0x0000000d00177308 */ /* 0x0005620000000800 */
[----:B---3--:R-:W-:Y:S01]  /*28f0*/  @!P3 FMUL R65, R65, R65 ;  /* 0x000000414141b220 */ /* 0x008fe20000400000 */
[----:B------:R-:W-:Y:S01]  /*2900*/  FSETP.GEU.AND P3, PT, R77, -126, PT ;  /* 0xc2fc00004d00780b */ /* 0x000fe20003f6e000 */
[----:B------:R-:W-:Y:S01]  /*2910*/  @!P6 FMUL R84, R84, 0.5 ;  /* 0x3f0000005454e820 */ /* 0x000fe20000400000 */
[--C-:B------:R-:W-:Y:S01]  /*2920*/  FFMA R27, R27, UR10, -R3.reuse ;  /* 0x0000000a1b1b7c23 */ /* 0x100fe20008000803 */
[--C-:B------:R-:W-:Y:S01]  /*2930*/  FFMA R47, R47, UR10, -R3.reuse ;  /* 0x0000000a2f2f7c23 */ /* 0x100fe20008000803 */
[--C-:B------:R-:W-:Y:S01]  /*2940*/  FFMA R15, R34, UR10, -R3.reuse ;  /* 0x0000000a220f7c23 */ /* 0x100fe20008000803 */
[--C-:B------:R-:W-:Y:S01]  /*2950*/  FFMA R43, R43, UR10, -R3.reuse ;  /* 0x0000000a2b2b7c23 */ /* 0x100fe20008000803 */
[----:B------:R-:W3:Y:S01]  /*2960*/  MUFU.EX2 R81, R81 ;  /* 0x0000005100517308 */ /* 0x000ee20000000800 */
[----:B----4-:R-:W-:Y:S01]  /*2970*/  @!P1 FMUL R80, R80, R80 ;  /* 0x0000005050509220 */ /* 0x010fe20000400000 */
[----:B------:R-:W-:Y:S01]  /*2980*/  FSETP.GEU.AND P1, PT, R30, -126, PT ;  /* 0xc2fc00001e00780b */ /* 0x000fe20003f2e000 */
[----:B------:R-:W-:Y:S01]  /*2990*/  @!P5 FMUL R26, R26, 0.5 ;  /* 0x3f0000001a1ad820 */ /* 0x000fe20000400000 */
[--C-:B--2---:R-:W-:Y:S01]  /*29a0*/  FFMA R13, R38, UR10, -R3.reuse ;  /* 0x0000000a260d7c23 */ /* 0x104fe20008000803 */
[--C-:B------:R-:W-:Y:S01]  /*29b0*/  FFMA R39, R39, UR10, -R3.reuse ;  /* 0x0000000a27277c23 */ /* 0x100fe20008000803 */
[--C-:B------:R-:W-:Y:S01]  /*29c0*/  FFMA R59, R59, UR10, -R3.reuse ;  /* 0x0000000a3b3b7c23 */ /* 0x100fe20008000803 */
[----:B------:R-:W-:Y:S01]  /*29d0*/  @!P3 FMUL R77, R77, 0.5 ;  /* 0x3f0000004d4db820 */ /* 0x000fe20000400000 */
[----:B------:R-:W2:Y:S01]  /*29e0*/  MUFU.EX2 R84, R84 ;  /* 0x0000005400547308 */ /* 0x000ea20000000800 */
[----:B-----5:R-:W-:Y:S01]  /*29f0*/  @!P4 FMUL R23, R23, R23 ;  /* 0x000000171717c220 */ /* 0x020fe20000400000 */
[----:B------:R-:W-:Y:S01]  /*2a00*/  FSETP.GEU.AND P4, PT, R35, -126, PT ;  /* 0xc2fc00002300780b */ /* 0x000fe20003f8e000 */
[--C-:B------:R-:W-:Y:S01]  /*2a10*/  FFMA R55, R55, UR10, -R3.reuse ;  /* 0x0000000a37377c23 */ /* 0x100fe20008000803 */
[--C-:B------:R-:W-:Y:S01]  /*2a20*/  FFMA R19, R62, UR10, -R3.reuse ;  /* 0x0000000a3e137c23 */ /* 0x100fe20008000803 */
[--C-:B------:R-:W-:Y:S01]  /*2a30*/  FFMA R51, R51, UR10, -R3.reuse ;  /* 0x0000000a33337c23 */ /* 0x100fe20008000803 */
[--C-:B------:R-:W-:Y:S01]  /*2a40*/  FFMA R71, R71, UR10, -R3.reuse ;  /* 0x0000000a47477c23 */ /* 0x100fe20008000803 */
[----:B------:R-:W-:Y:S01]  /*2a50*/  @!P1 FMUL R30, R30, 0.5 ;  /* 0x3f0000001e1e9820 */ /* 0x000fe20000400000 */
[----:B------:R-:W4:Y:S01]  /*2a60*/  MUFU.EX2 R26, R26 ;  /* 0x0000001a001a7308 */ /* 0x000f220000000800 */
[----:B---3--:R-:W-:Y:S01]  /*2a70*/  @!P2 FMUL R81, R81, R81 ;  /* 0x000000515151a220 */ /* 0x008fe20000400000 */
[----:B------:R-:W-:Y:S01]  /*2a80*/  FSETP.GEU.AND P2, PT, R31, -126, PT ;  /* 0xc2fc00001f00780b */ /* 0x000fe20003f4e000 */
[--C-:B------:R-:W-:Y:S01]  /*2a90*/  FFMA R67, R67, UR10, -R3.reuse ;  /* 0x0000000a43437c23 */ /* 0x100fe20008000803 */
[--C-:B------:R-:W-:Y:S01]  /*2aa0*/  FFMA R70, R70, UR10, -R3.reuse ;  /* 0x0000000a46467c23 */ /* 0x100fe20008000803 */
[--C-:B------:R-:W-:Y:S01]  /*2ab0*/  FFMA R66, R66, UR10, -R3.reuse ;  /* 0x0000000a42427c23 */ /* 0x100fe20008000803 */
[--C-:B------:R-:W-:Y:S01]  /*2ac0*/  FFMA R74, R74, UR10, -R3.reuse ;  /* 0x0000000a4a4a7c23 */ /* 0x100fe20008000803 */
[----:B------:R-:W-:Y:S01]  /*2ad0*/  @!P4 FMUL R35, R35, 0.5 ;  /* 0x3f0000002323c820 */ /* 0x000fe20000400000 */
[----:B------:R-:W3:Y:S01]  /*2ae0*/  MUFU.EX2 R77, R77 ;  /* 0x0000004d004d7308 */ /* 0x000ee20000000800 */
[----:B--2---:R-:W-:Y:S01]  /*2af0*/  @!P6 FMUL R84, R84, R84 ;  /* 0x000000545454e220 */ /* 0x004fe20000400000 */
[----:B------:R-:W-:Y:S01]  /*2b00*/  FSETP.GEU.AND P6, PT, R15, -126, PT ;  /* 0xc2fc00000f00780b */ /* 0x000fe20003fce000 */
[--C-:B------:R-:W-:Y:S01]  /*2b10*/  FFMA R63, R63, UR10, -R3.reuse ;  /* 0x0000000a3f3f7c23 */ /* 0x100fe20008000803 */
[--C-:B------:R-:W-:Y:S01]  /*2b20*/  FFMA R75, R75, UR10, -R3.reuse ;  /* 0x0000000a4b4b7c23 */ /* 0x100fe20008000803 */
[--C-:B------:R-:W-:Y:S01]  /*2b30*/  FFMA R83, R83, UR10, -R3.reuse ;  /* 0x0000000a53537c23 */ /* 0x100fe20008000803 */
[--C-:B------:R-:W-:Y:S01]  /*2b40*/  FFMA R79, R79, UR10, -R3.reuse ;  /* 0x0000000a4f4f7c23 */ /* 0x100fe20008000803 */
[----:B------:R-:W-:Y:S01]  /*2b50*/  @!P2 FMUL R31, R31, 0.5 ;  /* 0x3f0000001f1fa820 */ /* 0x000fe20000400000 */
[----:B------:R-:W2:Y:S01]  /*2b60*/  MUFU.EX2 R30, R30 ;  /* 0x0000001e001e7308 */ /* 0x000ea20000000800 */
[----:B----4-:R-:W-:Y:S01]  /*2b70*/  @!P5 FMUL R26, R26, R26 ;  /* 0x0000001a1a1ad220 */ /* 0x010fe20000400000 */
[----:B------:R-:W-:Y:S01]  /*2b80*/  FSETP.GEU.AND P5, PT, R13, -126, PT ;  /* 0xc2fc00000d00780b */ /* 0x000fe20003fae000 */
[--C-:B------:R-:W-:Y:S01]  /*2b90*/  FFMA R78, R78, UR10, -R3.reuse ;  /* 0x0000000a4e4e7c23 */ /* 0x100fe20008000803 */
[--C-:B------:R-:W-:Y:S01]  /*2ba0*/  FFMA R86, R86, UR10, -R3.reuse ;  /* 0x0000000a56567c23 */ /* 0x100fe20008000803 */
[----:B------:R-:W-:Y:S01]  /*2bb0*/  FFMA R82, R82, UR10, -R3 ;  /* 0x0000000a52527c23 */ /* 0x000fe20008000803 */
[----:B------:R-:W-:Y:S01]  /*2bc0*/  FADD R41, R24, R81 ;  /* 0x0000005118297221 */ /* 0x000fe20000000000 */
[----:B------:R-:W-:Y:S01]  /*2bd0*/  @!P6 FMUL R15, R15, 0.5 ;  /* 0x3f0000000f0fe820 */ /* 0x000fe20000400000 */
[----:B------:R4:W5:Y:S01]  /*2be0*/  MUFU.EX2 R42, R35 ;  /* 0x00000023002a7308 */ /* 0x0009620000000800 */
[----:B---3--:R-:W-:Y:S01]  /*2bf0*/  @!P3 FMUL R77, R77, R77 ;  /* 0x0000004d4d4db220 */ /* 0x008fe20000400000 */
[----:B------:R-:W-:Y:S01]  /*2c00*/  FSETP.GEU.AND P3, PT, R27, -126, PT ;  /* 0xc2fc00001b00780b */ /* 0x000fe20003f6e000 */
[----:B------:R-:W-:Y:S01]  /*2c10*/  FADD R100, R44, R76 ;  /* 0x0000004c2c647221 */ /* 0x000fe20000000000 */
[----:B------:R-:W-:Y:S01]  /*2c20*/  FADD R24, R52, R84 ;  /* 0x0000005434187221 */ /* 0x000fe20000000000 */
[----:B------:R-:W-:-:S02]  /*2c30*/  F2FP.SATFINITE.E4M3.F32.PACK_AB_MERGE_C R84, R151, R84, RZ ;  /* 0x000000549754723e */ /* 0x000fc400048070ff */
[----:B------:R-:W-:Y:S01]  /*2c40*/  @!P5 FMUL R13, R13, 0.5 ;  /* 0x3f0000000d0dd820 */ /* 0x000fe20000400000 */
[----:B------:R-:W3:Y:S01]  /*2c50*/  MUFU.EX2 R34, R31 ;  /* 0x0000001f00227308 */ /* 0x000ee20000000800 */
[----:B--2---:R-:W-:Y:S01]  /*2c60*/  @!P1 FMUL R30, R30, R30 ;  /* 0x0000001e1e1e9220 */ /* 0x004fe20000400000 */
[----:B------:R-:W-:Y:S01]  /*2c70*/  FSETP.GEU.AND P1, PT, R17, -126, PT ;  /* 0xc2fc00001100780b */ /* 0x000fe20003f2e000 */
[----:B----4-:R-:W-:Y:S01]  /*2c80*/  FADD R35, R32, R64 ;  /* 0x0000004020237221 */ /* 0x010fe20000000000 */
[----:B------:R-:W-:Y:S01]  /*2c90*/  FADD R32, R16, R65 ;  /* 0x0000004110207221 */ /* 0x000fe20000000000 */
[----:B------:R-:W-:Y:S01]  /*2ca0*/  FADD R33, R33, R100 ;  /* 0x0000006421217221 */ /* 0x000fe20000000000 */
[----:B------:R-:W-:Y:S01]  /*2cb0*/  FADD R24, R37, R24 ;  /* 0x0000001825187221 */ /* 0x000fe20000000000 */
[----:B------:R-:W-:Y:S01]  /*2cc0*/  @!P3 FMUL R27, R27, 0.5 ;  /* 0x3f0000001b1bb820 */ /* 0x000fe20000400000 */
[----:B------:R2:W4:Y:S01]  /*2cd0*/  MUFU.EX2 R88, R13 ;  /* 0x0000000d00587308 */ /* 0x0005220000000800 */
[----:B-----5:R-:W-:Y:S01]  /*2ce0*/  @!P4 FMUL R42, R42, R42 ;  /* 0x0000002a2a2ac220 */ /* 0x020fe20000400000 */
[----:B------:R-:W-:Y:S01]  /*2cf0*/  FSETP.GEU.AND P4, PT, R47, -126, PT ;  /* 0xc2fc00002f00780b */ /* 0x000fe20003f8e000 */
[----:B------:R-:W-:Y:S01]  /*2d00*/  FADD R33, R33, R24 ;  /* 0x0000001821217221 */ /* 0x000fe20000000000 */
[----:B------:R-:W-:Y:S01]  /*2d10*/  F2FP.SATFINITE.E4M3.F32.PACK_AB_MERGE_C R52, R151, R26, RZ ;  /* 0x0000001a9734723e */ /* 0x000fe200048070ff */
[----:B------:R-:W-:Y:S01]  /*2d20*/  FADD R41, R32, R41 ;  /* 0x0000002920297221 */ /* 0x000fe20000000000 */
[----:B------:R-:W-:Y:S01]  /*2d30*/  LOP3.LUT R84, R84, 0xff, RZ, 0xc0, !PT ;  /* 0x000000ff54547812 */ /* 0x000fe200078ec0ff */
[----:B------:R-:W-:Y:S01]  /*2d40*/  @!P1 FMUL R17, R17, 0.5 ;  /* 0x3f00000011119820 */ /* 0x000fe20000400000 */
[----:B------:R-:W5:Y:S01]  /*2d50*/  MUFU.EX2 R8, R27 ;  /* 0x0000001b00087308 */ /* 0x000f620000000800 */
[----:B---3--:R-:W-:Y:S01]  /*2d60*/  @!P2 FMUL R34, R34, R34 ;  /* 0x000000222222a220 */ /* 0x008fe20000400000 */
[----:B------:R-:W-:Y:S01]  /*2d70*/  FSETP.GEU.AND P2, PT, R43, -126, PT ;  /* 0xc2fc00002b00780b */ /* 0x000fe20003f4e000 */
[----:B--2---:R-:W-:Y:S01]  /*2d80*/  FFMA R13, R50, UR10, -R3 ;  /* 0x0000000a320d7c23 */ /* 0x004fe20008000803 */
[----:B------:R-:W-:-:S02]  /*2d90*/  LOP3.LUT R24, R85, 0xffff, RZ, 0xc0, !PT ;  /* 0x0000ffff55187812 */ /* 0x000fc400078ec0ff */
[----:B------:R-:W-:Y:S01]  /*2da0*/  F2FP.SATFINITE.E4M3.F32.PACK_AB_MERGE_C R81, R151, R81, RZ ;  /* 0x000000519751723e */ /* 0x000fe200048070ff */
[----:B------:R-:W-:Y:S01]  /*2db0*/  @!P4 FMUL R47, R47, 0.5 ;  /* 0x3f0000002f2fc820 */ /* 0x000fe20000400000 */
[----:B------:R2:W3:Y:S01]  /*2dc0*/  MUFU.EX2 R90, R17 ;  /* 0x00000011005a7308 */ /* 0x0004e20000000800 */
[----:B----4-:R-:W-:Y:S01]  /*2dd0*/  @!P5 FMUL R88, R88, R88 ;  /* 0x000000585858d220 */ /* 0x010fe20000400000 */
[----:B------:R-:W-:Y:S02]  /*2de0*/  FSETP.GEU.AND P5, PT, R13, -126, PT ;  /* 0xc2fc00000d00780b */ /* 0x000fe40003fae000 */
[C---:B------:R-:W-:Y:S02]  /*2df0*/  F2FP.SATFINITE.E4M3.F32.PACK_AB_MERGE_C R64, R151.reuse, R64, RZ ;  /* 0x000000409740723e */ /* 0x040fe400048070ff */
[----:B------:R-:W-:Y:S01]  /*2e00*/  F2FP.SATFINITE.E4M3.F32.PACK_AB_MERGE_C R65, R151, R65, RZ ;  /* 0x000000419741723e */ /* 0x000fe200048070ff */
[----:B------:R-:W-:Y:S01]  /*2e10*/  @!P2 FMUL R43, R43, 0.5 ;  /* 0x3f0000002b2ba820 */ /* 0x000fe20000400000 */
[----:B------:R4:W1:Y:S01]  /*2e20*/  MUFU.EX2 R38, R15 ;  /* 0x0000000f00267308 */ /* 0x0008620000000800 */
[----:B--2---:R-:W-:Y:S01]  /*2e30*/  FFMA R17, R54, UR10, -R3 ;  /* 0x0000000a36117c23 */ /* 0x004fe20008000803 */
[----:B-----5:R-:W-:Y:S01]  /*2e40*/  @!P3 FMUL R8, R8, R8 ;  /* 0x000000080808b220 */ /* 0x020fe20000400000 */
[----:B------:R-:W-:-:S02]  /*2e50*/  FSETP.GEU.AND P3, PT, R39, -126, PT ;  /* 0xc2fc00002700780b */ /* 0x000fc40003f6e000 */
[----:B------:R-:W-:Y:S02]  /*2e60*/  F2FP.SATFINITE.E4M3.F32.PACK_AB_MERGE_C R69, R151, R69, RZ ;  /* 0x000000459745723e */ /* 0x000fe400048070ff */
[----:B------:R-:W-:Y:S01]  /*2e70*/  @!P5 FMUL R13, R13, 0.5 ;  /* 0x3f0000000d0dd820 */ /* 0x000fe20000400000 */
[----:B------:R-:W2:Y:S01]  /*2e80*/  MUFU.EX2 R54, R47 ;  /* 0x0000002f00367308 */ /* 0x000ea20000000800 */
[----:B----4-:R-:W-:Y:S01]  /*2e90*/  FFMA R15, R46, UR10, -R3 ;  /* 0x0000000a2e0f7c23 */ /* 0x010fe20008000803 */
[----:B---3--:R-:W-:Y:S01]  /*2ea0*/  @!P1 FMUL R90, R90, R90 ;  /* 0x0000005a5a5a9220 */ /* 0x008fe20000400000 */
[----:B------:R-:W-:Y:S02]  /*2eb0*/  FSETP.GEU.AND P1, PT, R17, -126, PT ;  /* 0xc2fc00001100780b */ /* 0x000fe40003f2e000 */
[C---:B------:R-:W-:Y:S02]  /*2ec0*/  F2FP.SATFINITE.E4M3.F32.PACK_AB_MERGE_C R18, R151.reuse, R8, RZ ;  /* 0x000000089712723e */ /* 0x040fe400048070ff */
[----:B------:R-:W-:Y:S01]  /*2ed0*/  F2FP.SATFINITE.E4M3.F32.PACK_AB_MERGE_C R76, R151, R76, RZ ;  /* 0x0000004c974c723e */ /* 0x000fe200048070ff */
[----:B------:R-:W3:Y:S01]  /*2ee0*/  MUFU.EX2 R57, R57 ;  /* 0x0000003900397308 */ /* 0x000ee20000000800 */
[----:B-1----:R-:W-:Y:S01]  /*2ef0*/  @!P6 FMUL R38, R38, R38 ;  /* 0x000000262626e220 */ /* 0x002fe20000400000 */
[----:B------:R-:W-:Y:S01]  /*2f00*/  FSETP.GEU.AND P6, PT, R15, -126, PT ;  /* 0xc2fc00000f00780b */ /* 0x000fe20003fce000 */
[----:B------:R-:W-:Y:S01]  /*2f10*/  @!P3 FMUL R39, R39, 0.5 ;  /* 0x3f0000002727b820 */ /* 0x000fe20000400000 */
[----:B------:R-:W-:-:S02]  /*2f20*/  LOP3.LUT R18, R18, 0xffff, RZ, 0xc0, !PT ;  /* 0x0000ffff12127812 */ /* 0x000fc400078ec0ff */
[----:B------:R-:W-:Y:S02]  /*2f30*/  F2FP.SATFINITE.E4M3.F32.PACK_AB_MERGE_C R60, R151, R38, RZ ;  /* 0x00000026973c723e */ /* 0x000fe400048070ff */
[----:B------:R1:W4:Y:S01]  /*2f40*/  MUFU.EX2 R50, R43 ;  /* 0x0000002b00327308 */ /* 0x0003220000000800 */
[----:B--2---:R-:W-:Y:S01]  /*2f50*/  @!P4 FMUL R54, R54, R54 ;  /* 0x000000363636c220 */ /* 0x004fe20000400000 */
[----:B------:R-:W-:Y:S01]  /*2f60*/  FSETP.GEU.AND P4, PT, R59, -126, PT ;  /* 0xc2fc00003b00780b */ /* 0x000fe20003f8e000 */
[----:B------:R-:W-:Y:S01]  /*2f70*/  @!P1 FMUL R17, R17, 0.5 ;  /* 0x3f00000011119820 */ /* 0x000fe20000400000 */
[----:B------:R-:W-:Y:S02]  /*2f80*/  LOP3.LUT R81, R81, 0xffff, RZ, 0xc0, !PT ;  /* 0x0000ffff51517812 */ /* 0x000fe400078ec0ff */
[----:B------:R-:W-:Y:S01]  /*2f90*/  LOP3.LUT R110, R110, 0xff, RZ, 0xc0, !PT ;  /* 0x000000ff6e6e7812 */ /* 0x000fe200078ec0ff */
[----:B------:R-:W-:Y:S01]  /*2fa0*/  @!P6 FMUL R15, R15, 0.5 ;  /* 0x3f0000000f0fe820 */ /* 0x000fe20000400000 */
[----:B------:R-:W2:Y:S01]  /*2fb0*/  MUFU.EX2 R94, R13 ;  /* 0x0000000d005e7308 */ /* 0x000ea20000000800 */
[----:B---3--:R-:W-:Y:S01]  /*2fc0*/  @!P0 FMUL R57, R57, R57 ;  /* 0x0000003939398220 */ /* 0x008fe20000400000 */
[----:B------:R-:W-:Y:S01]  /*2fd0*/  FSETP.GEU.AND P0, PT, R72, -126, PT ;  /* 0xc2fc00004800780b */ /* 0x000fe20003f0e000 */
[----:B-1----:R-:W-:Y:S01]  /*2fe0*/  FADD R43, R56, R23 ;  /* 0x00000017382b7221 */ /* 0x002fe20000000000 */
[C---:B------:R-:W-:Y:S01]  /*2ff0*/  F2FP.SATFINITE.E4M3.F32.PACK_AB_MERGE_C R56, R151.reuse, R30, RZ ;  /* 0x0000001e9738723e */ /* 0x040fe200048070ff */
[----:B------:R-:W-:Y:S01]  /*3000*/  FADD R31, R4, R57 ;  /* 0x00000039041f7221 */ /* 0x000fe20000000000 */
[----:B------:R-:W-:Y:S01]  /*3010*/  F2FP.SATFINITE.E4M3.F32.PACK_AB_MERGE_C R109, R151, R57, RZ ;  /* 0x00000039976d723e */ /* 0x000fe200048070ff */
[----:B------:R-:W-:Y:S01]  /*3020*/  @!P4 FMUL R59, R59, 0.5 ;  /* 0x3f0000003b3bc820 */ /* 0x000fe20000400000 */
[----:B------:R1:W3:Y:S01]  /*3030*/  MUFU.EX2 R46, R39 ;  /* 0x00000027002e7308 */ /* 0x0002e20000000800 */
[----:B----4-:R-:W-:Y:S01]  /*3040*/  @!P2 FMUL R50, R50, R50 ;  /* 0x000000323232a220 */ /* 0x010fe20000400000 */
[----:B------:R-:W-:Y:S01]  /*3050*/  FSETP.GEU.AND P2, PT, R55, -126, PT ;  /* 0xc2fc00003700780b */ /* 0x000fe20003f4e000 */
[----:B------:R-:W-:Y:S01]  /*3060*/  FADD R36, R36, R43 ;  /* 0x0000002b24247221 */ /* 0x000fe20000000000 */
[----:B------:R-:W-:-:S02]  /*3070*/  LOP3.LUT R109, R109, 0xffff, RZ, 0xc0, !PT ;  /* 0x0000ffff6d6d7812 */ /* 0x000fc400078ec0ff */
[----:B------:R-:W-:Y:S01]  /*3080*/  LOP3.LUT R111, R111, 0xffff, RZ, 0xc0, !PT ;  /* 0x0000ffff6f6f7812 */ /* 0x000fe200078ec0ff */
[----:B------:R-:W-:Y:S01]  /*3090*/  @!P0 FMUL R72, R72, 0.5 ;  /* 0x3f00000048488820 */ /* 0x000fe20000400000 */
[----:B------:R-:W4:Y:S01]  /*30a0*/  MUFU.EX2 R59, R59 ;  /* 0x0000003b003b7308 */ /* 0x000f220000000800 */
[----:B--2---:R-:W-:Y:S01]  /*30b0*/  @!P5 FMUL R94, R94, R94 ;  /* 0x0000005e5e5ed220 */ /* 0x004fe20000400000 */
[----:B------:R-:W-:Y:S01]  /*30c0*/  FSETP.GEU.AND P5, PT, R19, -126, PT ;  /* 0xc2fc00001300780b */ /* 0x000fe20003fae000 */
[----:B-1----:R-:W-:Y:S01]  /*30d0*/  FADD R39, R22, R77 ;  /* 0x0000004d16277221 */ /* 0x002fe20000000000 */
[----:B------:R-:W-:Y:S01]  /*30e0*/  PRMT R108, R109, 0x7604, R108 ;  /* 0x000076046d6c7816 */ /* 0x000fe2000000006c */
[----:B------:R-:W-:Y:S01]  /*30f0*/  FADD R22, R48, R80 ;  /* 0x0000005030167221 */ /* 0x000fe20000000000 */
[----:B------:R-:W-:Y:S01]  /*3100*/  F2FP.SATFINITE.E4M3.F32.PACK_AB_MERGE_C R80, R151, R80, RZ ;  /* 0x000000509750723e */ /* 0x000fe200048070ff */
[----:B------:R-:W-:Y:S01]  /*3110*/  @!P2 FMUL R55, R55, 0.5 ;  /* 0x3f0000003737a820 */ /* 0x000fe20000400000 */
[----:B------:R1:W2:Y:S01]  /*3120*/  MUFU.EX2 R92, R15 ;  /* 0x0000000f005c7308 */ /* 0x0002a20000000800 */
[----:B---3--:R-:W-:Y:S01]  /*3130*/  @!P3 FMUL R46, R46, R46 ;  /* 0x0000002e2e2eb220 */ /* 0x008fe20000400000 */
[----:B------:R-:W-:-:S02]  /*3140*/  FSETP.GEU.AND P3, PT, R51, -126, PT ;  /* 0xc2fc00003300780b */ /* 0x000fc40003f6e000 */
[C---:B------:R-:W-:Y:S02]  /*3150*/  F2FP.SATFINITE.E4M3.F32.PACK_AB_MERGE_C R77, R151.reuse, R77, RZ ;  /* 0x0000004d974d723e */ /* 0x040fe400048070ff */
[----:B------:R-:W-:Y:S01]  /*3160*/  F2FP.SATFINITE.E4M3.F32.PACK_AB_MERGE_C R21, R151, R46, RZ ;  /* 0x0000002e9715723e */ /* 0x000fe200048070ff */
[----:B------:R-:W-:Y:S01]  /*3170*/  @!P5 FMUL R19, R19, 0.5 ;  /* 0x3f0000001313d820 */ /* 0x000fe20000400000 */
[----:B------:R-:W3:Y:S01]  /*3180*/  MUFU.EX2 R62, R55 ;  /* 0x00000037003e7308 */ /* 0x000ee20000000800 */
[--C-:B-1----:R-:W-:Y:S01]  /*3190*/  FFMA R15, R58, UR10, -R3.reuse ;  /* 0x0000000a3a0f7c23 */ /* 0x102fe20008000803 */
[----:B----4-:R-:W-:Y:S01]  /*31a0*/  @!P4 FMUL R59, R59, R59 ;  /* 0x0000003b3b3bc220 */ /* 0x010fe20000400000 */
[----:B------:R-:W-:Y:S01]  /*31b0*/  FSETP.GEU.AND P4, PT, R71, -126, PT ;  /* 0xc2fc00004700780b */ /* 0x000fe20003f8e000 */
[----:B------:R-:W-:Y:S01]  /*31c0*/  FFMA R3, R87, UR10, -R3 ;  /* 0x0000000a57037c23 */ /* 0x000fe20008000803 */
[----:B------:R-:W-:Y:S01]  /*31d0*/  F2FP.SATFINITE.E4M3.F32.PACK_AB_MERGE_C R87, R151, R28, RZ ;  /* 0x0000001c9757723e */ /* 0x000fe200048070ff */
[----:B------:R-:W-:Y:S01]  /*31e0*/  FADD R28, R14, R61 ;  /* 0x0000003d0e1c7221 */ /* 0x000fe20000000000 */
[----:B------:R-:W-:Y:S01]  /*31f0*/  @!P3 FMUL R51, R51, 0.5 ;  /* 0x3f0000003333b820 */ /* 0x000fe20000400000 */
[----:B------:R-:W1:Y:S01]  /*3200*/  MUFU.EX2 R72, R72 ;  /* 0x0000004800487308 */ /* 0x000e620000000800 */
[----:B--2---:R-:W-:Y:S01]  /*3210*/  @!P6 FMUL R92, R92, R92 ;  /* 0x0000005c5c5ce220 */ /* 0x004fe20000400000 */
[----:B------:R-:W-:Y:S01]  /*3220*/  FSETP.GEU.AND P6, PT, R15, -126, PT ;  /* 0xc2fc00000f00780b */ /* 0x000fe20003fce000 */
[----:B------:R-:W-:Y:S01]  /*3230*/  FADD R45, R8, R59 ;  /* 0x0000003b082d7221 */ /* 0x000fe20000000000 */
[----:B------:R-:W-:-:S02]  /*3240*/  F2FP.SATFINITE.E4M3.F32.PACK_AB_MERGE_C R14, R151, R50, RZ ;  /* 0x00000032970e723e */ /* 0x000fc400048070ff */
[----:B------:R-:W-:Y:S02]  /*3250*/  LOP3.LUT R87, R87, 0xff, RZ, 0xc0, !PT ;  /* 0x000000ff57577812 */ /* 0x000fe400078ec0ff */
[----:B------:R2:W4:Y:S01]  /*3260*/  MUFU.EX2 R96, R17 ;  /* 0x0000001100607308 */ /* 0x0005220000000800 */
[----:B------:R-:W-:Y:S01]  /*3270*/  @!P4 FMUL R71, R71, 0.5 ;  /* 0x3f0000004747c820 */ /* 0x000fe20000400000 */
[----:B---3--:R-:W-:Y:S01]  /*3280*/  @!P2 FMUL R62, R62, R62 ;  /* 0x0000003e3e3ea220 */ /* 0x008fe20000400000 */
[----:B------:R-:W-:Y:S02]  /*3290*/  FSETP.GEU.AND P2, PT, R67, -126, PT ;  /* 0xc2fc00004300780b */ /* 0x000fe40003f4e000 */
[----:B------:R-:W-:Y:S02]  /*32a0*/  F2FP.SATFINITE.E4M3.F32.PACK_AB_MERGE_C R4, R151, R59, RZ ;  /* 0x0000003b9704723e */ /* 0x000fe400048070ff */
[----:B------:R-:W-:Y:S01]  /*32b0*/  @!P6 FMUL R15, R15, 0.5 ;  /* 0x3f0000000f0fe820 */ /* 0x000fe20000400000 */
[----:B------:R-:W3:Y:S01]  /*32c0*/  MUFU.EX2 R25, R19 ;  /* 0x0000001300197308 */ /* 0x000ee20000000800 */
[----:B-1----:R-:W-:Y:S01]  /*32d0*/  @!P0 FMUL R72, R72, R72 ;  /* 0x0000004848488220 */ /* 0x002fe20000400000 */
[----:B------:R-:W-:Y:S01]  /*32e0*/  FSETP.GEU.AND P0, PT, R70, -126, PT ;  /* 0xc2fc00004600780b */ /* 0x000fe20003f0e000 */
[----:B--2---:R-:W-:Y:S01]  /*32f0*/  IMAD.U32 R17, RZ, RZ, UR7 ;  /* 0x00000007ff117e24 */ /* 0x004fe2000f8e00ff */
[----:B------:R-:W-:Y:S01]  /*3300*/  LOP3.LUT R80, R80, 0xff, RZ, 0xc0, !PT ;  /* 0x000000ff50507812 */ /* 0x000fe200078ec0ff */
[----:B------:R-:W-:Y:S01]  /*3310*/  FADD R98, R40, R72 ;  /* 0x0000004828627221 */ /* 0x000fe20000000000 */
[----:B------:R-:W-:Y:S01]  /*3320*/  FADD R40, R20, R73 ;  /* 0x0000004914287221 */ /* 0x000fe20000000000 */
[----:B------:R-:W-:Y:S01]  /*3330*/  F2FP.SATFINITE.E4M3.F32.PACK_AB_MERGE_C R72, R151, R72, RZ ;  /* 0x000000489748723e */ /* 0x000fe200048070ff */
[----:B------:R-:W1:Y:S01]  /*3340*/  MUFU.EX2 R58, R51 ;  /* 0x00000033003a7308 */ /* 0x000e620000000800 */
[----:B----4-:R-:W-:Y:S01]  /*3350*/  @!P1 FMUL R96, R96, R96 ;  /* 0x0000006060609220 */ /* 0x010fe20000400000 */
[----:B------:R-:W-:Y:S01]  /*3360*/  FSETP.GEU.AND P1, PT, R66, -126, PT ;  /* 0xc2fc00004200780b */ /* 0x000fe20003f2e000 */
[----:B------:R-:W-:Y:S01]  /*3370*/  @!P2 FMUL R67, R67, 0.5 ;  /* 0x3f0000004343a820 */ /* 0x000fe20000400000 */
[----:B------:R-:W-:Y:S01]  /*3380*/  F2FP.SATFINITE.E4M3.F32.PACK_AB_MERGE_C R73, R151, R73, RZ ;  /* 0x000000499749723e */ /* 0x000fe200048070ff */
[----:B------:R2:W-:Y:S01]  /*3390*/  SYNCS.ARRIVE.TRANS64.A1T0 RZ, [R17+UR21], RZ ;  /* 0x000000ff11ff79a7 */ /* 0x0005e20008100015 */
[----:B------:R-:W-:Y:S01]  /*33a0*/  LOP3.LUT R72, R72, 0xff, RZ, 0xc0, !PT ;  /* 0x000000ff48487812 */ /* 0x000fe200078ec0ff */
[----:B------:R-:W-:Y:S01]  /*33b0*/  @!P0 FMUL R70, R70, 0.5 ;  /* 0x3f00000046468820 */ /* 0x000fe20000400000 */
[----:B------:R4:W5:Y:S01]  /*33c0*/  MUFU.EX2 R13, R15 ;  /* 0x0000000f000d7308 */ /* 0x0009620000000800 */
[----:B---3--:R-:W-:Y:S01]  /*33d0*/  @!P5 FMUL R25, R25, R25 ;  /* 0x000000191919d220 */ /* 0x008fe20000400000 */
[----:B------:R-:W-:Y:S01]  /*33e0*/  FSETP.GEU.AND P5, PT, R74, -126, PT ;  /* 0xc2fc00004a00780b */ /* 0x000fe20003fae000 */
[----:B------:R-:W-:Y:S01]  /*33f0*/  FADD R29, R29, R98 ;  /* 0x000000621d1d7221 */ /* 0x000fe20000000000 */
[----:B------:R-:W-:Y:S01]  /*3400*/  LOP3.LUT R73, R73, 0xffff, RZ, 0xc0, !PT ;  /* 0x0000ffff49497812 */ /* 0x000fe200078ec0ff */
[----:B------:R-:W-:Y:S01]  /*3410*/  FADD R47, R30, R25 ;  /* 0x000000191e2f7221 */ /* 0x000fe20000000000 */
[----:B------:R-:W-:Y:S01]  /*3420*/  F2FP.SATFINITE.E4M3.F32.PACK_AB_MERGE_C R19, R151, R34, RZ ;  /* 0x000000229713723e */ /* 0x000fe200048070ff */
[----:B------:R-:W-:Y:S01]  /*3430*/  @!P1 FMUL R66, R66, 0.5 ;  /* 0x3f00000042429820 */ /* 0x000fe20000400000 */
[----:B------:R-:W3:Y:S01]  /*3440*/  MUFU.EX2 R71, R71 ;  /* 0x0000004700477308 */ /* 0x000ee20000000800 */
[----:B-1----:R-:W-:Y:S01]  /*3450*/  @!P3 FMUL R58, R58, R58 ;  /* 0x0000003a3a3ab220 */ /* 0x002fe20000400000 */
[----:B------:R-:W-:-:S02]  /*3460*/  FSETP.GEU.AND P3, PT, R63, -126, PT ;  /* 0xc2fc00003f00780b */ /* 0x000fc40003f6e000 */
[----:B----4-:R-:W-:Y:S02]  /*3470*/  LOP3.LUT R15, R0, 0x3, RZ, 0xc0, !PT ;  /* 0x00000003000f7812 */ /* 0x010fe400078ec0ff */
[----:B------:R-:W-:Y:S01]  /*3480*/  F2FP.SATFINITE.E4M3.F32.PACK_AB_MERGE_C R16, R151, R58, RZ ;  /* 0x0000003a9710723e */ /* 0x000fe200048070ff */
[----:B------:R-:W-:Y:S01]  /*3490*/  @!P5 FMUL R74, R74, 0.5 ;  /* 0x3f0000004a4ad820 */ /* 0x000fe20000400000 */
[----:B------:R-:W1:Y:S01]  /*34a0*/  MUFU.EX2 R67, R67 ;  /* 0x0000004300437308 */ /* 0x000e620000000800 */
[----:B-----5:R-:W-:Y:S01]  /*34b0*/  @!P6 FMUL R13, R13, R13 ;  /* 0x0000000d0d0de220 */ /* 0x020fe20000400000 */
[----:B------:R-:W-:Y:S01]  /*34c0*/  FSETP.GEU.AND P6, PT, R75, -126, PT ;  /* 0xc2fc00004b00780b */ /* 0x000fe20003fce000 */
[----:B------:R-:W-:Y:S01]  /*34d0*/  VIADD R15, R15, 0xffffffff ;  /* 0xffffffff0f0f7836 */ /* 0x000fe20000000000 */
[----:B------:R-:W-:Y:S01]  /*34e0*/  PRMT R72, R73, 0x7604, R72 ;  /* 0x0000760449487816 */ /* 0x000fe20000000048 */
[----:B------:R-:W-:Y:S01]  /*34f0*/  FADD R44, R26, R13 ;  /* 0x0000000d1a2c7221 */ /* 0x000fe20000000000 */
[----:B--2---:R-:W-:Y:S01]  /*3500*/  F2FP.SATFINITE.E4M3.F32.PACK_AB_MERGE_C R17, R151, R62, RZ ;  /* 0x0000003e9711723e */ /* 0x004fe200048070ff */
[----:B------:R-:W-:Y:S01]  /*3510*/  @!P3 FMUL R63, R63, 0.5 ;  /* 0x3f0000003f3fb820 */ /* 0x000fe20000400000 */
[----:B------:R-:W2:Y:S01]  /*3520*/  MUFU.EX2 R70, R70 ;  /* 0x0000004600467308 */ /* 0x000ea20000000800 */
[----:B---3--:R-:W-:Y:S01]  /*3530*/  @!P4 FMUL R71, R71, R71 ;  /* 0x000000474747c220 */ /* 0x008fe20000400000 */
[----:B------:R-:W-:Y:S01]  /*3540*/  FSETP.GEU.AND P4, PT, R83, -126, PT ;  /* 0xc2fc00005300780b */ /* 0x000fe20003f8e000 */
[----:B------:R-:W-:Y:S01]  /*3550*/  FADD R26, R35, R22 ;  /* 0x00000016231a7221 */ /* 0x000fe20000000000 */
[----:B------:R-:W-:Y:S01]  /*3560*/  F2FP.SATFINITE.E4M3.F32.PACK_AB_MERGE_C R20, R151, R42, RZ ;  /* 0x0000002a9714723e */ /* 0x000fe200048070ff */
[----:B------:R-:W-:Y:S01]  /*3570*/  FADD R48, R46, R71 ;  /* 0x000000472e307221 */ /* 0x000fe20000000000 */
[----:B------:R-:W-:Y:S01]  /*3580*/  LOP3.LUT R17, R17, 0xffff, RZ, 0xc0, !PT ;  /* 0x0000ffff11117812 */ /* 0x000fe200078ec0ff */
[----:B------:R-:W-:Y:S01]  /*3590*/  @!P6 FMUL R75, R75, 0.5 ;  /* 0x3f0000004b4be820 */ /* 0x000fe20000400000 */
[----:B------:R-:W3:Y:S01]  /*35a0*/  MUFU.EX2 R66, R66 ;  /* 0x0000004200427308 */ /* 0x000ee20000000800 */
[----:B-1----:R-:W-:Y:S01]  /*35b0*/  @!P2 FMUL R67, R67, R67 ;  /* 0x000000434343a220 */ /* 0x002fe20000400000 */
[----:B------:R-:W-:Y:S01]  /*35c0*/  FSETP.GEU.AND P2, PT, R79, -126, PT ;  /* 0xc2fc00004f00780b */ /* 0x000fe20003f4e000 */
[----:B------:R-:W-:Y:S01]  /*35d0*/  FADD R26, R29, R26 ;  /* 0x0000001a1d1a7221 */ /* 0x000fe20000000000 */
[----:B------:R-:W-:Y:S01]  /*35e0*/  LOP3.LUT R21, R21, 0xffff, RZ, 0xc0, !PT ;  /* 0x0000ffff15157812 */ /* 0x000fe200078ec0ff */
[----:B------:R-:W-:Y:S01]  /*35f0*/  FADD R22, R31, R40 ;  /* 0x000000281f167221 */ /* 0x000fe20000000000 */
[----:B------:R-:W-:Y:S01]  /*3600*/  F2FP.SATFINITE.E4M3.F32.PACK_AB_MERGE_C R9, R151, R67, RZ ;  /* 0x000000439709723e */ /* 0x000fe200048070ff */
[----:B------:R-:W-:Y:S01]  /*3610*/  @!P4 FMUL R83, R83, 0.5 ;  /* 0x3f0000005353c820 */ /* 0x000fe20000400000 */
[----:B------:R-:W1:Y:S01]  /*3620*/  MUFU.EX2 R74, R74 ;  /* 0x0000004a004a7308 */ /* 0x000e620000000800 */
[----:B--2---:R-:W-:Y:S01]  /*3630*/  @!P0 FMUL R70, R70, R70 ;  /* 0x0000004646468220 */ /* 0x004fe20000400000 */
[----:B------:R-:W-:Y:S01]  /*3640*/  ISETP.NE.AND P0, PT, R12, RZ, PT ;  /* 0x000000ff0c00720c */ /* 0x000fe20003f05270 */
[----:B------:R-:W-:Y:S01]  /*3650*/  FADD R26, R26, R33 ;  /* 0x000000211a1a7221 */ /* 0x000fe20000000000 */
[----:B------:R-:W-:Y:S01]  /*3660*/  PRMT R80, R81, 0x7604, R80 ;  /* 0x0000760451507816 */ /* 0x000fe20000000050 */
[----:B------:R-:W-:Y:S01]  /*3670*/  FADD R22, R22, R41 ;  /* 0x0000002916167221 */ /* 0x000fe20000000000 */
[----:B------:R-:W-:Y:S01]  /*3680*/  LOP3.LUT R68, R68, 0xff, RZ, 0xc0, !PT ;  /* 0x000000ff44447812 */ /* 0x000fe200078ec0ff */
[----:B------:R-:W-:Y:S01]  /*3690*/  @!P2 FMUL R79, R79, 0.5 ;  /* 0x3f0000004f4fa820 */ /* 0x000fe20000400000 */
[----:B------:R-:W2:Y:S01]  /*36a0*/  MUFU.EX2 R63, R63 ;  /* 0x0000003f003f7308 */ /* 0x000ea20000000800 */
[----:B---3--:R-:W-:Y:S01]  /*36b0*/  @!P1 FMUL R66, R66, R66 ;  /* 0x0000004242429220 */ /* 0x008fe20000400000 */
[----:B------:R-:W-:Y:S01]  /*36c0*/  FSETP.GEU.AND P1, PT, R78, -126, PT ;  /* 0xc2fc00004e00780b */ /* 0x000fe20003f2e000 */
[----:B------:R-:W-:Y:S01]  /*36d0*/  IMAD.U32 R29, R60, 0x10000, RZ ;  /* 0x000100003c1d7824 */ /* 0x000fe200078e00ff */
[----:B------:R-:W-:-:S02]  /*36e0*/  LOP3.LUT R69, R69, 0xffff, RZ, 0xc0, !PT ;  /* 0x0000ffff45457812 */ /* 0x000fc400078ec0ff */
[----:B------:R-:W-:Y:S02]  /*36f0*/  LOP3.LUT R102, R102, 0xff, RZ, 0xc0, !PT ;  /* 0x000000ff66667812 */ /* 0x000fe400078ec0ff */
[----:B------:R3:W4:Y:S01]  /*3700*/  MUFU.EX2 R12, R83 ;  /* 0x00000053000c7308 */ /* 0x0007220000000800 */
[----:B-1----:R-:W-:Y:S01]  /*3710*/  @!P5 FMUL R74, R74, R74 ;  /* 0x0000004a4a4ad220 */ /* 0x002fe20000400000 */
[----:B------:R-:W-:Y:S02]  /*3720*/  FSETP.GEU.AND P5, PT, R86, -126, PT ;  /* 0xc2fc00005600780b */ /* 0x000fe40003fae000 */
[----:B------:R-:W-:Y:S01]  /*3730*/  LOP3.LUT R103, R103, 0xffff, RZ, 0xc0, !PT ;  /* 0x0000ffff67677812 */ /* 0x000fe200078ec0ff */
[----:B------:R-:W-:Y:S01]  /*3740*/  FADD R49, R90, R74 ;  /* 0x0000004a5a317221 */ /* 0x000fe20000000000 */
[----:B------:R-:W-:Y:S01]  /*3750*/  F2FP.SATFINITE.E4M3.F32.PACK_AB_MERGE_C R90, R151, R90, RZ ;  /* 0x0000005a975a723e */ /* 0x000fe200048070ff */
[----:B------:R-:W-:Y:S01]  /*3760*/  @!P1 FMUL R78, R78, 0.5 ;  /* 0x3f0000004e4e9820 */ /* 0x000fe20000400000 */
[----:B------:R-:W1:Y:S01]  /*3770*/  MUFU.EX2 R75, R75 ;  /* 0x0000004b004b7308 */ /* 0x000e620000000800 */
[----:B--2---:R-:W-:Y:S01]  /*3780*/  @!P3 FMUL R63, R63, R63 ;  /* 0x0000003f3f3fb220 */ /* 0x004fe20000400000 */
[----:B------:R-:W-:Y:S01]  /*3790*/  FSETP.GEU.AND P3, PT, R82, -126, PT ;  /* 0xc2fc00005200780b */ /* 0x000fe20003f6e000 */
[----:B------:R-:W-:Y:S01]  /*37a0*/  FADD R44, R44, R49 ;  /* 0x000000312c2c7221 */ /* 0x000fe20000000000 */
[C---:B---3--:R-:W-:Y:S01]  /*37b0*/  F2FP.SATFINITE.E4M3.F32.PACK_AB_MERGE_C R83, R151.reuse, R2, RZ ;  /* 0x000000029753723e */ /* 0x048fe200048070ff */
[----:B------:R-:W-:Y:S01]  /*37c0*/  FADD R30, R34, R63 ;  /* 0x0000003f221e7221 */ /* 0x000fe20000000000 */
[----:B------:R-:W-:Y:S01]  /*37d0*/  F2FP.SATFINITE.E4M3.F32.PACK_AB_MERGE_C R74, R151, R74, RZ ;  /* 0x0000004a974a723e */ /* 0x000fe200048070ff */
[----:B------:R-:W-:Y:S01]  /*37e0*/  @!P5 FMUL R86, R86, 0.5 ;  /* 0x3f0000005656d820 */ /* 0x000fe20000400000 */
[----:B------:R-:W2:Y:S01]  /*37f0*/  MUFU.EX2 R79, R79 ;  /* 0x0000004f004f7308 */ /* 0x000ea20000000800 */
[----:B----4-:R-:W-:Y:S01]  /*3800*/  @!P4 FMUL R12, R12, R12 ;  /* 0x0000000c0c0cc220 */ /* 0x010fe20000400000 */
[----:B------:R-:W-:Y:S01]  /*3810*/  LOP3.LUT R83, R83, 0xff, RZ, 0xc0, !PT ;  /* 0x000000ff53537812 */ /* 0x000fe200078ec0ff */
[----:B------:R-:W-:Y:S01]  /*3820*/  FADD R34, R38, R66 ;  /* 0x0000004226227221 */ /* 0x000fe20000000000 */
[----:B------:R-:W-:Y:S01]  /*3830*/  FADD R38, R42, R67 ;  /* 0x000000432a267221 */ /* 0x000fe20000000000 */
[----:B------:R-:W-:Y:S01]  /*3840*/  FADD R55, R58, R12 ;  /* 0x0000000c3a377221 */ /* 0x000fe20000000000 */
[----:B------:R-:W-:Y:S01]  /*3850*/  F2FP.SATFINITE.E4M3.F32.PACK_AB_MERGE_C R58, R151, R25, RZ ;  /* 0x00000019973a723e */ /* 0x000fe200048070ff */
[----:B------:R-:W-:Y:S01]  /*3860*/  @!P3 FMUL R82, R82, 0.5 ;  /* 0x3f0000005252b820 */ /* 0x000fe20000400000 */
[----:B------:R-:W3:Y:S01]  /*3870*/  MUFU.EX2 R78, R78 ;  /* 0x0000004e004e7308 */ /* 0x000ee20000000800 */
[----:B-1----:R-:W-:Y:S01]  /*3880*/  @!P6 FMUL R75, R75, R75 ;  /* 0x0000004b4b4be220 */ /* 0x002fe20000400000 */
[----:B------:R-:W-:Y:S01]  /*3890*/  FSETP.GEU.AND P6, PT, R3, -126, PT ;  /* 0xc2fc00000300780b */ /* 0x000fe20003fce000 */
[----:B------:R-:W-:Y:S01]  /*38a0*/  FADD R42, R88, R70 ;  /* 0x00000046582a7221 */ /* 0x000fe20000000000 */
[----:B------:R-:W-:Y:S01]  /*38b0*/  F2FP.SATFINITE.E4M3.F32.PACK_AB_MERGE_C R25, R151, R23, RZ ;  /* 0x000000179719723e */ /* 0x000fe200048070ff */
[----:B------:R-:W-:Y:S01]  /*38c0*/  FADD R23, R28, R39 ;  /* 0x000000271c177221 */ /* 0x000fe20000000000 */
[----:B------:R-:W-:Y:S01]  /*38d0*/  PRMT R24, R24, 0x7604, R83 ;  /* 0x0000760418187816 */ /* 0x000fe20000000053 */
[----:B------:R-:W-:Y:S01]  /*38e0*/  FADD R46, R50, R75 ;  /* 0x0000004b322e7221 */ /* 0x000fe20000000000 */
[----:B------:R-:W-:Y:S01]  /*38f0*/  LOP3.LUT R25, R25, 0xffff, RZ, 0xc0, !PT ;  /* 0x0000ffff19197812 */ /* 0x000fe200078ec0ff */
[----:B------:R-:W1:Y:S01]  /*3900*/  MUFU.EX2 R86, R86 ;  /* 0x0000005600567308 */ /* 0x000e620000000800 */
[----:B--2---:R-:W-:Y:S01]  /*3910*/  @!P2 FMUL R79, R79, R79 ;  /* 0x0000004f4f4fa220 */ /* 0x004fe20000400000 */
[----:B------:R-:W-:Y:S01]  /*3920*/  FADD R23, R23, R36 ;  /* 0x0000002417177221 */ /* 0x000fe20000000000 */
[----:B------:R-:W-:Y:S01]  /*3930*/  PRMT R84, R25, 0x7604, R84 ;  /* 0x0000760419547816 */ /* 0x000fe20000000054 */
[----:B------:R-:W-:Y:S01]  /*3940*/  IMAD.U32 R25, R52, 0x10000, RZ ;  /* 0x0001000034197824 */ /* 0x000fe200078e00ff */
[----:B------:R-:W-:Y:S01]  /*3950*/  LOP3.LUT R36, R101, 0xffff, RZ, 0xc0, !PT ;  /* 0x0000ffff65247812 */ /* 0x000fe200078ec0ff */
[----:B------:R-:W-:Y:S01]  /*3960*/  @!P6 FMUL R3, R3, 0.5 ;  /* 0x3f0000000303e820 */ /* 0x000fe20000400000 */
[----:B------:R-:W-:Y:S01]  /*3970*/  FADD R51, R54, R79 ;  /* 0x0000004f36337221 */ /* 0x000fe20000000000 */
[----:B------:R-:W2:Y:S01]  /*3980*/  MUFU.EX2 R82, R82 ;  /* 0x0000005200527308 */ /* 0x000ea20000000800 */
[----:B---3--:R-:W-:Y:S01]  /*3990*/  @!P1 FMUL R78, R78, R78 ;  /* 0x0000004e4e4e9220 */ /* 0x008fe20000400000 */
[----:B------:R-:W-:Y:S01]  /*39a0*/  ISETP.GT.U32.AND P1, PT, R15, 0x1, PT ;  /* 0x000000010f00780c */ /* 0x000fe20003f24070 */
[----:B------:R-:W-:Y:S01]  /*39b0*/  IMAD.U32 R39, R58, 0x10000, RZ ;  /* 0x000100003a277824 */ /* 0x000fe200078e00ff */
[----:B------:R-:W-:Y:S01]  /*39c0*/  LOP3.LUT R24, R24, 0xff0000, R25, 0xf8, !PT ;  /* 0x00ff000018187812 */ /* 0x000fe200078ef819 */
[----:B------:R-:W-:Y:S01]  /*39d0*/  IMAD.U32 R25, R90, 0x10000, RZ ;  /* 0x000100005a197824 */ /* 0x000fe200078e00ff */
[C---:B------:R-:W-:Y:S01]  /*39e0*/  F2FP.SATFINITE.E4M3.F32.PACK_AB_MERGE_C R15, R151.reuse, R54, RZ ;  /* 0x00000036970f723e */ /* 0x040fe200048070ff */
[----:B------:R-:W-:Y:S01]  /*39f0*/  FADD R50, R92, R78 ;  /* 0x0000004e5c327221 */ /* 0x000fe20000000000 */
[----:B------:R-:W3:Y:S01]  /*3a00*/  MUFU.EX2 R27, R3 ;  /* 0x00000003001b7308 */ /* 0x000ee20000000800 */
[----:B------:R-:W-:Y:S01]  /*3a10*/  F2FP.SATFINITE.E4M3.F32.PACK_AB_MERGE_C R54, R151, R13, RZ ;  /* 0x0000000d9736723e */ /* 0x000fe200048070ff */
[----:B-1----:R-:W-:Y:S01]  /*3a20*/  @!P5 FMUL R86, R86, R86 ;  /* 0x000000565656d220 */ /* 0x002fe20000400000 */
[----:B------:R-:W-:Y:S01]  /*3a30*/  PRMT R36, R36, 0x7604, R99 ;  /* 0x0000760424247816 */ /* 0x000fe20000000063 */
[----:B------:R-:W-:Y:S01]  /*3a40*/  FADD R45, R45, R46 ;  /* 0x0000002e2d2d7221 */ /* 0x000fe20000000000 */
[----:B------:R-:W-:Y:S01]  /*3a50*/  F2FP.SATFINITE.E4M3.F32.PACK_AB_MERGE_C R12, R151, R12, RZ ;  /* 0x0000000c970c723e */ /* 0x000fe200048070ff */
[----:B------:R-:W-:Y:S01]  /*3a60*/  FADD R57, R96, R86 ;  /* 0x0000005660397221 */ /* 0x000fe20000000000 */
[----:B------:R-:W-:Y:S01]  /*3a70*/  LOP3.LUT R36, R36, 0xff0000, R25, 0xf8, !PT ;  /* 0x00ff000024247812 */ /* 0x000fe200078ef819 */
[----:B------:R-:W-:-:S02]  /*3a80*/  IMAD.U32 R25, R54, 0x10000, RZ ;  /* 0x0001000036197824 */ /* 0x000fc400078e00ff */
[----:B--2---:R-:W-:Y:S01]  /*3a90*/  @!P3 FMUL R82, R82, R82 ;  /* 0x000000525252b220 */ /* 0x004fe20000400000 */
[----:B------:R-:W-:Y:S01]  /*3aa0*/  F2FP.SATFINITE.E4M3.F32.PACK_AB_MERGE_C R96, R151, R96, RZ ;  /* 0x000000609760723e */ /* 0x000fe200048070ff */
[----:B------:R-:W-:Y:S01]  /*3ab0*/  FADD R38, R38, R55 ;  /* 0x0000003726267221 */ /* 0x000fe20000000000 */
[----:B------:R-:W-:Y:S01]  /*3ac0*/  LOP3.LUT R28, R89, 0xffff, RZ, 0xc0, !PT ;  /* 0x0000ffff591c7812 */ /* 0x000fe200078ec0ff */
[----:B------:R-:W-:Y:S01]  /*3ad0*/  FADD R53, R94, R82 ;  /* 0x000000525e357221 */ /* 0x000fe20000000000 */
[----:B------:R-:W-:Y:S01]  /*3ae0*/  LOP3.LUT R108, R108, 0xff0000, R25, 0xf8, !PT ;  /* 0x00ff00006c6c7812 */ /* 0x000fe200078ef819 */
[----:B------:R-:W-:Y:S01]  /*3af0*/  IMAD.U32 R25, R74, 0x10000, RZ ;  /* 0x000100004a197824 */ /* 0x000fe200078e00ff */
[----:B------:R-:W-:Y:S01]  /*3b00*/  F2FP.SATFINITE.E4M3.F32.PACK_AB_MERGE_C R82, R151, R82, RZ ;  /* 0x000000529752723e */ /* 0x000fe200048070ff */
[----:B---3--:R-:W-:Y:S01]  /*3b10*/  @!P6 FMUL R27, R27, R27 ;  /* 0x0000001b1b1be220 */ /* 0x008fe20000400000 */
[----:B------:R-:W-:Y:S01]  /*3b20*/  F2FP.SATFINITE.E4M3.F32.PACK_AB_MERGE_C R88, R151, R88, RZ ;  /* 0x000000589758723e */ /* 0x000fe200048070ff */
[----:B------:R-:W-:Y:S01]  /*3b30*/  IMAD.U32 R37, R96, 0x10000, RZ ;  /* 0x0001000060257824 */ /* 0x000fe200078e00ff */
[----:B------:R-:W-:Y:S01]  /*3b40*/  LOP3.LUT R72, R72, 0xff0000, R25, 0xf8, !PT ;  /* 0x00ff000048487812 */ /* 0x000fe200078ef819 */
[----:B------:R-:W-:Y:S01]  /*3b50*/  FADD R61, R62, R27 ;  /* 0x0000001b3e3d7221 */ /* 0x000fe20000000000 */
[----:B------:R-:W-:Y:S01]  /*3b60*/  LOP3.LUT R25, R19, 0xffff, RZ, 0xc0, !PT ;  /* 0x0000ffff13197812 */ /* 0x000fe200078ec0ff */
[----:B------:R-:W-:Y:S01]  /*3b70*/  IMAD.SHL.U32 R19, R18, 0x1000000, RZ ;  /* 0x0100000012137824 */ /* 0x000fe200078e00ff */
[C---:B------:R-:W-:Y:S01]  /*3b80*/  F2FP.SATFINITE.E4M3.F32.PACK_AB_MERGE_C R92, R151.reuse, R92, RZ ;  /* 0x0000005c975c723e */ /* 0x040fe200048070ff */
[----:B------:R-:W-:Y:S01]  /*3b90*/  IMAD.U32 R49, R82, 0x10000, RZ ;  /* 0x0001000052317824 */ /* 0x000fe200078e00ff */
[C---:B------:R-:W-:Y:S01]  /*3ba0*/  F2FP.SATFINITE.E4M3.F32.PACK_AB_MERGE_C R94, R151.reuse, R94, RZ ;  /* 0x0000005e975e723e */ /* 0x040fe200048070ff */
[----:B------:R-:W-:Y:S01]  /*3bb0*/  FADD R53, R34, R53 ;  /* 0x0000003522357221 */ /* 0x000fe20000000000 */
[C---:B------:R-:W-:Y:S01]  /*3bc0*/  F2FP.SATFINITE.E4M3.F32.PACK_AB_MERGE_C R8, R151.reuse, R63, RZ ;  /* 0x0000003f9708723e */ /* 0x040fe200048070ff */
[----:B------:R-:W-:Y:S01]  /*3bd0*/  IMAD.U32 R33, R92, 0x10000, RZ ;  /* 0x000100005c217824 */ /* 0x000fe200078e00ff */
[----:B------:R-:W-:Y:S01]  /*3be0*/  F2FP.SATFINITE.E4M3.F32.PACK_AB_MERGE_C R66, R151, R66, RZ ;  /* 0x000000429742723e */ /* 0x000fe200048070ff */
[----:B------:R-:W-:Y:S01]  /*3bf0*/  IMAD.SHL.U32 R18, R25, 0x1000000, RZ ;  /* 0x0100000019127824 */ /* 0x000fe200078e00ff */
[C---:B------:R-:W-:Y:S01]  /*3c00*/  F2FP.SATFINITE.E4M3.F32.PACK_AB_MERGE_C R70, R151.reuse, R70, RZ ;  /* 0x000000469746723e */ /* 0x040fe200048070ff */
[----:B------:R-:W-:Y:S01]  /*3c10*/  IMAD.U32 R31, R88, 0x10000, RZ ;  /* 0x00010000581f7824 */ /* 0x000fe200078e00ff */
[C---:B------:R-:W-:Y:S01]  /*3c20*/  F2FP.SATFINITE.E4M3.F32.PACK_AB_MERGE_C R13, R151.reuse, R71, RZ ;  /* 0x00000047970d723e */ /* 0x040fe200048070ff */
[----:B------:R-:W-:Y:S01]  /*3c30*/  IMAD.U32 R35, R94, 0x10000, RZ ;  /* 0x000100005e237824 */ /* 0x000fe200078e00ff */
[C---:B------:R-:W-:Y:S01]  /*3c40*/  F2FP.SATFINITE.E4M3.F32.PACK_AB_MERGE_C R2, R151.reuse, R75, RZ ;  /* 0x0000004b9702723e */ /* 0x040fe200048070ff */
[----:B------:R-:W-:Y:S01]  /*3c50*/  IMAD.U32 R43, R70, 0x10000, RZ ;  /* 0x00010000462b7824 */ /* 0x000fe200078e00ff */
[C---:B------:R-:W-:Y:S01]  /*3c60*/  F2FP.SATFINITE.E4M3.F32.PACK_AB_MERGE_C R78, R151.reuse, R78, RZ ;  /* 0x0000004e974e723e */ /* 0x040fe200048070ff */
[----:B------:R-:W-:Y:S01]  /*3c70*/  IMAD.U32 R41, R66, 0x10000, RZ ;  /* 0x0001000042297824 */ /* 0x000fe200078e00ff */
[C---:B------:R-:W-:Y:S01]  /*3c80*/  F2FP.SATFINITE.E4M3.F32.PACK_AB_MERGE_C R3, R151.reuse, R79, RZ ;  /* 0x0000004f9703723e */ /* 0x040fe200048070ff */
[----:B------:R-:W-:Y:S01]  /*3c90*/  FADD R30, R30, R51 ;  /* 0x000000331e1e7221 */ /* 0x000fe20000000000 */
[----:B------:R-:W-:Y:S01]  /*3ca0*/  F2FP.SATFINITE.E4M3.F32.PACK_AB_MERGE_C R86, R151, R86, RZ ;  /* 0x000000569756723e */ /* 0x000fe200048070ff */
[----:B------:R-:W-:Y:S01]  /*3cb0*/  FADD R38, R45, R38 ;  /* 0x000000262d267221 */ /* 0x000fe20000000000 */
[----:B------:R-:W-:Y:S01]  /*3cc0*/  F2FP.SATFINITE.E4M3.F32.PACK_AB_MERGE_C R151, R151, R27, RZ ;  /* 0x0000001b9797723e */ /* 0x000fe200048070ff */
[----:B------:R-:W-:Y:S01]  /*3cd0*/  IMAD.U32 R27, R56, 0x10000, RZ ;  /* 0x00010000381b7824 */ /* 0x000fe200078e00ff */
[----:B------:R-:W-:Y:S01]  /*3ce0*/  LOP3.LUT R12, R12, 0xffff, RZ, 0xc0, !PT ;  /* 0x0000ffff0c0c7812 */ /* 0x000fe200078ec0ff */
[----:B------:R-:W-:Y:S01]  /*3cf0*/  IMAD.U32 R45, R78, 0x10000, RZ ;  /* 0x000100004e2d7824 */ /* 0x000fe200078e00ff */
[----:B------:R-:W-:Y:S01]  /*3d00*/  PRMT R28, R28, 0x7604, R87 ;  /* 0x000076041c1c7816 */ /* 0x000fe20000000057 */
[----:B------:R-:W-:Y:S01]  /*3d10*/  IMAD.U32 R51, R86, 0x10000, RZ ;  /* 0x0001000056337824 */ /* 0x000fe200078e00ff */
[----:B------:R-:W-:Y:S01]  /*3d20*/  LOP3.LUT R19, R24, R19, RZ, 0xfc, !PT ;  /* 0x0000001318137212 */ /* 0x000fe200078efcff */
[----:B------:R-:W-:Y:S01]  /*3d30*/  IMAD.SHL.U32 R24, R17, 0x1000000, RZ ;  /* 0x0100000011187824 */ /* 0x000fe200078e00ff */
[----:B------:R-:W-:Y:S01]  /*3d40*/  LOP3.LUT R27, R28, 0xff0000, R27, 0xf8, !PT ;  /* 0x00ff00001c1b7812 */ /* 0x000fe200078ef81b */
[----:B------:R-:W-:Y:S01]  /*3d50*/  IMAD.SHL.U32 R12, R12, 0x1000000, RZ ;  /* 0x010000000c0c7824 */ /* 0x000fe200078e00ff */
[----:B------:R-:W-:Y:S01]  /*3d60*/  LOP3.LUT R37, R106, 0xff0000, R37, 0xf8, !PT ;  /* 0x00ff00006a257812 */ /* 0x000fe200078ef825 */
[----:B------:R-:W-:Y:S01]  /*3d70*/  IMAD.SHL.U32 R28, R21, 0x1000000, RZ ;  /* 0x01000000151c7824 */ /* 0x000fe200078e00ff */
[----:B------:R-:W-:Y:S01]  /*3d80*/  LOP3.LUT R4, R4, 0xffff, RZ, 0xc0, !PT ;  /* 0x0000ffff04047812 */ /* 0x000fe200078ec0ff */
[----:B------:R-:W-:Y:S01]  /*3d90*/  IMAD.MOV.U32 R25, RZ, RZ, 0x3021 ;  /* 0x00003021ff197424 */ /* 0x000fe200078e00ff */
[----:B------:R-:W-:Y:S01]  /*3da0*/  LOP3.LUT R8, R8, 0xffff, RZ, 0xc0, !PT ;  /* 0x0000ffff08087812 */ /* 0x000fe200078ec0ff */
[----:B------:R-:W-:Y:S01]  /*3db0*/  FADD R61, R48, R61 ;  /* 0x0000003d303d7221 */ /* 0x000fe20000000000 */
[----:B------:R-:W-:Y:S01]  /*3dc0*/  LOP3.LUT R13, R13, 0xffff, RZ, 0xc0, !PT ;  /* 0x0000ffff0d0d7812 */ /* 0x000fe200078ec0ff */
[----:B------:R-:W-:Y:S01]  /*3dd0*/  FADD R47, R47, R50 ;  /* 0x000000322f2f7221 */ /* 0x000fe20000000000 */
[----:B------:R-:W-:Y:S01]  /*3de0*/  LOP3.LUT R49, R80, 0xff0000, R49, 0xf8, !PT ;  /* 0x00ff000050317812 */ /* 0x000fe200078ef831 */
[----:B------:R-:W-:Y:S01]  /*3df0*/  IMAD.SHL.U32 R8, R8, 0x1000000, RZ ;  /* 0x0100000008087824 */ /* 0x000fe200078e00ff */
[----:B------:R-:W-:Y:S01]  /*3e00*/  LOP3.LUT R14, R14, 0xffff, RZ, 0xc0, !PT ;  /* 0x0000ffff0e0e7812 */ /* 0x000fe200078ec0ff */
[----:B------:R-:W-:Y:S01]  /*3e10*/  FADD R61, R30, R61 ;  /* 0x0000003d1e3d7221 */ /* 0x000fe20000000000 */
        /* <DEDUP_REMOVED lines=12> */
[----:B------:R-:W-:-:S02]  /*3ee0*/  LOP3.LUT R64, R64, 0xff, RZ, 0xc0, !PT ;  /* 0x000000ff40407812 */ /* 0x000fc400078ec0ff */
[----:B------:R-:W-:Y:S02]  /*3ef0*/  LOP3.LUT R65, R65, 0xffff, RZ, 0xc0, !PT ;  /* 0x0000ffff41417812 */ /* 0x000fe400078ec0ff */
[----:B------:R-:W-:Y:S02]  /*3f00*/  PRMT R110, R111, 0x7604, R110 ;  /* 0x000076046f6e7816 */ /* 0x000fe4000000006e */
[----:B------:R-:W-:Y:S02]  /*3f10*/  PRMT R68, R69, 0x7604, R68 ;  /* 0x0000760445447816 */ /* 0x000fe40000000044 */
[----:B------:R-:W-:Y:S01]  /*3f20*/  LOP3.LUT R21, R15, 0xffff, RZ, 0xc0, !PT ;  /* 0x0000ffff0f157812 */ /* 0x000fe200078ec0ff */
[----:B------:R-:W-:Y:S01]  /*3f30*/  IMAD.SHL.U32 R15, R14, 0x1000000, RZ ;  /* 0x010000000e0f7824 */ /* 0x000fe200078e00ff */
[----:B------:R-:W-:Y:S02]  /*3f40*/  PRMT R102, R103, 0x7604, R102 ;  /* 0x0000760467667816 */ /* 0x000fe40000000066 */
[----:B------:R-:W-:Y:S01]  /*3f50*/  LOP3.LUT R76, R76, 0xff, RZ, 0xc0, !PT ;  /* 0x000000ff4c4c7812 */ /* 0x000fe200078ec0ff */
[----:B------:R-:W-:Y:S01]  /*3f60*/  IMAD.SHL.U32 R14, R21, 0x1000000, RZ ;  /* 0x01000000150e7824 */ /* 0x000fe200078e00ff */
[----:B------:R-:W-:-:S02]  /*3f70*/  LOP3.LUT R77, R77, 0xffff, RZ, 0xc0, !PT ;  /* 0x0000ffff4d4d7812 */ /* 0x000fc400078ec0ff */
[----:B------:R-:W-:Y:S02]  /*3f80*/  LOP3.LUT R20, R20, 0xffff, RZ, 0xc0, !PT ;  /* 0x0000ffff14147812 */ /* 0x000fe400078ec0ff */
[----:B------:R-:W-:Y:S02]  /*3f90*/  LOP3.LUT R16, R16, 0xffff, RZ, 0xc0, !PT ;  /* 0x0000ffff10107812 */ /* 0x000fe400078ec0ff */
[----:B------:R-:W-:Y:S01]  /*3fa0*/  LOP3.LUT R37, R37, R24, RZ, 0xfc, !PT ;  /* 0x0000001825257212 */ /* 0x000fe200078efcff */
[----:B------:R-:W-:Y:S01]  /*3fb0*/  IMAD.SHL.U32 R24, R13, 0x1000000, RZ ;  /* 0x010000000d187824 */ /* 0x000fe200078e00ff */
[----:B------:R-:W-:Y:S01]  /*3fc0*/  LOP3.LUT R17, R9, 0xffff, RZ, 0xc0, !PT ;  /* 0x0000ffff09117812 */ /* 0x000fe200078ec0ff */
[----:B------:R-:W-:Y:S01]  /*3fd0*/  IMAD.SHL.U32 R9, R4, 0x1000000, RZ ;  /* 0x0100000004097824 */ /* 0x000fe200078e00ff */
[----:B------:R-:W-:Y:S01]  /*3fe0*/  LOP3.LUT R2, R2, 0xffff, RZ, 0xc0, !PT ;  /* 0x0000ffff02027812 */ /* 0x000fe200078ec0ff */
[----:B------:R-:W-:Y:S01]  /*3ff0*/  IMAD.SHL.U32 R20, R20, 0x1000000, RZ ;  /* 0x0100000014147824 */ /* 0x000fe200078e00ff */
[----:B------:R-:W-:Y:S01]  /*4000*/  LOP3.LUT R49, R49, R12, RZ, 0xfc, !PT ;  /* 0x0000000c31317212 */ /* 0x000fe200078efcff */
[----:B------:R-:W-:Y:S01]  /*4010*/  IMAD.SHL.U32 R12, R0, 0x4, RZ ;  /* 0x00000004000c7824 */ /* 0x000fe200078e00ff */
[----:B------:R-:W-:Y:S01]  /*4020*/  PRMT R32, R32, 0x7604, R91 ;  /* 0x0000760420207816 */ /* 0x000fe2000000005b */
[----:B------:R-:W-:Y:S01]  /*4030*/  IMAD.SHL.U32 R16, R16, 0x1000000, RZ ;  /* 0x0100000010107824 */ /* 0x000fe200078e00ff */
[----:B------:R-:W-:Y:S01]  /*4040*/  PRMT R34, R34, 0x7604, R95 ;  /* 0x0000760422227816 */ /* 0x000fe2000000005f */
[----:B------:R-:W-:Y:S01]  /*4050*/  IMAD.SHL.U32 R4, R17, 0x1000000, RZ ;  /* 0x0100000011047824 */ /* 0x000fe200078e00ff */
[----:B------:R-:W-:-:S02]  /*4060*/  PRMT R104, R105, 0x7604, R104 ;  /* 0x0000760469687816 */ /* 0x000fc40000000068 */
[----:B------:R-:W-:Y:S02]  /*4070*/  PRMT R64, R65, 0x7604, R64 ;  /* 0x0000760441407816 */ /* 0x000fe40000000040 */
[----:B------:R-:W-:Y:S02]  /*4080*/  LOP3.LUT R39, R110, 0xff0000, R39, 0xf8, !PT ;  /* 0x00ff00006e277812 */ /* 0x000fe400078ef827 */
[----:B------:R-:W-:Y:S02]  /*4090*/  LOP3.LUT R43, R68, 0xff0000, R43, 0xf8, !PT ;  /* 0x00ff0000442b7812 */ /* 0x000fe400078ef82b */
[----:B------:R-:W-:Y:S01]  /*40a0*/  LOP3.LUT R13, R3, 0xffff, RZ, 0xc0, !PT ;  /* 0x0000ffff030d7812 */ /* 0x000fe200078ec0ff */
[----:B------:R-:W-:Y:S01]  /*40b0*/  IMAD.SHL.U32 R3, R2, 0x1000000, RZ ;  /* 0x0100000002037824 */ /* 0x000fe200078e00ff */
[----:B------:R-:W-:Y:S02]  /*40c0*/  LOP3.LUT R151, R151, 0xffff, RZ, 0xc0, !PT ;  /* 0x0000ffff97977812 */ /* 0x000fe400078ec0ff */
[----:B------:R-:W-:Y:S01]  /*40d0*/  PRMT R76, R77, 0x7604, R76 ;  /* 0x000076044d4c7816 */ /* 0x000fe2000000004c */
[----:B------:R-:W-:Y:S01]  /*40e0*/  IMAD.SHL.U32 R2, R13, 0x1000000, RZ ;  /* 0x010000000d027824 */ /* 0x000fe200078e00ff */
[----:B------:R-:W-:-:S02]  /*40f0*/  LOP3.LUT R33, R102, 0xff0000, R33, 0xf8, !PT ;  /* 0x00ff000066217812 */ /* 0x000fc400078ef821 */
[----:B------:R-:W-:Y:S01]  /*4100*/  LOP3.LUT R18, R27, R18, RZ, 0xfc, !PT ;  /* 0x000000121b127212 */ /* 0x000fe200078efcff */
[----:B------:R-:W-:Y:S01]  /*4110*/  IMAD.MOV.U32 R27, RZ, RZ, 0x2130 ;  /* 0x00002130ff1b7424 */ /* 0x000fe200078e00ff */
[----:B------:R-:W-:Y:S02]  /*4120*/  LOP3.LUT R29, R32, 0xff0000, R29, 0xf8, !PT ;  /* 0x00ff0000201d7812 */ /* 0x000fe400078ef81d */
[----:B------:R-:W-:Y:S02]  /*4130*/  LOP3.LUT R31, R34, 0xff0000, R31, 0xf8, !PT ;  /* 0x00ff0000221f7812 */ /* 0x000fe400078ef81f */
[----:B------:R-:W-:Y:S02]  /*4140*/  LOP3.LUT R35, R104, 0xff0000, R35, 0xf8, !PT ;  /* 0x00ff000068237812 */ /* 0x000fe400078ef823 */
[----:B------:R-:W-:Y:S02]  /*4150*/  LOP3.LUT R41, R64, 0xff0000, R41, 0xf8, !PT ;  /* 0x00ff000040297812 */ /* 0x000fe400078ef829 */
[----:B------:R-:W-:-:S02]  /*4160*/  LOP3.LUT R9, R108, R9, RZ, 0xfc, !PT ;  /* 0x000000096c097212 */ /* 0x000fc400078efcff */
[----:B------:R-:W-:Y:S02]  /*4170*/  LOP3.LUT R8, R39, R8, RZ, 0xfc, !PT ;  /* 0x0000000827087212 */ /* 0x000fe400078efcff */
[----:B------:R-:W-:Y:S01]  /*4180*/  LOP3.LUT R43, R43, R24, RZ, 0xfc, !PT ;  /* 0x000000182b2b7212 */ /* 0x000fe200078efcff */
[----:B------:R-:W-:Y:S01]  /*4190*/  IMAD.SHL.U32 R24, R151, 0x1000000, RZ ;  /* 0x0100000097187824 */ /* 0x000fe200078e00ff */
[----:B------:R-:W-:Y:S02]  /*41a0*/  LOP3.LUT R12, R12, 0xc, RZ, 0xc0, !PT ;  /* 0x0000000c0c0c7812 */ /* 0x000fe400078ec0ff */
[----:B------:R-:W-:Y:S02]  /*41b0*/  LOP3.LUT R45, R76, 0xff0000, R45, 0xf8, !PT ;  /* 0x00ff00004c2d7812 */ /* 0x000fe400078ef82d */
[----:B------:R-:W-:Y:S02]  /*41c0*/  LOP3.LUT R51, R84, 0xff0000, R51, 0xf8, !PT ;  /* 0x00ff000054337812 */ /* 0x000fe400078ef833 */
[----:B------:R-:W-:-:S02]  /*41d0*/  LOP3.LUT R15, R36, R15, RZ, 0xfc, !PT ;  /* 0x0000000f240f7212 */ /* 0x000fc400078efcff */
[----:B------:R-:W-:Y:S02]  /*41e0*/  LOP3.LUT R14, R33, R14, RZ, 0xfc, !PT ;  /* 0x0000000e210e7212 */ /* 0x000fe400078efcff */
[----:B------:R-:W-:Y:S02]  /*41f0*/  LOP3.LUT R20, R29, R20, RZ, 0xfc, !PT ;  /* 0x000000141d147212 */ /* 0x000fe400078efcff */
[----:B------:R-:W-:Y:S02]  /*4200*/  LOP3.LUT R31, R31, R28, RZ, 0xfc, !PT ;  /* 0x0000001c1f1f7212 */ /* 0x000fe400078efcff */
[----:B------:R-:W-:Y:S02]  /*4210*/  LOP3.LUT R16, R35, R16, RZ, 0xfc, !PT ;  /* 0x0000001023107212 */ /* 0x000fe400078efcff */
[----:B------:R-:W-:Y:S02]  /*4220*/  LOP3.LUT R4, R41, R4, RZ, 0xfc, !PT ;  /* 0x0000000429047212 */ /* 0x000fe400078efcff */
[----:B------:R-:W-:-:S02]  /*4230*/  SEL R13, R18, R19, P1 ;  /* 0x00000013120d7207 */ /* 0x000fc40000800000 */
[----:B------:R-:W-:Y:S02]  /*4240*/  SEL R21, R8, R9, P1 ;  /* 0x0000000908157207 */ /* 0x000fe40000800000 */
[----:B------:R-:W-:Y:S02]  /*4250*/  SEL R0, R9, R8, P1 ;  /* 0x0000000809007207 */ /* 0x000fe40000800000 */
[----:B------:R-:W-:Y:S02]  /*4260*/  SEL R18, R19, R18, P1 ;  /* 0x0000001213127207 */ /* 0x000fe40000800000 */
[-C--:B------:R-:W-:Y:S02]  /*4270*/  SHF.R.U32.HI R8, RZ, R12.reuse, R25 ;  /* 0x0000000cff087219 */ /* 0x080fe40000011619 */
[----:B------:R-:W-:Y:S02]  /*4280*/  SHF.R.U32.HI R9, RZ, R12, R27 ;  /* 0x0000000cff097219 */ /* 0x000fe4000001161b */
[----:B------:R-:W-:-:S02]  /*4290*/  LOP3.LUT R3, R72, R3, RZ, 0xfc, !PT ;  /* 0x0000000348037212 */ /* 0x000fc400078efcff */
[----:B------:R-:W-:Y:S02]  /*42a0*/  LOP3.LUT R2, R45, R2, RZ, 0xfc, !PT ;  /* 0x000000022d027212 */ /* 0x000fe400078efcff */
[----:B------:R-:W-:Y:S02]  /*42b0*/  LOP3.LUT R24, R51, R24, RZ, 0xfc, !PT ;  /* 0x0000001833187212 */ /* 0x000fe400078efcff */
[----:B------:R-:W-:Y:S02]  /*42c0*/  SEL R19, R14, R15, P1 ;  /* 0x0000000f0e137207 */ /* 0x000fe40000800000 */
[----:B------:R-:W-:Y:S02]  /*42d0*/  SEL R14, R15, R14, P1 ;  /* 0x0000000e0f0e7207 */ /* 0x000fe40000800000 */
[----:B------:R-:W-:Y:S02]  /*42e0*/  SEL R17, R31, R20, P1 ;  /* 0x000000141f117207 */ /* 0x000fe40000800000 */
[----:B------:R-:W-:-:S02]  /*42f0*/  SEL R15, R37, R16, P1 ;  /* 0x00000010250f7207 */ /* 0x000fc40000800000 */
[----:B------:R-:W-:Y:S02]  /*4300*/  SEL R25, R43, R4, P1 ;  /* 0x000000042b197207 */ /* 0x000fe40000800000 */
[----:B------:R-:W-:Y:S02]  /*4310*/  SEL R20, R20, R31, P1 ;  /* 0x0000001f14147207 */ /* 0x000fe40000800000 */
[----:B------:R-:W-:Y:S02]  /*4320*/  SEL R16, R16, R37, P1 ;  /* 0x0000002510107207 */ /* 0x000fe40000800000 */
[----:B------:R-:W-:Y:S02]  /*4330*/  SEL R4, R4, R43, P1 ;  /* 0x0000002b04047207 */ /* 0x000fe40000800000 */
[----:B------:R-:W-:Y:S02]  /*4340*/  LOP3.LUT R8, R8, 0xf, RZ, 0xc0, !PT ;  /* 0x0000000f08087812 */ /* 0x000fe400078ec0ff */
[----:B------:R-:W-:-:S02]  /*4350*/  LOP3.LUT R9, R9, 0xf, RZ, 0xc0, !PT ;  /* 0x0000000f09097812 */ /* 0x000fc400078ec0ff */
[----:B------:R-:W-:Y:S01]  /*4360*/  SEL R27, R2, R3, P1 ;  /* 0x00000003021b7207 */ /* 0x000fe20000800000 */
[----:B------:R-:W-:Y:S01]  /*4370*/  SHFL.IDX PT, R21, R21, R8, 0x1c1f ;  /* 0x001c1f0815157589 */ /* 0x000fe200000e0000 */
[----:B------:R-:W-:Y:S01]  /*4380*/  SEL R28, R3, R2, P1 ;  /* 0x00000002031c7207 */ /* 0x000fe20000800000 */
[----:B------:R-:W-:Y:S01]  /*4390*/  IMAD.MOV.U32 R2, RZ, RZ, 0x1054 ;  /* 0x00001054ff027424 */ /* 0x000fe200078e00ff */
[----:B------:R-:W-:Y:S01]  /*43a0*/  SEL R29, R24, R49, P1 ;  /* 0x00000031181d7207 */ /* 0x000fe20000800000 */
[----:B------:R1:W2:Y:S01]  /*43b0*/  SHFL.IDX PT, R33, R0, R9, 0x1c1f ;  /* 0x001c1f0900217589 */ /* 0x0002a200000e0000 */
[----:B------:R-:W-:Y:S01]  /*43c0*/  SEL R30, R49, R24, P1 ;  /* 0x00000018311e7207 */ /* 0x000fe20000800000 */
[----:B------:R-:W-:Y:S02]  /*43d0*/  IMAD.MOV.U32 R3, RZ, RZ, 0x3276 ;  /* 0x00003276ff037424 */ /* 0x000fe400078e00ff */
[----:B------:R-:W-:Y:S04]  /*43e0*/  SHFL.IDX PT, R35, R25, R8, 0x1c1f ;  /* 0x001c1f0819237589 */ /* 0x000fe800000e0000 */
[----:B------:R3:W4:Y:S01]  /*43f0*/  SHFL.IDX PT, R36, R4, R9, 0x1c1f ;  /* 0x001c1f0904247589 */ /* 0x00072200000e0000 */
[----:B-1----:R-:W-:-:S03]  /*4400*/  SEL R0, R2, 0x5410, P1 ;  /* 0x0000541002007807 */ /* 0x002fc60000800000 */
[----:B------:R-:W-:Y:S01]  /*4410*/  SHFL.IDX PT, R13, R13, R8, 0x1c1f ;  /* 0x001c1f080d0d7589 */ /* 0x000fe200000e0000 */
[----:B------:R-:W-:Y:S01]  /*4420*/  SEL R2, R3, 0x7632, P1 ;  /* 0x0000763203027807 */ /* 0x000fe20000800000 */
[----:B------:R-:W-:Y:S02]  /*4430*/  FADD R3, R44, R61 ;  /* 0x0000003d2c037221 */ /* 0x000fe40000000000 */
[----:B------:R-:W1:Y:S01]  /*4440*/  SHFL.IDX PT, R18, R18, R9, 0x1c1f ;  /* 0x001c1f0912127589 */ /* 0x000e6200000e0000 */
[----:B---3--:R-:W-:-:S03]  /*4450*/  FADD R4, R26, R23 ;  /* 0x000000171a047221 */ /* 0x008fc60000000000 */
[----:B------:R-:W-:Y:S04]  /*4460*/  SHFL.IDX PT, R17, R17, R8, 0x1c1f ;  /* 0x001c1f0811117589 */ /* 0x000fe800000e0000 */
[----:B------:R-:W3:Y:S01]  /*4470*/  SHFL.IDX PT, R20, R20, R9, 0x1c1f ;  /* 0x001c1f0914147589 */ /* 0x000ee200000e0000 */
[C-C-:B--2---:R-:W-:Y:S02]  /*4480*/  PRMT R32, R21.reuse, R0, R33.reuse ;  /* 0x0000000015207216 */ /* 0x144fe40000000021 */
[----:B------:R-:W-:Y:S01]  /*4490*/  PRMT R33, R21, R2, R33 ;  /* 0x0000000215217216 */ /* 0x000fe20000000021 */
[----:B------:R-:W-:Y:S04]  /*44a0*/  SHFL.IDX PT, R19, R19, R8, 0x1c1f ;  /* 0x001c1f0813137589 */ /* 0x000fe800000e0000 */
[----:B------:R-:W2:Y:S01]  /*44b0*/  SHFL.IDX PT, R14, R14, R9, 0x1c1f ;  /* 0x001c1f090e0e7589 */ /* 0x000ea200000e0000 */
[----:B----4-:R-:W-:-:S02]  /*44c0*/  PRMT R34, R35, R0, R36 ;  /* 0x0000000023227216 */ /* 0x010fc40000000024 */
[----:B------:R-:W-:Y:S01]  /*44d0*/  PRMT R35, R35, R2, R36 ;  /* 0x0000000223237216 */ /* 0x000fe20000000024 */
[----:B------:R-:W-:Y:S04]  /*44e0*/  SHFL.IDX PT, R15, R15, R8, 0x1c1f ;  /* 0x001c1f080f0f7589 */ /* 0x000fe800000e0000 */
[----:B------:R-:W4:Y:S01]  /*44f0*/  SHFL.IDX PT, R16, R16, R9, 0x1c1f ;  /* 0x001c1f0910107589 */ /* 0x000f2200000e0000 */
[C-C-:B-1----:R-:W-:Y:S02]  /*4500*/  PRMT R24, R13.reuse, R0, R18.reuse ;  /* 0x000000000d187216 */ /* 0x142fe40000000012 */
[----:B------:R-:W-:Y:S01]  /*4510*/  PRMT R25, R13, R2, R18 ;  /* 0x000000020d197216 */ /* 0x000fe20000000012 */
[----:B------:R1:W-:Y:S04]  /*4520*/  SHFL.IDX PT, R37, R27, R8, 0x1c1f ;  /* 0x001c1f081b257589 */ /* 0x0003e800000e0000 */
[----:B------:R2:W5:Y:S01]  /*4530*/  SHFL.IDX PT, R39, R28, R9, 0x1c1f ;  /* 0x001c1f091c277589 */ /* 0x00056200000e0000 */
[----:B---3--:R-:W-:-:S03]  /*4540*/  PRMT R26, R17, R0, R20 ;  /* 0x00000000111a7216 */ /* 0x008fc60000000014 */
[----:B------:R3:W-:Y:S01]  /*4550*/  SHFL.IDX PT, R41, R29, R8, 0x1c1f ;  /* 0x001c1f081d297589 */ /* 0x0007e200000e0000 */
[----:B-1----:R-:W-:-:S03]  /*4560*/  PRMT R27, R17, R2, R20 ;  /* 0x00000002111b7216 */ /* 0x002fc60000000014 */
[----:B------:R1:W5:Y:S01]  /*4570*/  SHFL.IDX PT, R40, R30, R9, 0x1c1f ;  /* 0x001c1f091e287589 */ /* 0x00036200000e0000 */
[C-C-:B--2---:R-:W-:Y:S02]  /*4580*/  PRMT R28, R19.reuse, R0, R14.reuse ;  /* 0x00000000131c7216 */ /* 0x144fe4000000000e */
[-C--:B---3--:R-:W-:Y:S02]  /*4590*/  PRMT R29, R19, R2.reuse, R14 ;  /* 0x00000002131d7216 */ /* 0x088fe4000000000e */
[C-C-:B----4-:R-:W-:Y:S02]  /*45a0*/  PRMT R31, R15.reuse, R2, R16.reuse ;  /* 0x000000020f1f7216 */ /* 0x150fe40000000010 */
[-C--:B-1----:R-:W-:Y:S02]  /*45b0*/  PRMT R30, R15, R0.reuse, R16 ;  /* 0x000000000f1e7216 */ /* 0x082fe40000000010 */
[C-C-:B-----5:R-:W-:Y:S02]  /*45c0*/  PRMT R44, R37.reuse, R0, R39.reuse ;  /* 0x00000000252c7216 */ /* 0x160fe40000000027 */
[----:B------:R-:W-:-:S02]  /*45d0*/  PRMT R45, R37, R2, R39 ;  /* 0x00000002252d7216 */ /* 0x000fc40000000027 */
[C-C-:B------:R-:W-:Y:S02]  /*45e0*/  PRMT R46, R41.reuse, R0, R40.reuse ;  /* 0x00000000292e7216 */ /* 0x140fe40000000028 */
[----:B------:R-:W-:Y:S01]  /*45f0*/  PRMT R47, R41, R2, R40 ;  /* 0x00000002292f7216 */ /* 0x000fe20000000028 */
[----:B------:R-:W-:Y:S06]  /*4600*/  @!P0 BRA `(.L_x_19) ;  /* 0x0000000000048947 */ /* 0x000fec0003800000 */
[----:B------:R-:W-:Y:S01]  /*4610*/  BPT.TRAP 0x1 ;  /* 0x000000040000795c */ /* 0x000fe20000300000 */
.L_x_19:
[----:B------:R-:W1:Y:S02]  /*4620*/  SYNCS.PHASECHK.TRANS64.TRYWAIT P2, [UR36+0x18008], R11 ;  /* 0x0180080bff0075a7 */ /* 0x000e640008040164 */
[----:B-1----:R-:W-:Y:S05]  /*4630*/  @!P2 BRA `(.L_x_20) ;  /* 0x000000a40060a947 */ /* 0x002fea0003800000 */
.L_x_105:
[----:B------:R-:W-:Y:S01]  /*4640*/  UIADD3 UR10, UR20, 0x400, URZ ;  /* 0x00000400140a7890 */ /* 0x000fe2000fffe03f */
[----:B------:R-:W-:Y:S01]  /*4650*/  WARPGROUP.ARRIVE ;  /* 0x00000000000079c5 */ /* 0x000fe20000000000 */
[----:B------:R-:W-:-:S07]  /*4660*/  UMOV UR11, 0x40000040 ;  /* 0x40000040000b7882 */ /* 0x000fce0000000000 */
[----:B------:R-:W-:Y:S01]  /*4670*/  QGMMA.64x128x32.F32.E4M3.E4M3 R88, R24, gdesc[UR8], RZ, !UPT, gsb0 ;  /* 0x01e0000818587df3 */ /* 0x000fe2000c0008ff */
[----:B------:R-:W-:Y:S01]  /*4680*/  UIADD3 UR10, UR20, 0x402, URZ ;  /* 0x00000402140a7890 */ /* 0x000fe2000fffe03f */
[----:B------:R-:W-:Y:S01]  /*4690*/  UMOV UR11, 0x40000040 ;  /* 0x40000040000b7882 */ /* 0x000fe20000000000 */
[----:B------:R-:W-:Y:S02]  /*46a0*/  WARPGROUP.DEPBAR.LE gsb0, 0x0 ;  /* 0x00008000000079c5 */ /* 0x000fe40000010000 */
[----:B------:R-:W-:-:S07]  /*46b0*/  WARPGROUP.ARRIVE ;  /* 0x00000000000079c5 */ /* 0x000fce0000000000 */
[----:B------:R-:W-:Y:S01]  /*46c0*/  QGMMA.64x128x32.F32.E4M3.E4M3 R88, R28, gdesc[UR8], R88, gsb0 ;  /* 0x01e000081c587df3 */ /* 0x000fe20008000858 */
        /* <DEDUP_REMOVED lines=9> */
[----:B------:R-:W-:Y:S03]  /*4760*/  QGMMA.64x128x32.F32.E4M3.E4M3 R88, R44, gdesc[UR8], R88, gsb0 ;  /* 0x01e000082c587df3 */ /* 0x000fe60008000858 */
[----:B------:R-:W-:Y:S02]  /*4770*/  WARPGROUP.DEPBAR.LE gsb0, 0x0 ;  /* 0x00008000000079c5 */ /* 0x000fe40000010000 */
[----:B------:R-:W-:Y:S05]  /*4780*/  @!P0 BRA `(.L_x_21) ;  /* 0x0000000000048947 */ /* 0x000fea0003800000 */
[----:B------:R-:W-:Y:S01]  /*4790*/  BPT.TRAP 0x1 ;  /* 0x000000040000795c */ /* 0x000fe20000300000 */
.L_x_21:
[----:B------:R-:W-:Y:S01]  /*47a0*/  UISETP.GT.U32.AND UP0, UPT, UR6, 0x1, UPT ;  /* 0x000000010600788c */ /* 0x000fe2000bf04070 */
[----:B-1----:R-:W-:Y:S01]  /*47b0*/  IMAD.MOV.U32 R11, RZ, RZ, RZ ;  /* 0x000000ffff0b7224 */ /* 0x002fe200078e00ff */
[----:B------:R-:W-:-:S04]  /*47c0*/  UIADD3 UR7, UR36, 0x18028, URZ ;  /* 0x0001802824077890 */ /* 0x000fc8000fffe03f */
[----:B------:R-:W-:Y:S01]  /*47d0*/  PLOP3.LUT P2, PT, PT, PT, UP0, 0x80, 0x0 ;  /* 0x000000000000781c */ /* 0x000fe20003f4f008 */
[----:B------:R-:W-:-:S09]  /*47e0*/  UPRMT UR7, URZ, 0x654, UR7 ;  /* 0x000006543f077896 */ /* 0x000fd20008000007 */
[----:B------:R-:W-:Y:S03]  /*47f0*/  SYNCS.ARRIVE.TRANS64.RED.A1T0 RZ, [UR7], RZ ;  /* 0x000000ffffff79a7 */ /* 0x000fe60008100407 */
[----:B------:R-:W-:Y:S05]  /*4800*/  @P2 BRA `(.L_x_22) ;  /* 0x0000000000042947 */ /* 0x000fea0003800000 */
[----:B------:R-:W-:Y:S01]  /*4810*/  BPT.TRAP 0x1 ;  /* 0x000000040000795c */ /* 0x000fe20000300000 */
.L_x_22:
[C---:B------:R-:W-:Y:S01]  /*4820*/  ISETP.GE.AND P3, PT, R10.reuse, 0x101, PT ;  /* 0x000001010a00780c */ /* 0x040fe20003f66270 */
[----:B------:R-:W-:Y:S01]  /*4830*/  VIADD R13, R10, 0x7f ;  /* 0x0000007f0a0d7836 */ /* 0x000fe20000000000 */
[----:B------:R-:W-:Y:S01]  /*4840*/  UMOV UR21, 0x1 ;  /* 0x0000000100157882 */ /* 0x000fe20000000000 */
[----:B------:R-:W-:Y:S01]  /*4850*/  UMOV UR23, 0x2 ;  /* 0x0000000200177882 */ /* 0x000fe20000000000 */
[----:B------:R-:W-:Y:S02]  /*4860*/  VIADD R5, R5, 0x80 ;  /* 0x0000008005057836 */ /* 0x000fe40000000000 */
[----:B------:R-:W-:-:S04]  /*4870*/  SHF.R.S32.HI R14, RZ, 0x1f, R13 ;  /* 0x0000001fff0e7819 */ /* 0x000fc8000001140d */
[----:B------:R-:W-:-:S04]  /*4880*/  LEA.HI R14, R14, R13, RZ, 0x7 ;  /* 0x0000000d0e0e7211 */ /* 0x000fc800078f38ff */
[----:B------:R-:W-:Y:S01]  /*4890*/  LEA.HI.SX32 R10, R14, 0xffffffff, 0x19 ;  /* 0xffffffff0e0a7811 */ /* 0x000fe200078fcaff */
[----:B------:R-:W-:Y:S06]  /*48a0*/  @!P3 BRA `(.L_x_23) ;  /* 0x0000003400d4b947 */ /* 0x000fec0003800000 */
[----:B------:R-:W-:Y:S01]  /*48b0*/  IMAD.MOV.U32 R15, RZ, RZ, R6 ;  /* 0x000000ffff0f7224 */ /* 0x000fe200078e0006 */
[----:B------:R-:W-:Y:S01]  /*48c0*/  UMOV UR23, 0x2 ;  /* 0x0000000200177882 */ /* 0x000fe20000000000 */
[----:B------:R-:W-:Y:S01]  /*48d0*/  IMAD.MOV.U32 R13, RZ, RZ, R7 ;  /* 0x000000ffff0d7224 */ /* 0x000fe200078e0007 */
[----:B------:R-:W-:Y:S01]  /*48e0*/  UMOV UR21, 0x1 ;  /* 0x0000000100157882 */ /* 0x000fe20000000000 */
[----:B------:R-:W-:Y:S01]  /*48f0*/  IMAD.MOV.U32 R11, RZ, RZ, RZ ;  /* 0x000000ffff0b7224 */ /* 0x000fe200078e00ff */
[----:B------:R-:W-:-:S06]  /*4900*/  ULDC UR24, c[0x0][0x604] ;  /* 0x0001810000187ab9 */ /* 0x000fcc0000000800 */
.L_x_34:
[----:B------:R-:W-:-:S13]  /*4910*/  PLOP3.LUT P4, PT, PT, PT, UP1, 0x80, 0x0 ;  /* 0x000000000000781c */ /* 0x000fda0003f8f018 */
[----:B------:R-:W-:Y:S05]  /*4920*/  @!P4 BRA `(.L_x_24) ;  /* 0x000000000004c947 */ /* 0x000fea0003800000 */
[----:B------:R-:W-:Y:S01]  /*4930*/  BPT.TRAP 0x1 ;  /* 0x000000040000795c */ /* 0x000fe20000300000 */
.L_x_24:
[----:B------:R-:W-:Y:S01]  /*4940*/  ULEA UR6, UR23, UR36, 0x3 ;  /* 0x0000002417067291 */ /* 0x000fe2000f8e183f */
[----:B------:R-:W-:-:S08]  /*4950*/  SHF.L.U32 R6, R11, 0x1f, RZ ;  /* 0x0000001f0b067819 */ /* 0x000fd000000006ff */
[----:B------:R-:W1:Y:S02]  /*4960*/  SYNCS.PHASECHK.TRANS64.TRYWAIT P3, [UR6+0x18000], R6 ;  /* 0x01800006ff0075a7 */ /* 0x000e640008060146 */
[----:B-1----:R-:W-:Y:S05]  /*4970*/  @!P3 BRA `(.L_x_25) ;  /* 0x000000a000a8b947 */ /* 0x002fea0003800000 */
.L_x_106:
[----:B------:R-:W-:Y:S01]  /*4980*/  ULEA UR6, UR23, UR20, 0xa ;  /* 0x0000001417067291 */ /* 0x000fe2000f8e503f */
[----:B------:R-:W-:Y:S01]  /*4990*/  WARPGROUP.ARRIVE ;  /* 0x00000000000079c5 */ /* 0x000fe20000000000 */
[----:B------:R-:W-:Y:S01]  /*49a0*/  UMOV UR7, 0x40000040 ;  /* 0x4000004000077882 */ /* 0x000fe20000000000 */
[----:B------:R-:W-:Y:S01]  /*49b0*/  UMOV UR11, 0x40000040 ;  /* 0x40000040000b7882 */ /* 0x000fe20000000000 */
[----:B------:R-:W-:Y:S02]  /*49c0*/  UIADD3 UR10, UR6, 0x2, URZ ;  /* 0x00000002060a7890 */ /* 0x000fe4000fffe03f */
[----:B------:R-:W-:Y:S01]  /*49d0*/  UIADD3 UR14, UR6, 0x4, URZ ;  /* 0x00000004060e7890 */ /* 0x000fe2000fffe03f */
[----:B------:R-:W-:Y:S02]  /*49e0*/  UMOV UR15, 0x40000040 ;  /* 0x40000040000f7882 */ /* 0x000fe40000000000 */
[----:B------:R-:W-:Y:S01]  /*49f0*/  QGMMA.64x128x32.F32.E4M3.E4M3 R24, gdesc[UR4], RZ, !UPT, gsb0 ;  /* 0x01e00000041879f3 */ /* 0x000fe2000c0008ff */
[----:B------:R-:W-:Y:S01]  /*4a00*/  UIADD3 UR18, UR6, 0x6, URZ ;  /* 0x0000000606127890 */ /* 0x000fe2000fffe03f */
[----:B------:R-:W-:Y:S01]  /*4a10*/  UMOV UR19, 0x40000040 ;  /* 0x4000004000137882 */ /* 0x000fe20000000000 */
[----:B------:R-:W-:-:S04]  /*4a20*/  UIADD3 UR23, UR23, 0x1, URZ ;  /* 0x0000000117177890 */ /* 0x000fc8000fffe03f */
[----:B------:R-:W-:-:S04]  /*4a30*/  UISETP.NE.AND UP0, UPT, UR23, 0x5, UPT ;  /* 0x000000051700788c */ /* 0x000fc8000bf05270 */
[----:B------:R-:W-:Y:S02]  /*4a40*/  USEL UR6, URZ, 0x1, UP0 ;  /* 0x000000013f067887 */ /* 0x000fe40008000000 */
[----:B------:R-:W-:-:S04]  /*4a50*/  USEL UR23, UR23, URZ, UP0 ;  /* 0x0000003f17177287 */ /* 0x000fc80008000000 */
[----:B------:R-:W-:Y:S01]  /*4a60*/  LOP3.LUT R11, R11, UR6, RZ, 0x3c, !PT ;  /* 0x000000060b0b7c12 */ /* 0x000fe2000f8e3cff */
[----:B------:R-:W-:Y:S02]  /*4a70*/  WARPGROUP.DEPBAR.LE gsb0, 0x0 ;  /* 0x00008000000079c5 */ /* 0x000fe40000010000 */
[----:B------:R-:W-:-:S06]  /*4a80*/  WARPGROUP.ARRIVE ;  /* 0x00000000000079c5 */ /* 0x000fcc0000000000 */
[----:B------:R-:W-:Y:S03]  /*4a90*/  QGMMA.64x128x32.F32.E4M3.E4M3 R24, gdesc[UR8], R24, gsb0 ;  /* 0x01e00000081879f3 */ /* 0x000fe60008000818 */
[----:B------:R-:W-:Y:S02]  /*4aa0*/  WARPGROUP.DEPBAR.LE gsb0, 0x0 ;  /* 0x00008000000079c5 */ /* 0x000fe40000010000 */
[----:B------:R-:W-:-:S07]  /*4ab0*/  WARPGROUP.ARRIVE ;  /* 0x00000000000079c5 */ /* 0x000fce0000000000 */
[----:B------:R-:W-:Y:S03]  /*4ac0*/  QGMMA.64x128x32.F32.E4M3.E4M3 R24, gdesc[UR12], R24, gsb0 ;  /* 0x01e000000c1879f3 */ /* 0x000fe60008000818 */
[----:B------:R-:W-:Y:S02]  /*4ad0*/  WARPGROUP.DEPBAR.LE gsb0, 0x0 ;  /* 0x00008000000079c5 */ /* 0x000fe40000010000 */
[----:B------:R-:W-:-:S07]  /*4ae0*/  WARPGROUP.ARRIVE ;  /* 0x00000000000079c5 */ /* 0x000fce0000000000 */
[----:B------:R-:W-:Y:S03]  /*4af0*/  QGMMA.64x128x32.F32.E4M3.E4M3 R24, gdesc[UR16], R24, gsb0 ;  /* 0x01e00000101879f3 */ /* 0x000fe60008000818 */
[----:B------:R-:W-:Y:S02]  /*4b00*/  WARPGROUP.DEPBAR.LE gsb0, 0x0 ;  /* 0x00008000000079c5 */ /* 0x000fe40000010000 */
[----:B------:R-:W-:Y:S05]  /*4b10*/  @!P4 BRA `(.L_x_26) ;  /* 0x000000000004c947 */ /* 0x000fea0003800000 */
[----:B------:R-:W-:Y:S01]  /*4b20*/  BPT.TRAP 0x1 ;  /* 0x000000040000795c */ /* 0x000fe20000300000 */
.L_x_26:
[----:B-1----:R-:W-:Y:S01]  /*4b30*/  FMNMX R6, R24, R15, !PT ;  /* 0x0000000f18067209 */ /* 0x002fe20007800000 */
[----:B------:R-:W-:Y:S01]  /*4b40*/  ULEA UR6, UR23, UR36, 0x3 ;  /* 0x0000002417067291 */ /* 0x000fe2000f8e183f */
[----:B------:R-:W-:Y:S02]  /*4b50*/  FMNMX R22, R26, R13, !PT ;  /* 0x0000000d1a167209 */ /* 0x000fe40007800000 */
[----:B------:R-:W-:-:S04]  /*4b60*/  FMNMX R7, R25, R6, !PT ;  /* 0x0000000619077209 */ /* 0x000fc80007800000 */
        /* <DEDUP_REMOVED lines=29> */
[----:B------:R-:W-:-:S05]  /*4d40*/  FMNMX R7, R85, R6, !PT ;  /* 0x0000000655077209 */ /* 0x000fca0007800000 */
[----:B------:R-:W1:Y:S02]  /*4d50*/  SHFL.BFLY PT, R6, R7, 0x1, 0x1f ;  /* 0x0c201f0007067f89 */ /* 0x000e6400000e0000 */
[----:B-1----:R-:W-:Y:S02]  /*4d60*/  FMNMX R8, R7, R6, !PT ;  /* 0x0000000607087209 */ /* 0x002fe40007800000 */
[----:B------:R-:W-:-:S03]  /*4d70*/  FMNMX R7, R27, R22, !PT ;  /* 0x000000161b077209 */ /* 0x000fc60007800000 */
[----:B------:R-:W1:Y:S02]  /*4d80*/  SHFL.BFLY PT, R9, R8, 0x2, 0x1f ;  /* 0x0c401f0008097f89 */ /* 0x000e6400000e0000 */
[----:B-1----:R-:W-:-:S04]  /*4d90*/  FMNMX R6, R8, R9, !PT ;  /* 0x0000000908067209 */ /* 0x002fc80007800000 */
[----:B------:R-:W-:-:S04]  /*4da0*/  FSETP.NEU.AND P3, PT, R6, -INF , PT ;  /* 0xff8000000600780b */ /* 0x000fc80003f6d000 */
[----:B------:R-:W-:-:S05]  /*4db0*/  FSEL R152, R6, RZ, P3 ;  /* 0x000000ff06987208 */ /* 0x000fca0001800000 */
[C---:B------:R-:W-:Y:S01]  /*4dc0*/  FMUL R153, R152.reuse, UR24 ;  /* 0x0000001898997c20 */ /* 0x040fe20008400000 */
[----:B------:R-:W-:-:S03]  /*4dd0*/  FADD R152, -R152, R15 ;  /* 0x0000000f98987221 */ /* 0x000fc60000000100 */
[--C-:B------:R-:W-:Y:S01]  /*4de0*/  FFMA R25, R25, UR24, -R153.reuse ;  /* 0x0000001819197c23 */ /* 0x100fe20008000899 */
[----:B------:R-:W-:-:S01]  /*4df0*/  FFMA R24, R24, UR24, -R153 ;  /* 0x0000001818187c23 */ /* 0x000fc20008000899 */
[--C-:B------:R-:W-:Y:S01]  /*4e00*/  FFMA R28, R28, UR24, -R153.reuse ;  /* 0x000000181c1c7c23 */ /* 0x100fe20008000899 */
[----:B------:R-:W-:-:S01]  /*4e10*/  FFMA R18, R33, UR24, -R153 ;  /* 0x0000001821127c23 */ /* 0x000fc20008000899 */
[--C-:B------:R-:W-:Y:S01]  /*4e20*/  FFMA R29, R29, UR24, -R153.reuse ;  /* 0x000000181d1d7c23 */ /* 0x100fe20008000899 */
[----:B------:R-:W-:Y:S01]  /*4e30*/  FSETP.GEU.AND P6, PT, R25, -126, PT ;  /* 0xc2fc00001900780b */ /* 0x000fe20003fce000 */
[--C-:B------:R-:W-:Y:S01]  /*4e40*/  FFMA R17, R32, UR24, -R153.reuse ;  /* 0x0000001820117c23 */ /* 0x100fe20008000899 */
[----:B------:R-:W-:Y:S01]  /*4e50*/  FSETP.GEU.AND P5, PT, R24, -126, PT ;  /* 0xc2fc00001800780b */ /* 0x000fe20003fae000 */
[--C-:B------:R-:W-:Y:S01]  /*4e60*/  FFMA R19, R36, UR24, -R153.reuse ;  /* 0x0000001824137c23 */ /* 0x100fe20008000899 */
[----:B------:R-:W-:Y:S01]  /*4e70*/  FSETP.GEU.AND P3, PT, R28, -126, PT ;  /* 0xc2fc00001c00780b */ /* 0x000fe20003f6e000 */
[--C-:B------:R-:W-:Y:S01]  /*4e80*/  FFMA R22, R41, UR24, -R153.reuse ;  /* 0x0000001829167c23 */ /* 0x100fe20008000899 */
[----:B------:R-:W-:Y:S01]  /*4e90*/  FSETP.GEU.AND P4, PT, R29, -126, PT ;  /* 0xc2fc00001d00780b */ /* 0x000fe20003f8e000 */
[--C-:B------:R-:W-:Y:S01]  /*4ea0*/  FFMA R20, R37, UR24, -R153.reuse ;  /* 0x0000001825147c23 */ /* 0x100fe20008000899 */
[----:B------:R-:W-:-:S01]  /*4eb0*/  FFMA R21, R40, UR24, -R153 ;  /* 0x0000001828157c23 */ /* 0x000fc20008000899 */
[--C-:B------:R-:W-:Y:S01]  /*4ec0*/  FFMA R23, R44, UR24, -R153.reuse ;  /* 0x000000182c177c23 */ /* 0x100fe20008000899 */
[----:B------:R-:W-:-:S01]  /*4ed0*/  FFMA R37, R57, UR24, -R153 ;  /* 0x0000001839257c23 */ /* 0x000fc20008000899 */
[--C-:B------:R-:W-:Y:S01]  /*4ee0*/  FFMA R33, R56, UR24, -R153.reuse ;  /* 0x0000001838217c23 */ /* 0x100fe20008000899 */
[----:B------:R-:W-:-:S01]  /*4ef0*/  FFMA R41, R61, UR24, -R153 ;  /* 0x000000183d297c23 */ /* 0x000fc20008000899 */
[----:B------:R-:W-:Y:S01]  /*4f00*/  @!P6 FMUL R25, R25, 0.5 ;  /* 0x3f0000001919e820 */ /* 0x000fe20000400000 */
[----:B------:R-:W-:-:S01]  /*4f10*/  FFMA R68, R68, UR24, -R153 ;  /* 0x0000001844447c23 */ /* 0x000fc20008000899 */
[----:B------:R-:W-:Y:S01]  /*4f20*/  @!P5 FMUL R24, R24, 0.5 ;  /* 0x3f0000001818d820 */ /* 0x000fe20000400000 */
[----:B------:R-:W-:-:S01]  /*4f30*/  FFMA R72, R72, UR24, -R153 ;  /* 0x0000001848487c23 */ /* 0x000fc20008000899 */
[----:B------:R1:W2:Y:S01]  /*4f40*/  MUFU.EX2 R14, R25 ;  /* 0x00000019000e7308 */ /* 0x0002a20000000800 */
[----:B------:R-:W-:Y:S01]  /*4f50*/  @!P3 FMUL R28, R28, 0.5 ;  /* 0x3f0000001c1cb820 */ /* 0x000fe20000400000 */
[----:B------:R-:W-:Y:S01]  /*4f60*/  @!P4 FMUL R29, R29, 0.5 ;  /* 0x3f0000001d1dc820 */ /* 0x000fe20000400000 */
[----:B------:R-:W-:-:S01]  /*4f70*/  FFMA R76, R76, UR24, -R153 ;  /* 0x000000184c4c7c23 */ /* 0x000fc20008000899 */
[--C-:B------:R-:W-:Y:S01]  /*4f80*/  FFMA R81, R81, UR24, -R153.reuse ;  /* 0x0000001851517c23 */ /* 0x100fe20008000899 */
[----:B------:R-:W-:-:S01]  /*4f90*/  FFMA R57, R77, UR24, -R153 ;  /* 0x000000184d397c23 */ /* 0x000fc20008000899 */
[--C-:B------:R-:W-:Y:S01]  /*4fa0*/  FFMA R56, R80, UR24, -R153.reuse ;  /* 0x0000001850387c23 */ /* 0x100fe20008000899 */
[----:B------:R-:W-:-:S01]  /*4fb0*/  FFMA R84, R84, UR24, -R153 ;  /* 0x0000001854547c23 */ /* 0x000fc20008000899 */
[----:B------:R3:W4:Y:S01]  /*4fc0*/  MUFU.EX2 R8, R24 ;  /* 0x0000001800087308 */ /* 0x0007220000000800 */
[----:B-1----:R-:W-:-:S01]  /*4fd0*/  FFMA R25, R48, UR24, -R153 ;  /* 0x0000001830197c23 */ /* 0x002fc20008000899 */
[----:B------:R-:W-:Y:S01]  /*4fe0*/  FFMA R85, R85, UR24, -R153 ;  /* 0x0000001855557c23 */ /* 0x000fe20008000899 */
[----:B------:R-:W-:-:S05]  /*4ff0*/  FMUL R152, R152, UR24 ;  /* 0x0000001898987c20 */ /* 0x000fca0008400000 */
[----:B------:R-:W1:Y:S01]  /*5000*/  MUFU.EX2 R9, R28 ;  /* 0x0000001c00097308 */ /* 0x000e620000000800 */
[----:B--2---:R-:W-:Y:S01]  /*5010*/  @!P6 FMUL R14, R14, R14 ;  /* 0x0000000e0e0ee220 */ /* 0x004fe20000400000 */
[----:B------:R-:W-:Y:S02]  /*5020*/  FSETP.GEU.AND P6, PT, R18, -126, PT ;  /* 0xc2fc00001200780b */ /* 0x000fe40003fce000 */
[----:B---3--:R-:W-:-:S04]  /*5030*/  FMNMX R24, R30, R7, !PT ;  /* 0x000000071e187209 */ /* 0x008fc80007800000 */
[----:B------:R2:W3:Y:S01]  /*5040*/  MUFU.EX2 R16, R29 ;  /* 0x0000001d00107308 */ /* 0x0004e20000000800 */
[----:B----4-:R-:W-:Y:S01]  /*5050*/  @!P5 FMUL R8, R8, R8 ;  /* 0x000000080808d220 */ /* 0x010fe20000400000 */
[----:B------:R-:W-:Y:S02]  /*5060*/  FSETP.GEU.AND P5, PT, R17, -126, PT ;  /* 0xc2fc00001100780b */ /* 0x000fe40003fae000 */
[----:B------:R-:W-:-:S03]  /*5070*/  FMNMX R7, R31, R24, !PT ;  /* 0x000000181f077209 */ /* 0x000fc60007800000 */
[----:B------:R-:W-:Y:S01]  /*5080*/  @!P6 FMUL R18, R18, 0.5 ;  /* 0x3f0000001212e820 */ /* 0x000fe20000400000 */
[----:B------:R-:W-:Y:S01]  /*5090*/  FMNMX R24, R34, R7, !PT ;  /* 0x0000000722187209 */ /* 0x000fe20007800000 */
[----:B-1----:R-:W-:Y:S01]  /*50a0*/  @!P3 FMUL R9, R9, R9 ;  /* 0x000000090909b220 */ /* 0x002fe20000400000 */
[----:B------:R-:W-:Y:S01]  /*50b0*/  FSETP.GEU.AND P3, PT, R19, -126, PT ;  /* 0xc2fc00001300780b */ /* 0x000fe20003f6e000 */
[--C-:B--2---:R-:W-:Y:S01]  /*50c0*/  FFMA R29, R52, UR24, -R153.reuse ;  /* 0x00000018341d7c23 */ /* 0x104fe20008000899 */
[----:B------:R-:W-:Y:S01]  /*50d0*/  FMNMX R7, R35, R24, !PT ;  /* 0x0000001823077209 */ /* 0x000fe20007800000 */
[----:B------:R-:W1:Y:S01]  /*50e0*/  MUFU.EX2 R18, R18 ;  /* 0x0000001200127308 */ /* 0x000e620000000800 */
[----:B------:R-:W-:-:S01]  /*50f0*/  FFMA R24, R45, UR24, -R153 ;  /* 0x000000182d187c23 */ /* 0x000fc20008000899 */
[----:B------:R-:W-:Y:S01]  /*5100*/  @!P5 FMUL R17, R17, 0.5 ;  /* 0x3f0000001111d820 */ /* 0x000fe20000400000 */
[----:B------:R-:W-:Y:S01]  /*5110*/  FMNMX R28, R38, R7, !PT ;  /* 0x00000007261c7209 */ /* 0x000fe20007800000 */
[----:B---3--:R-:W-:Y:S01]  /*5120*/  @!P4 FMUL R16, R16, R16 ;  /* 0x000000101010c220 */ /* 0x008fe20000400000 */
[----:B------:R-:W-:Y:S01]  /*5130*/  FSETP.GEU.AND P4, PT, R20, -126, PT ;  /* 0xc2fc00001400780b */ /* 0x000fe20003f8e000 */
[----:B------:R-:W-:Y:S01]  /*5140*/  FFMA R45, R65, UR24, -R153 ;  /* 0x00000018412d7c23 */ /* 0x000fe20008000899 */
[----:B------:R-:W-:Y:S01]  /*5150*/  FMNMX R7, R39, R28, !PT ;  /* 0x0000001c27077209 */ /* 0x000fe20007800000 */
[----:B------:R-:W2:Y:S02]  /*5160*/  MUFU.EX2 R17, R17 ;  /* 0x0000001100117308 */ /* 0x000ea40000000800 */
[----:B------:R-:W-:Y:S01]  /*5170*/  @!P3 FMUL R19, R19, 0.5 ;  /* 0x3f0000001313b820 */ /* 0x000fe20000400000 */
[----:B------:R-:W-:-:S04]  /*5180*/  FMNMX R28, R42, R7, !PT ;  /* 0x000000072a1c7209 */ /* 0x000fc80007800000 */
[----:B------:R-:W-:Y:S01]  /*5190*/  FMNMX R7, R43, R28, !PT ;  /* 0x0000001c2b077209 */ /* 0x000fe20007800000 */
[----:B------:R-:W3:Y:S01]  /*51a0*/  MUFU.EX2 R19, R19 ;  /* 0x0000001300137308 */ /* 0x000ee20000000800 */
[----:B-1----:R-:W-:Y:S01]  /*51b0*/  @!P6 FMUL R18, R18, R18 ;  /* 0x000000121212e220 */ /* 0x002fe20000400000 */
[----:B------:R-:W-:Y:S01]  /*51c0*/  FSETP.GEU.AND P6, PT, R22, -126, PT ;  /* 0xc2fc00001600780b */ /* 0x000fe20003fce000 */
[----:B------:R-:W-:Y:S01]  /*51d0*/  @!P4 FMUL R20, R20, 0.5 ;  /* 0x3f0000001414c820 */ /* 0x000fe20000400000 */
[--C-:B------:R-:W-:Y:S01]  /*51e0*/  FFMA R28, R49, UR24, -R153.reuse ;  /* 0x00000018311c7c23 */ /* 0x100fe20008000899 */
[----:B------:R-:W-:Y:S01]  /*51f0*/  FMNMX R32, R46, R7, !PT ;  /* 0x000000072e207209 */ /* 0x000fe20007800000 */
[----:B------:R-:W-:Y:S01]  /*5200*/  FFMA R49, R69, UR24, -R153 ;  /* 0x0000001845317c23 */ /* 0x000fe20008000899 */
[----:B--2---:R-:W-:Y:S01]  /*5210*/  @!P5 FMUL R17, R17, R17 ;  /* 0x000000111111d220 */ /* 0x004fe20000400000 */
[----:B------:R-:W-:Y:S01]  /*5220*/  FSETP.GEU.AND P5, PT, R21, -126, PT ;  /* 0xc2fc00001500780b */ /* 0x000fe20003fae000 */
[----:B------:R-:W1:Y:S01]  /*5230*/  MUFU.EX2 R20, R20 ;  /* 0x0000001400147308 */ /* 0x000e620000000800 */
[----:B------:R-:W-:-:S05]  /*5240*/  FMNMX R7, R47, R32, !PT ;  /* 0x000000202f077209 */ /* 0x000fca0007800000 */
[----:B------:R-:W-:Y:S01]  /*5250*/  @!P6 FMUL R22, R22, 0.5 ;  /* 0x3f0000001616e820 */ /* 0x000fe20000400000 */
[----:B------:R-:W-:Y:S01]  /*5260*/  FMNMX R32, R50, R7, !PT ;  /* 0x0000000732207209 */ /* 0x000fe20007800000 */
[----:B---3--:R-:W-:Y:S01]  /*5270*/  @!P3 FMUL R19, R19, R19 ;  /* 0x000000131313b220 */ /* 0x008fe20000400000 */
[----:B------:R-:W-:Y:S02]  /*5280*/  FSETP.GEU.AND P3, PT, R23, -126, PT ;  /* 0xc2fc00001700780b */ /* 0x000fe40003f6e000 */
[----:B------:R-:W-:Y:S01]  /*5290*/  FMNMX R7, R51, R32, !PT ;  /* 0x0000002033077209 */ /* 0x000fe20007800000 */
[----:B------:R-:W2:Y:S01]  /*52a0*/  MUFU.EX2 R22, R22 ;  /* 0x0000001600167308 */ /* 0x000ea20000000800 */
[----:B------:R-:W-:-:S01]  /*52b0*/  FFMA R32, R53, UR24, -R153 ;  /* 0x0000001835207c23 */ /* 0x000fc20008000899 */
[----:B------:R-:W-:Y:S01]  /*52c0*/  @!P5 FMUL R21, R21, 0.5 ;  /* 0x3f0000001515d820 */ /* 0x000fe20000400000 */
[----:B------:R-:W-:Y:S01]  /*52d0*/  FMNMX R36, R54, R7, !PT ;  /* 0x0000000736247209 */ /* 0x000fe20007800000 */
[----:B------:R-:W-:Y:S01]  /*52e0*/  FFMA R53, R73, UR24, -R153 ;  /* 0x0000001849357c23 */ /* 0x000fe20008000899 */
[----:B-1----:R-:W-:-:S03]  /*52f0*/  @!P4 FMUL R20, R20, R20 ;  /* 0x000000141414c220 */ /* 0x002fc60000400000 */
[----:B------:R-:W1:Y:S01]  /*5300*/  MUFU.EX2 R21, R21 ;  /* 0x0000001500157308 */ /* 0x000e620000000800 */
[----:B------:R-:W-:Y:S01]  /*5310*/  FSETP.GEU.AND P4, PT, R24, -126, PT ;  /* 0xc2fc00001800780b */ /* 0x000fe20003f8e000 */
[----:B------:R-:W-:Y:S01]  /*5320*/  @!P3 FMUL R23, R23, 0.5 ;  /* 0x3f0000001717b820 */ /* 0x000fe20000400000 */
[----:B------:R-:W-:-:S04]  /*5330*/  FMNMX R7, R55, R36, !PT ;  /* 0x0000002437077209 */ /* 0x000fc80007800000 */
[----:B------:R-:W-:Y:S01]  /*5340*/  FMNMX R36, R58, R7, !PT ;  /* 0x000000073a247209 */ /* 0x000fe20007800000 */
[----:B------:R-:W3:Y:S01]  /*5350*/  MUFU.EX2 R23, R23 ;  /* 0x0000001700177308 */ /* 0x000ee20000000800 */
[----:B--2---:R-:W-:Y:S01]  /*5360*/  @!P6 FMUL R22, R22, R22 ;  /* 0x000000161616e220 */ /* 0x004fe20000400000 */
[----:B------:R-:W-:Y:S02]  /*5370*/  FSETP.GEU.AND P6, PT, R28, -126, PT ;  /* 0xc2fc00001c00780b */ /* 0x000fe40003fce000 */
[----:B------:R-:W-:Y:S02]  /*5380*/  FMNMX R7, R59, R36, !PT ;  /* 0x000000243b077209 */ /* 0x000fe40007800000 */
[----:B------:R-:W-:Y:S02]  /*5390*/  @!P4 FMUL R24, R24, 0.5 ;  /* 0x3f0000001818c820 */ /* 0x000fe40000400000 */
[----:B------:R-:W-:Y:S01]  /*53a0*/  FMNMX R36, R62, R7, !PT ;  /* 0x000000073e247209 */ /* 0x000fe20007800000 */
[----:B-1----:R-:W-:Y:S01]  /*53b0*/  @!P5 FMUL R21, R21, R21 ;  /* 0x000000151515d220 */ /* 0x002fe20000400000 */
[----:B------:R-:W-:-:S02]  /*53c0*/  FSETP.GEU.AND P5, PT, R25, -126, PT ;  /* 0xc2fc00001900780b */ /* 0x000fc40003fae000 */
[----:B------:R-:W1:Y:S01]  /*53d0*/  MUFU.EX2 R24, R24 ;  /* 0x0000001800187308 */ /* 0x000e620000000800 */
[----:B------:R-:W-:Y:S01]  /*53e0*/  FMNMX R7, R63, R36, !PT ;  /* 0x000000243f077209 */ /* 0x000fe20007800000 */
[----:B------:R-:W-:Y:S01]  /*53f0*/  FFMA R36, R60, UR24, -R153 ;  /* 0x000000183c247c23 */ /* 0x000fe20008000899 */
[----:B------:R-:W-:Y:S01]  /*5400*/  @!P6 FMUL R28, R28, 0.5 ;  /* 0x3f0000001c1ce820 */ /* 0x000fe20000400000 */
[----:B---3--:R-:W-:Y:S01]  /*5410*/  @!P3 FMUL R23, R23, R23 ;  /* 0x000000171717b220 */ /* 0x008fe20000400000 */
[----:B------:R-:W-:Y:S02]  /*5420*/  FSETP.GEU.AND P3, PT, R29, -126, PT ;  /* 0xc2fc00001d00780b */ /* 0x000fe40003f6e000 */
[----:B------:R-:W-:Y:S02]  /*5430*/  FMNMX R40, R66, R7, !PT ;  /* 0x0000000742287209 */ /* 0x000fe40007800000 */
[----:B------:R-:W2:Y:S02]  /*5440*/  MUFU.EX2 R28, R28 ;  /* 0x0000001c001c7308 */ /* 0x000ea40000000800 */
[----:B------:R-:W-:Y:S01]  /*5450*/  @!P5 FMUL R25, R25, 0.5 ;  /* 0x3f0000001919d820 */ /* 0x000fe20000400000 */
[----:B------:R-:W-:-:S04]  /*5460*/  FMNMX R7, R67, R40, !PT ;  /* 0x0000002843077209 */ /* 0x000fc80007800000 */
[----:B------:R-:W-:Y:S01]  /*5470*/  FMNMX R40, R70, R7, !PT ;  /* 0x0000000746287209 */ /* 0x000fe20007800000 */
[----:B------:R-:W3:Y:S01]  /*5480*/  MUFU.EX2 R25, R25 ;  /* 0x0000001900197308 */ /* 0x000ee20000000800 */
[----:B-1----:R-:W-:Y:S01]  /*5490*/  @!P4 FMUL R24, R24, R24 ;  /* 0x000000181818c220 */ /* 0x002fe20000400000 */
[----:B------:R-:W-:Y:S01]  /*54a0*/  @!P3 FMUL R29, R29, 0.5 ;  /* 0x3f0000001d1db820 */ /* 0x000fe20000400000 */
[----:B------:R-:W-:Y:S02]  /*54b0*/  FSETP.GEU.AND P4, PT, R32, -126, PT ;  /* 0xc2fc00002000780b */ /* 0x000fe40003f8e000 */
[----:B------:R-:W-:-:S03]  /*54c0*/  FMNMX R7, R71, R40, !PT ;  /* 0x0000002847077209 */ /* 0x000fc60007800000 */
[----:B------:R-:W1:Y:S01]  /*54d0*/  MUFU.EX2 R29, R29 ;  /* 0x0000001d001d7308 */ /* 0x000e620000000800 */
[----:B--2---:R-:W-:Y:S01]  /*54e0*/  @!P6 FMUL R28, R28, R28 ;  /* 0x0000001c1c1ce220 */ /* 0x004fe20000400000 */
[----:B------:R-:W-:Y:S02]  /*54f0*/  FSETP.GEU.AND P6, PT, R37, -126, PT ;  /* 0xc2fc00002500780b */ /* 0x000fe40003fce000 */
[----:B------:R-:W-:-:S04]  /*5500*/  FMNMX R40, R74, R7, !PT ;  /* 0x000000074a287209 */ /* 0x000fc80007800000 */
[----:B------:R-:W-:Y:S01]  /*5510*/  @!P4 FMUL R32, R32, 0.5 ;  /* 0x3f0000002020c820 */ /* 0x000fe20000400000 */
[----:B---3--:R-:W-:Y:S01]  /*5520*/  @!P5 FMUL R25, R25, R25 ;  /* 0x000000191919d220 */ /* 0x008fe20000400000 */
[----:B------:R-:W-:Y:S02]  /*5530*/  FSETP.GEU.AND P5, PT, R33, -126, PT ;  /* 0xc2fc00002100780b */ /* 0x000fe40003fae000 */
[----:B------:R-:W-:Y:S01]  /*5540*/  FMNMX R7, R75, R40, !PT ;  /* 0x000000284b077209 */ /* 0x000fe20007800000 */
[----:B------:R-:W-:Y:S01]  /*5550*/  FFMA R40, R64, UR24, -R153 ;  /* 0x0000001840287c23 */ /* 0x000fe20008000899 */
[----:B------:R-:W2:Y:S01]  /*5560*/  MUFU.EX2 R32, R32 ;  /* 0x0000002000207308 */ /* 0x000ea20000000800 */
[----:B------:R-:W-:Y:S01]  /*5570*/  @!P6 FMUL R37, R37, 0.5 ;  /* 0x3f0000002525e820 */ /* 0x000fe20000400000 */
[----:B------:R-:W-:Y:S01]  /*5580*/  FMNMX R44, R78, R7, !PT ;  /* 0x000000074e2c7209 */ /* 0x000fe20007800000 */
[----:B-1----:R-:W-:Y:S01]  /*5590*/  @!P3 FMUL R29, R29, R29 ;  /* 0x0000001d1d1db220 */ /* 0x002fe20000400000 */
[----:B------:R-:W-:-:S02]  /*55a0*/  FSETP.GEU.AND P3, PT, R36, -126, PT ;  /* 0xc2fc00002400780b */ /* 0x000fc40003f6e000 */
[----:B------:R-:W-:Y:S02]  /*55b0*/  FMNMX R7, R79, R44, !PT ;  /* 0x0000002c4f077209 */ /* 0x000fe40007800000 */
[----:B------:R-:W1:Y:S01]  /*55c0*/  MUFU.EX2 R37, R37 ;  /* 0x0000002500257308 */ /* 0x000e620000000800 */
[----:B------:R-:W-:Y:S01]  /*55d0*/  @!P5 FMUL R33, R33, 0.5 ;  /* 0x3f0000002121d820 */ /* 0x000fe20000400000 */
[----:B------:R-:W-:-:S04]  /*55e0*/  FMNMX R44, R82, R7, !PT ;  /* 0x00000007522c7209 */ /* 0x000fc80007800000 */
[----:B------:R-:W-:Y:S02]  /*55f0*/  FMNMX R7, R83, R44, !PT ;  /* 0x0000002c53077209 */ /* 0x000fe40007800000 */
[----:B------:R-:W3:Y:S01]  /*5600*/  MUFU.EX2 R33, R33 ;  /* 0x0000002100217308 */ /* 0x000ee20000000800 */
[----:B------:R-:W-:Y:S01]  /*5610*/  @!P3 FMUL R36, R36, 0.5 ;  /* 0x3f0000002424b820 */ /* 0x000fe20000400000 */
[----:B--2---:R-:W-:Y:S01]  /*5620*/  @!P4 FMUL R32, R32, R32 ;  /* 0x000000202020c220 */ /* 0x004fe20000400000 */
[----:B------:R-:W-:Y:S02]  /*5630*/  FSETP.GEU.AND P4, PT, R41, -126, PT ;  /* 0xc2fc00002900780b */ /* 0x000fe40003f8e000 */
[----:B------:R-:W-:-:S03]  /*5640*/  FMNMX R44, R86, R7, !PT ;  /* 0x00000007562c7209 */ /* 0x000fc60007800000 */
[----:B------:R-:W2:Y:S01]  /*5650*/  MUFU.EX2 R36, R36 ;  /* 0x0000002400247308 */ /* 0x000ea20000000800 */
[----:B-1----:R-:W-:Y:S01]  /*5660*/  @!P6 FMUL R37, R37, R37 ;  /* 0x000000252525e220 */ /* 0x002fe20000400000 */
[----:B------:R-:W-:Y:S02]  /*5670*/  FSETP.GEU.AND P6, PT, R45, -126, PT ;  /* 0xc2fc00002d00780b */ /* 0x000fe40003fce000 */
[----:B------:R-:W-:-:S04]  /*5680*/  FMNMX R7, R87, R44, !PT ;  /* 0x0000002c57077209 */ /* 0x000fc80007800000 */
[----:B------:R-:W-:Y:S01]  /*5690*/  @!P4 FMUL R41, R41, 0.5 ;  /* 0x3f0000002929c820 */ /* 0x000fe20000400000 */
[----:B---3--:R-:W-:Y:S01]  /*56a0*/  @!P5 FMUL R33, R33, R33 ;  /* 0x000000212121d220 */ /* 0x008fe20000400000 */
[----:B------:R-:W-:Y:S01]  /*56b0*/  FSETP.GEU.AND P5, PT, R40, -126, PT ;  /* 0xc2fc00002800780b */ /* 0x000fe20003fae000 */
[----:B------:R-:W1:Y:S02]  /*56c0*/  SHFL.BFLY PT, R48, R7, 0x1, 0x1f ;  /* 0x0c201f0007307f89 */ /* 0x000e6400000e0000 */
[----:B------:R-:W-:-:S01]  /*56d0*/  FADD R15, R8, R33 ;  /* 0x00000021080f7221 */ /* 0x000fc20000000000 */
[----:B------:R-:W3:Y:S01]  /*56e0*/  MUFU.EX2 R41, R41 ;  /* 0x0000002900297308 */ /* 0x000ee20000000800 */
[----:B------:R-:W-:Y:S01]  /*56f0*/  @!P6 FMUL R45, R45, 0.5 ;  /* 0x3f0000002d2de820 */ /* 0x000fe20000400000 */
[----:B------:R-:W-:Y:S01]  /*5700*/  F2FP.SATFINITE.E4M3.F32.PACK_AB_MERGE_C R33, RZ, R33, RZ ;  /* 0x00000021ff21723e */ /* 0x000fe200048070ff */
[----:B--2---:R-:W-:Y:S01]  /*5710*/  @!P3 FMUL R36, R36, R36 ;  /* 0x000000242424b220 */ /* 0x004fe20000400000 */
[----:B------:R-:W-:-:S02]  /*5720*/  FSETP.GEU.AND P3, PT, R68, -126, PT ;  /* 0xc2fc00004400780b */ /* 0x000fc40003f6e000 */
[----:B------:R-:W-:Y:S02]  /*5730*/  LOP3.LUT R33, R33, 0xff, RZ, 0xc0, !PT ;  /* 0x000000ff21217812 */ /* 0x000fe400078ec0ff */
[----:B------:R-:W2:Y:S01]  /*5740*/  MUFU.EX2 R45, R45 ;  /* 0x0000002d002d7308 */ /* 0x000ea20000000800 */
[----:B------:R-:W-:-:S07]  /*5750*/  @!P5 FMUL R40, R40, 0.5 ;  /* 0x3f0000002828d820 */ /* 0x000fce0000400000 */
[----:B------:R-:W4:Y:S01]  /*5760*/  MUFU.EX2 R40, R40 ;  /* 0x0000002800287308 */ /* 0x000f220000000800 */
[----:B------:R-:W-:Y:S01]  /*5770*/  @!P3 FMUL R68, R68, 0.5 ;  /* 0x3f0000004444b820 */ /* 0x000fe20000400000 */
[----:B---3--:R-:W-:Y:S01]  /*5780*/  @!P4 FMUL R41, R41, R41 ;  /* 0x000000292929c220 */ /* 0x008fe20000400000 */
[----:B------:R-:W-:Y:S02]  /*5790*/  FSETP.GEU.AND P4, PT, R49, -126, PT ;  /* 0xc2fc00003100780b */ /* 0x000fe40003f8e000 */
[----:B-1----:R-:W-:-:S03]  /*57a0*/  FMNMX R7, R7, R48, !PT ;  /* 0x0000003007077209 */ /* 0x002fc60007800000 */
[----:B------:R-:W1:Y:S01]  /*57b0*/  MUFU.EX2 R44, R68 ;  /* 0x00000044002c7308 */ /* 0x000e620000000800 */
[----:B--2---:R-:W-:Y:S01]  /*57c0*/  @!P6 FMUL R45, R45, R45 ;  /* 0x0000002d2d2de220 */ /* 0x004fe20000400000 */
[----:B------:R-:W-:Y:S01]  /*57d0*/  FSETP.GEU.AND P6, PT, R53, -126, PT ;  /* 0xc2fc00003500780b */ /* 0x000fe20003fce000 */
[----:B------:R-:W2:Y:S05]  /*57e0*/  SHFL.BFLY PT, R60, R7, 0x2, 0x1f ;  /* 0x0c401f00073c7f89 */ /* 0x000eaa00000e0000 */
[----:B------:R-:W-:Y:S01]  /*57f0*/  @!P4 FMUL R49, R49, 0.5 ;  /* 0x3f0000003131c820 */ /* 0x000fe20000400000 */
[----:B----4-:R-:W-:Y:S01]  /*5800*/  @!P5 FMUL R40, R40, R40 ;  /* 0x000000282828d220 */ /* 0x010fe20000400000 */
[----:B------:R-:W-:-:S04]  /*5810*/  FSETP.GEU.AND P5, PT, R72, -126, PT ;  /* 0xc2fc00004800780b */ /* 0x000fc80003fae000 */
[----:B------:R-:W3:Y:S01]  /*5820*/  MUFU.EX2 R49, R49 ;  /* 0x0000003100317308 */ /* 0x000ee20000000800 */
[----:B------:R-:W-:Y:S01]  /*5830*/  @!P6 FMUL R53, R53, 0.5 ;  /* 0x3f0000003535e820 */ /* 0x000fe20000400000 */
[----:B-1----:R-:W-:Y:S01]  /*5840*/  @!P3 FMUL R44, R44, R44 ;  /* 0x0000002c2c2cb220 */ /* 0x002fe20000400000 */
[----:B------:R-:W-:-:S05]  /*5850*/  FSETP.GEU.AND P3, PT, R76, -126, PT ;  /* 0xc2fc00004c00780b */ /* 0x000fca0003f6e000 */
[----:B------:R-:W1:Y:S01]  /*5860*/  MUFU.EX2 R53, R53 ;  /* 0x0000003500357308 */ /* 0x000e620000000800 */
[----:B------:R-:W-:Y:S01]  /*5870*/  @!P5 FMUL R72, R72, 0.5 ;  /* 0x3f0000004848d820 */ /* 0x000fe20000400000 */
[----:B--2---:R-:W-:-:S06]  /*5880*/  FMNMX R7, R7, R60, !PT ;  /* 0x0000003c07077209 */ /* 0x004fcc0007800000 */
[----:B------:R-:W2:Y:S01]  /*5890*/  MUFU.EX2 R48, R72 ;  /* 0x0000004800307308 */ /* 0x000ea20000000800 */
[----:B------:R-:W-:Y:S01]  /*58a0*/  @!P3 FMUL R76, R76, 0.5 ;  /* 0x3f0000004c4cb820 */ /* 0x000fe20000400000 */
[----:B---3--:R-:W-:Y:S01]  /*58b0*/  @!P4 FMUL R49, R49, R49 ;  /* 0x000000313131c220 */ /* 0x008fe20000400000 */
[----:B------:R-:W-:-:S05]  /*58c0*/  FSETP.GEU.AND P4, PT, R57, -126, PT ;  /* 0xc2fc00003900780b */ /* 0x000fca0003f8e000 */
[----:B------:R-:W3:Y:S01]  /*58d0*/  MUFU.EX2 R52, R76 ;  /* 0x0000004c00347308 */ /* 0x000ee20000000800 */
[----:B-1----:R-:W-:Y:S01]  /*58e0*/  @!P6 FMUL R53, R53, R53 ;  /* 0x000000353535e220 */ /* 0x002fe20000400000 */
[----:B------:R-:W-:-:S06]  /*58f0*/  FSETP.GEU.AND P6, PT, R81, -126, PT ;  /* 0xc2fc00005100780b */ /* 0x000fcc0003fce000 */
[----:B------:R-:W-:Y:S01]  /*5900*/  @!P4 FMUL R57, R57, 0.5 ;  /* 0x3f0000003939c820 */ /* 0x000fe20000400000 */
[----:B--2---:R-:W-:Y:S01]  /*5910*/  @!P5 FMUL R48, R48, R48 ;  /* 0x000000303030d220 */ /* 0x004fe20000400000 */
[----:B------:R-:W-:-:S04]  /*5920*/  FSETP.GEU.AND P5, PT, R56, -126, PT ;  /* 0xc2fc00003800780b */ /* 0x000fc80003fae000 */
[----:B------:R-:W1:Y:S01]  /*5930*/  MUFU.EX2 R57, R57 ;  /* 0x0000003900397308 */ /* 0x000e620000000800 */
[----:B------:R-:W-:Y:S01]  /*5940*/  @!P6 FMUL R81, R81, 0.5 ;  /* 0x3f0000005151e820 */ /* 0x000fe20000400000 */
[----:B---3--:R-:W-:Y:S01]  /*5950*/  @!P3 FMUL R52, R52, R52 ;  /* 0x000000343434b220 */ /* 0x008fe20000400000 */
[----:B------:R-:W-:-:S04]  /*5960*/  FSETP.NEU.AND P3, PT, R7, -INF , PT ;  /* 0xff8000000700780b */ /* 0x000fc80003f6d000 */
[----:B------:R-:W-:Y:S01]  /*5970*/  FSEL R76, R7, RZ, P3 ;  /* 0x000000ff074c7208 */ /* 0x000fe20001800000 */
[----:B------:R-:W2:Y:S01]  /*5980*/  MUFU.EX2 R61, R81 ;  /* 0x00000051003d7308 */ /* 0x000ea20000000800 */
[----:B------:R-:W-:Y:S01]  /*5990*/  FSETP.GEU.AND P3, PT, R84, -126, PT ;  /* 0xc2fc00005400780b */ /* 0x000fe20003f6e000 */
[----:B------:R-:W-:Y:S02]  /*59a0*/  @!P5 FMUL R56, R56, 0.5 ;  /* 0x3f0000003838d820 */ /* 0x000fe40000400000 */
[C---:B------:R-:W-:Y:S01]  /*59b0*/  FMUL R77, R76.reuse, UR24 ;  /* 0x000000184c4d7c20 */ /* 0x040fe20008400000 */
[----:B------:R-:W-:Y:S01]  /*59c0*/  FADD R13, -R76, R13 ;  /* 0x0000000d4c0d7221 */ /* 0x000fe20000000100 */
[----:B------:R-:W-:-:S01]  /*59d0*/  FADD R76, R22, R53 ;  /* 0x00000035164c7221 */ /* 0x000fc20000000000 */
[----:B------:R-:W-:Y:S01]  /*59e0*/  F2FP.SATFINITE.E4M3.F32.PACK_AB_MERGE_C R53, RZ, R53, RZ ;  /* 0x00000035ff35723e */ /* 0x000fe200048070ff */
[----:B------:R-:W3:Y:S01]  /*59f0*/  MUFU.EX2 R56, R56 ;  /* 0x0000003800387308 */ /* 0x000ee20000000800 */
[----:B------:R-:W-:-:S01]  /*5a00*/  FFMA R65, R27, UR24, -R77 ;  /* 0x000000181b417c23 */ /* 0x000fc2000800084d */
[--C-:B------:R-:W-:Y:S01]  /*5a10*/  FFMA R64, R26, UR24, -R77.reuse ;  /* 0x000000181a407c23 */ /* 0x100fe2000800084d */
[----:B-1----:R-:W-:Y:S01]  /*5a20*/  @!P4 FMUL R57, R57, R57 ;  /* 0x000000393939c220 */ /* 0x002fe20000400000 */
[--C-:B------:R-:W-:Y:S01]  /*5a30*/  FFMA R68, R30, UR24, -R77.reuse ;  /* 0x000000181e447c23 */ /* 0x100fe2000800084d */
[----:B------:R-:W-:Y:S01]  /*5a40*/  FSETP.GEU.AND P4, PT, R85, -126, PT ;  /* 0xc2fc00005500780b */ /* 0x000fe20003f8e000 */
[----:B------:R-:W-:Y:S01]  /*5a50*/  @!P3 FMUL R84, R84, 0.5 ;  /* 0x3f0000005454b820 */ /* 0x000fe20000400000 */
[----:B------:R-:W-:-:S01]  /*5a60*/  FFMA R69, R31, UR24, -R77 ;  /* 0x000000181f457c23 */ /* 0x000fc2000800084d */
[--C-:B------:R-:W-:Y:S01]  /*5a70*/  FFMA R72, R34, UR24, -R77.reuse ;  /* 0x0000001822487c23 */ /* 0x100fe2000800084d */
[----:B--2---:R-:W-:Y:S01]  /*5a80*/  @!P6 FMUL R61, R61, R61 ;  /* 0x0000003d3d3de220 */ /* 0x004fe20000400000 */
[----:B------:R1:W2:Y:S01]  /*5a90*/  MUFU.EX2 R26, R84 ;  /* 0x00000054001a7308 */ /* 0x0002a20000000800 */
[----:B------:R-:W-:Y:S01]  /*5aa0*/  FSETP.GEU.AND P6, PT, R65, -126, PT ;  /* 0xc2fc00004100780b */ /* 0x000fe20003fce000 */
[--C-:B------:R-:W-:Y:S01]  /*5ab0*/  FFMA R73, R58, UR24, -R77.reuse ;  /* 0x000000183a497c23 */ /* 0x100fe2000800084d */
[----:B------:R-:W-:-:S01]  /*5ac0*/  FFMA R66, R66, UR24, -R77 ;  /* 0x0000001842427c23 */ /* 0x000fc2000800084d */
[--C-:B------:R-:W-:Y:S01]  /*5ad0*/  FFMA R80, R70, UR24, -R77.reuse ;  /* 0x0000001846507c23 */ /* 0x100fe2000800084d */
[----:B------:R-:W-:-:S01]  /*5ae0*/  FFMA R74, R74, UR24, -R77 ;  /* 0x000000184a4a7c23 */ /* 0x000fc2000800084d */
[--C-:B------:R-:W-:Y:S01]  /*5af0*/  FFMA R75, R75, UR24, -R77.reuse ;  /* 0x000000184b4b7c23 */ /* 0x100fe2000800084d */
[----:B---3--:R-:W-:Y:S01]  /*5b00*/  @!P5 FMUL R56, R56, R56 ;  /* 0x000000383838d220 */ /* 0x008fe20000400000 */
[----:B------:R-:W-:Y:S01]  /*5b10*/  FSETP.GEU.AND P5, PT, R64, -126, PT ;  /* 0xc2fc00004000780b */ /* 0x000fe20003fae000 */
[----:B------:R-:W-:Y:S01]  /*5b20*/  @!P4 FMUL R85, R85, 0.5 ;  /* 0x3f0000005555c820 */ /* 0x000fe20000400000 */
[--C-:B-1----:R-:W-:Y:S01]  /*5b30*/  FFMA R84, R79, UR24, -R77.reuse ;  /* 0x000000184f547c23 */ /* 0x102fe2000800084d */
[----:B------:R-:W-:-:S01]  /*5b40*/  FFMA R86, R86, UR24, -R77 ;  /* 0x0000001856567c23 */ /* 0x000fc2000800084d */
[----:B------:R-:W-:Y:S01]  /*5b50*/  FFMA R87, R87, UR24, -R77 ;  /* 0x0000001857577c23 */ /* 0x000fe2000800084d */
[----:B------:R-:W1:Y:S01]  /*5b60*/  MUFU.EX2 R27, R85 ;  /* 0x00000055001b7308 */ /* 0x000e620000000800 */
[----:B------:R-:W-:Y:S01]  /*5b70*/  @!P6 FMUL R65, R65, 0.5 ;  /* 0x3f0000004141e820 */ /* 0x000fe20000400000 */
[----:B------:R-:W-:Y:S01]  /*5b80*/  LOP3.LUT R53, R53, 0xffff, RZ, 0xc0, !PT ;  /* 0x0000ffff35357812 */ /* 0x000fe200078ec0ff */
[----:B------:R-:W-:Y:S01]  /*5b90*/  FMUL R13, R13, UR24 ;  /* 0x000000180d0d7c20 */ /* 0x000fe20008400000 */
[----:B--2---:R-:W-:Y:S01]  /*5ba0*/  @!P3 FMUL R26, R26, R26 ;  /* 0x0000001a1a1ab220 */ /* 0x004fe20000400000 */
[----:B------:R-:W-:-:S02]  /*5bb0*/  FSETP.GEU.AND P3, PT, R68, -126, PT ;  /* 0xc2fc00004400780b */ /* 0x000fc40003f6e000 */
[----:B------:R-:W-:Y:S01]  /*5bc0*/  F2FP.SATFINITE.E4M3.F32.PACK_AB_MERGE_C R22, RZ, R22, RZ ;  /* 0x00000016ff16723e */ /* 0x000fe200048070ff */
[----:B------:R2:W3:Y:S01]  /*5bd0*/  MUFU.EX2 R30, R65 ;  /* 0x00000041001e7308 */ /* 0x0004e20000000800 */
[----:B------:R-:W-:Y:S01]  /*5be0*/  @!P5 FMUL R64, R64, 0.5 ;  /* 0x3f0000004040d820 */ /* 0x000fe20000400000 */
[----:B------:R-:W-:Y:S01]  /*5bf0*/  FADD R79, R29, R26 ;  /* 0x0000001a1d4f7221 */ /* 0x000fe20000000000 */
[----:B------:R-:W-:Y:S02]  /*5c00*/  LOP3.LUT R22, R22, 0xffff, RZ, 0xc0, !PT ;  /* 0x0000ffff16167812 */ /* 0x000fe400078ec0ff */
[----:B------:R-:W-:Y:S02]  /*5c10*/  F2FP.SATFINITE.E4M3.F32.PACK_AB_MERGE_C R29, RZ, R29, RZ ;  /* 0x0000001dff1d723e */ /* 0x000fe400048070ff */
[----:B------:R-:W-:Y:S01]  /*5c20*/  F2FP.SATFINITE.E4M3.F32.PACK_AB_MERGE_C R26, RZ, R26, RZ ;  /* 0x0000001aff1a723e */ /* 0x000fe200048070ff */
[----:B------:R4:W5:Y:S01]  /*5c30*/  MUFU.EX2 R60, R64 ;  /* 0x00000040003c7308 */ /* 0x0009620000000800 */
[----:B-1----:R-:W-:Y:S01]  /*5c40*/  @!P4 FMUL R27, R27, R27 ;  /* 0x0000001b1b1bc220 */ /* 0x002fe20000400000 */
[----:B------:R-:W-:Y:S01]  /*5c50*/  @!P3 FMUL R68, R68, 0.5 ;  /* 0x3f0000004444b820 */ /* 0x000fe20000400000 */
[----:B--2---:R-:W-:-:S01]  /*5c60*/  FFMA R65, R38, UR24, -R77 ;  /* 0x0000001826417c23 */ /* 0x004fc2000800084d */
[----:B------:R-:W-:-:S02]  /*5c70*/  FSETP.GEU.AND P4, PT, R69, -126, PT ;  /* 0xc2fc00004500780b */ /* 0x000fc40003f8e000 */
[----:B------:R-:W-:Y:S02]  /*5c80*/  LOP3.LUT R29, R29, 0xff, RZ, 0xc0, !PT ;  /* 0x000000ff1d1d7812 */ /* 0x000fe400078ec0ff */
[----:B------:R1:W2:Y:S01]  /*5c90*/  MUFU.EX2 R31, R68 ;  /* 0x00000044001f7308 */ /* 0x0002a20000000800 */
[----:B----4-:R-:W-:-:S01]  /*5ca0*/  FFMA R64, R35, UR24, -R77 ;  /* 0x0000001823407c23 */ /* 0x010fc2000800084d */
[----:B---3--:R-:W-:Y:S01]  /*5cb0*/  @!P6 FMUL R30, R30, R30 ;  /* 0x0000001e1e1ee220 */ /* 0x008fe20000400000 */
[----:B------:R-:W-:-:S03]  /*5cc0*/  LOP3.LUT R26, R26, 0xff, RZ, 0xc0, !PT ;  /* 0x000000ff1a1a7812 */ /* 0x000fc600078ec0ff */
[----:B------:R-:W-:Y:S01]  /*5cd0*/  FSETP.GEU.AND P6, PT, R64, -126, PT ;  /* 0xc2fc00004000780b */ /* 0x000fe20003fce000 */
[----:B-----5:R-:W-:Y:S01]  /*5ce0*/  @!P5 FMUL R60, R60, R60 ;  /* 0x0000003c3c3cd220 */ /* 0x020fe20000400000 */
[----:B------:R-:W-:Y:S01]  /*5cf0*/  FSETP.GEU.AND P5, PT, R72, -126, PT ;  /* 0xc2fc00004800780b */ /* 0x000fe20003fae000 */
[----:B------:R-:W-:Y:S01]  /*5d00*/  @!P4 FMUL R69, R69, 0.5 ;  /* 0x3f0000004545c820 */ /* 0x000fe20000400000 */
[----:B-1----:R-:W-:-:S03]  /*5d10*/  FFMA R68, R39, UR24, -R77 ;  /* 0x0000001827447c23 */ /* 0x002fc6000800084d */
[----:B------:R1:W3:Y:S01]  /*5d20*/  MUFU.EX2 R34, R69 ;  /* 0x0000004500227308 */ /* 0x0002e20000000800 */
[----:B--2---:R-:W-:Y:S01]  /*5d30*/  @!P3 FMUL R31, R31, R31 ;  /* 0x0000001f1f1fb220 */ /* 0x004fe20000400000 */
[----:B------:R-:W-:-:S04]  /*5d40*/  FSETP.GEU.AND P3, PT, R65, -126, PT ;  /* 0xc2fc00004100780b */ /* 0x000fc80003f6e000 */
[----:B------:R-:W-:-:S04]  /*5d50*/  @!P6 FMUL R64, R64, 0.5 ;  /* 0x3f0000004040e820 */ /* 0x000fc80000400000 */
[----:B------:R2:W4:Y:S01]  /*5d60*/  MUFU.EX2 R38, R64 ;  /* 0x0000004000267308 */ /* 0x0005220000000800 */
[----:B------:R-:W-:Y:S01]  /*5d70*/  @!P5 FMUL R72, R72, 0.5 ;  /* 0x3f0000004848d820 */ /* 0x000fe20000400000 */
[----:B-1----:R-:W-:-:S06]  /*5d80*/  FFMA R69, R42, UR24, -R77 ;  /* 0x000000182a457c23 */ /* 0x002fcc000800084d */
[----:B------:R1:W5:Y:S01]  /*5d90*/  MUFU.EX2 R35, R72 ;  /* 0x0000004800237308 */ /* 0x0003620000000800 */
[----:B------:R-:W-:Y:S01]  /*5da0*/  @!P3 FMUL R65, R65, 0.5 ;  /* 0x3f0000004141b820 */ /* 0x000fe20000400000 */
[----:B---3--:R-:W-:Y:S01]  /*5db0*/  @!P4 FMUL R34, R34, R34 ;  /* 0x000000222222c220 */ /* 0x008fe20000400000 */
[----:B--2---:R-:W-:-:S01]  /*5dc0*/  FFMA R64, R46, UR24, -R77 ;  /* 0x000000182e407c23 */ /* 0x004fc2000800084d */
[----:B------:R-:W-:-:S04]  /*5dd0*/  FSETP.GEU.AND P4, PT, R68, -126, PT ;  /* 0xc2fc00004400780b */ /* 0x000fc80003f8e000 */
[----:B------:R2:W3:Y:S01]  /*5de0*/  MUFU.EX2 R39, R65 ;  /* 0x0000004100277308 */ /* 0x0004e20000000800 */
[----:B-1----:R-:W-:-:S01]  /*5df0*/  FFMA R72, R43, UR24, -R77 ;  /* 0x000000182b487c23 */ /* 0x002fc2000800084d */
[----:B----4-:R-:W-:-:S04]  /*5e00*/  @!P6 FMUL R38, R38, R38 ;  /* 0x000000262626e220 */ /* 0x010fc80000400000 */
[----:B------:R-:W-:Y:S01]  /*5e10*/  FSETP.GEU.AND P6, PT, R72, -126, PT ;  /* 0xc2fc00004800780b */ /* 0x000fe20003fce000 */
[----:B-----5:R-:W-:Y:S01]  /*5e20*/  @!P5 FMUL R35, R35, R35 ;  /* 0x000000232323d220 */ /* 0x020fe20000400000 */
[----:B------:R-:W-:Y:S01]  /*5e30*/  FSETP.GEU.AND P5, PT, R69, -126, PT ;  /* 0xc2fc00004500780b */ /* 0x000fe20003fae000 */
[----:B------:R-:W-:Y:S01]  /*5e40*/  @!P4 FMUL R68, R68, 0.5 ;  /* 0x3f0000004444c820 */ /* 0x000fe20000400000 */
[----:B--2---:R-:W-:-:S03]  /*5e50*/  FFMA R65, R47, UR24, -R77 ;  /* 0x000000182f417c23 */ /* 0x004fc6000800084d */
[----:B------:R1:W2:Y:S01]  /*5e60*/  MUFU.EX2 R42, R68 ;  /* 0x00000044002a7308 */ /* 0x0002a20000000800 */
[----:B---3--:R-:W-:Y:S01]  /*5e70*/  @!P3 FMUL R39, R39, R39 ;  /* 0x000000272727b220 */ /* 0x008fe20000400000 */
[----:B------:R-:W-:-:S04]  /*5e80*/  FSETP.GEU.AND P3, PT, R64, -126, PT ;  /* 0xc2fc00004000780b */ /* 0x000fc80003f6e000 */
[----:B------:R-:W-:-:S04]  /*5e90*/  @!P6 FMUL R72, R72, 0.5 ;  /* 0x3f0000004848e820 */ /* 0x000fc80000400000 */
[----:B------:R3:W4:Y:S01]  /*5ea0*/  MUFU.EX2 R46, R72 ;  /* 0x00000048002e7308 */ /* 0x0007220000000800 */
[----:B------:R-:W-:Y:S01]  /*5eb0*/  @!P5 FMUL R69, R69, 0.5 ;  /* 0x3f0000004545d820 */ /* 0x000fe20000400000 */
[----:B-1----:R-:W-:-:S06]  /*5ec0*/  FFMA R68, R50, UR24, -R77 ;  /* 0x0000001832447c23 */ /* 0x002fcc000800084d */
[----:B------:R1:W5:Y:S01]  /*5ed0*/  MUFU.EX2 R43, R69 ;  /* 0x00000045002b7308 */ /* 0x0003620000000800 */
[----:B------:R-:W-:Y:S01]  /*5ee0*/  @!P3 FMUL R64, R64, 0.5 ;  /* 0x3f0000004040b820 */ /* 0x000fe20000400000 */
[----:B--2---:R-:W-:Y:S01]  /*5ef0*/  @!P4 FMUL R42, R42, R42 ;  /* 0x0000002a2a2ac220 */ /* 0x004fe20000400000 */
[----:B---3--:R-:W-:-:S01]  /*5f00*/  FFMA R72, R54, UR24, -R77 ;  /* 0x0000001836487c23 */ /* 0x008fc2000800084d */
        /* <DEDUP_REMOVED lines=9> */
[----:B------:R-:W1:Y:S01]  /*5fa0*/  MUFU.EX2 R50, R65 ;  /* 0x0000004100327308 */ /* 0x000e620000000800 */
[----:B---3--:R-:W-:Y:S01]  /*5fb0*/  @!P3 FMUL R47, R47, R47 ;  /* 0x0000002f2f2fb220 */ /* 0x008fe20000400000 */
[----:B------:R-:W-:-:S04]  /*5fc0*/  FSETP.GEU.AND P3, PT, R72, -126, PT ;  /* 0xc2fc00004800780b */ /* 0x000fc80003f6e000 */
[----:B------:R-:W-:-:S04]  /*5fd0*/  @!P6 FMUL R69, R69, 0.5 ;  /* 0x3f0000004545e820 */ /* 0x000fc80000400000 */
[----:B------:R2:W3:Y:S01]  /*5fe0*/  MUFU.EX2 R51, R69 ;  /* 0x0000004500337308 */ /* 0x0004e20000000800 */
[----:B------:R-:W-:-:S07]  /*5ff0*/  @!P5 FMUL R68, R68, 0.5 ;  /* 0x3f0000004444d820 */ /* 0x000fce0000400000 */
[----:B------:R4:W5:Y:S01]  /*6000*/  MUFU.EX2 R54, R68 ;  /* 0x0000004400367308 */ /* 0x0009620000000800 */
[----:B------:R-:W-:Y:S01]  /*6010*/  @!P3 FMUL R72, R72, 0.5 ;  /* 0x3f0000004848b820 */ /* 0x000fe20000400000 */
[----:B-1----:R-:W-:Y:S01]  /*6020*/  @!P4 FMUL R50, R50, R50 ;  /* 0x000000323232c220 */ /* 0x002fe20000400000 */
[----:B--2---:R-:W-:-:S01]  /*6030*/  FFMA R69, R62, UR24, -R77 ;  /* 0x000000183e457c23 */ /* 0x004fc2000800084d */
[----:B------:R-:W-:-:S04]  /*6040*/  FSETP.GEU.AND P4, PT, R64, -126, PT ;  /* 0xc2fc00004000780b */ /* 0x000fc80003f8e000 */
[----:B------:R1:W2:Y:S01]  /*6050*/  MUFU.EX2 R58, R72 ;  /* 0x00000048003a7308 */ /* 0x0002a20000000800 */
[----:B----4-:R-:W-:-:S01]  /*6060*/  FFMA R68, R59, UR24, -R77 ;  /* 0x000000183b447c23 */ /* 0x010fc2000800084d */
[----:B---3--:R-:W-:-:S04]  /*6070*/  @!P6 FMUL R51, R51, R51 ;  /* 0x000000333333e220 */ /* 0x008fc80000400000 */
[----:B------:R-:W-:Y:S01]  /*6080*/  FSETP.GEU.AND P6, PT, R68, -126, PT ;  /* 0xc2fc00004400780b */ /* 0x000fe20003fce000 */
[----:B-----5:R-:W-:Y:S01]  /*6090*/  @!P5 FMUL R54, R54, R54 ;  /* 0x000000363636d220 */ /* 0x020fe20000400000 */
[----:B------:R-:W-:Y:S01]  /*60a0*/  FSETP.GEU.AND P5, PT, R73, -126, PT ;  /* 0xc2fc00004900780b */ /* 0x000fe20003fae000 */
[----:B------:R-:W-:Y:S01]  /*60b0*/  @!P4 FMUL R64, R64, 0.5 ;  /* 0x3f0000004040c820 */ /* 0x000fe20000400000 */
[----:B-1----:R-:W-:-:S03]  /*60c0*/  FFMA R72, R63, UR24, -R77 ;  /* 0x000000183f487c23 */ /* 0x002fc6000800084d */
[----:B------:R-:W1:Y:S01]  /*60d0*/  MUFU.EX2 R55, R64 ;  /* 0x0000004000377308 */ /* 0x000e620000000800 */
[----:B--2---:R-:W-:Y:S01]  /*60e0*/  @!P3 FMUL R58, R58, R58 ;  /* 0x0000003a3a3ab220 */ /* 0x004fe20000400000 */
[----:B------:R-:W-:-:S04]  /*60f0*/  FSETP.GEU.AND P3, PT, R69, -126, PT ;  /* 0xc2fc00004500780b */ /* 0x000fc80003f6e000 */
[----:B------:R-:W-:-:S04]  /*6100*/  @!P6 FMUL R68, R68, 0.5 ;  /* 0x3f0000004444e820 */ /* 0x000fc80000400000 */
[----:B------:R-:W2:Y:S01]  /*6110*/  MUFU.EX2 R59, R68 ;  /* 0x00000044003b7308 */ /* 0x000ea20000000800 */
[----:B------:R-:W-:-:S07]  /*6120*/  @!P5 FMUL R73, R73, 0.5 ;  /* 0x3f0000004949d820 */ /* 0x000fce0000400000 */
[----:B------:R3:W4:Y:S01]  /*6130*/  MUFU.EX2 R65, R73 ;  /* 0x0000004900417308 */ /* 0x0007220000000800 */
[----:B------:R-:W-:Y:S01]  /*6140*/  @!P3 FMUL R69, R69, 0.5 ;  /* 0x3f0000004545b820 */ /* 0x000fe20000400000 */
[----:B-1----:R-:W-:Y:S01]  /*6150*/  @!P4 FMUL R55, R55, R55 ;  /* 0x000000373737c220 */ /* 0x002fe20000400000 */
[----:B------:R-:W-:-:S05]  /*6160*/  FSETP.GEU.AND P4, PT, R72, -126, PT ;  /* 0xc2fc00004800780b */ /* 0x000fca0003f8e000 */
[----:B------:R-:W1:Y:S01]  /*6170*/  MUFU.EX2 R62, R69 ;  /* 0x00000045003e7308 */ /* 0x000e620000000800 */
[----:B---3--:R-:W-:-:S01]  /*6180*/  FFMA R73, R67, UR24, -R77 ;  /* 0x0000001843497c23 */ /* 0x008fc2000800084d */
[----:B--2---:R-:W-:-:S04]  /*6190*/  @!P6 FMUL R59, R59, R59 ;  /* 0x0000003b3b3be220 */ /* 0x004fc80000400000 */
[----:B------:R-:W-:Y:S02]  /*61a0*/  FSETP.GEU.AND P6, PT, R73, -126, PT ;  /* 0xc2fc00004900780b */ /* 0x000fe40003fce000 */
[----:B------:R-:W-:Y:S01]  /*61b0*/  @!P4 FMUL R72, R72, 0.5 ;  /* 0x3f0000004848c820 */ /* 0x000fe20000400000 */
[----:B----4-:R-:W-:Y:S01]  /*61c0*/  @!P5 FMUL R65, R65, R65 ;  /* 0x000000414141d220 */ /* 0x010fe20000400000 */
[----:B------:R-:W-:Y:S02]  /*61d0*/  FSETP.GEU.AND P5, PT, R66, -126, PT ;  /* 0xc2fc00004200780b */ /* 0x000fe40003fae000 */
[----:B------:R2:W3:Y:S01]  /*61e0*/  MUFU.EX2 R63, R72 ;  /* 0x00000048003f7308 */ /* 0x0004e20000000800 */
[----:B-1----:R-:W-:Y:S01]  /*61f0*/  @!P3 FMUL R62, R62, R62 ;  /* 0x0000003e3e3eb220 */ /* 0x002fe20000400000 */
[----:B------:R-:W-:-:S05]  /*6200*/  FSETP.GEU.AND P3, PT, R80, -126, PT ;  /* 0xc2fc00005000780b */ /* 0x000fca0003f6e000 */
[----:B------:R-:W-:Y:S01]  /*6210*/  @!P6 FMUL R73, R73, 0.5 ;  /* 0x3f0000004949e820 */ /* 0x000fe20000400000 */
[----:B--2---:R-:W-:-:S01]  /*6220*/  FFMA R72, R78, UR24, -R77 ;  /* 0x000000184e487c23 */ /* 0x004fc2000800084d */
[----:B------:R-:W-:Y:S02]  /*6230*/  FFMA R78, R71, UR24, -R77 ;  /* 0x00000018474e7c23 */ /* 0x000fe4000800084d */
[----:B------:R1:W2:Y:S01]  /*6240*/  MUFU.EX2 R67, R73 ;  /* 0x0000004900437308 */ /* 0x0002a20000000800 */
[----:B------:R-:W-:Y:S01]  /*6250*/  @!P5 FMUL R66, R66, 0.5 ;  /* 0x3f0000004242d820 */ /* 0x000fe20000400000 */
[----:B------:R-:W-:Y:S01]  /*6260*/  FADD R71, R14, R37 ;  /* 0x000000250e477221 */ /* 0x000fe20000000000 */
[----:B------:R-:W-:Y:S02]  /*6270*/  F2FP.SATFINITE.E4M3.F32.PACK_AB_MERGE_C R14, RZ, R14, RZ ;  /* 0x0000000eff0e723e */ /* 0x000fe400048070ff */
[----:B------:R-:W-:Y:S01]  /*6280*/  F2FP.SATFINITE.E4M3.F32.PACK_AB_MERGE_C R37, RZ, R37, RZ ;  /* 0x00000025ff25723e */ /* 0x000fe200048070ff */
[----:B---3--:R-:W-:Y:S01]  /*6290*/  @!P4 FMUL R63, R63, R63 ;  /* 0x0000003f3f3fc220 */ /* 0x008fe20000400000 */
[----:B------:R-:W-:Y:S01]  /*62a0*/  FSETP.GEU.AND P4, PT, R74, -126, PT ;  /* 0xc2fc00004a00780b */ /* 0x000fe20003f8e000 */
[----:B------:R3:W4:Y:S01]  /*62b0*/  MUFU.EX2 R64, R66 ;  /* 0x0000004200407308 */ /* 0x0007220000000800 */
[----:B------:R-:W-:Y:S01]  /*62c0*/  @!P3 FMUL R80, R80, 0.5 ;  /* 0x3f0000005050b820 */ /* 0x000fe20000400000 */
[----:B-1----:R-:W-:Y:S01]  /*62d0*/  FFMA R73, R82, UR24, -R77 ;  /* 0x0000001852497c23 */ /* 0x002fe2000800084d */
[----:B------:R-:W-:-:S01]  /*62e0*/  FADD R81, R71, R76 ;  /* 0x0000004c47517221 */ /* 0x000fc20000000000 */
[----:B------:R-:W-:Y:S01]  /*62f0*/  FADD R76, R19, R44 ;  /* 0x0000002c134c7221 */ /* 0x000fe20000000000 */
[----:B------:R-:W-:-:S02]  /*6300*/  F2FP.SATFINITE.E4M3.F32.PACK_AB_MERGE_C R19, RZ, R19, RZ ;  /* 0x00000013ff13723e */ /* 0x000fc400048070ff */
[----:B------:R-:W-:Y:S01]  /*6310*/  F2FP.SATFINITE.E4M3.F32.PACK_AB_MERGE_C R44, RZ, R44, RZ ;  /* 0x0000002cff2c723e */ /* 0x000fe200048070ff */
[----:B------:R-:W1:Y:S01]  /*6320*/  MUFU.EX2 R68, R80 ;  /* 0x0000005000447308 */ /* 0x000e620000000800 */
[----:B--2---:R-:W-:Y:S01]  /*6330*/  @!P6 FMUL R67, R67, R67 ;  /* 0x000000434343e220 */ /* 0x004fe20000400000 */
[----:B------:R-:W-:Y:S01]  /*6340*/  FSETP.GEU.AND P6, PT, R72, -126, PT ;  /* 0xc2fc00004800780b */ /* 0x000fe20003fce000 */
[----:B---3--:R-:W-:-:S01]  /*6350*/  FFMA R66, R83, UR24, -R77 ;  /* 0x0000001853427c23 */ /* 0x008fc2000800084d */
[----:B------:R-:W-:Y:S01]  /*6360*/  @!P4 FMUL R74, R74, 0.5 ;  /* 0x3f0000004a4ac820 */ /* 0x000fe20000400000 */
[----:B------:R-:W-:-:S01]  /*6370*/  FADD R85, R76, R79 ;  /* 0x0000004f4c557221 */ /* 0x000fc20000000000 */
[----:B------:R-:W-:Y:S01]  /*6380*/  FADD R76, R20, R49 ;  /* 0x00000031144c7221 */ /* 0x000fe20000000000 */
[----:B------:R-:W-:-:S01]  /*6390*/  FADD R79, R32, R27 ;  /* 0x0000001b204f7221 */ /* 0x000fc20000000000 */
[----:B------:R2:W3:Y:S01]  /*63a0*/  MUFU.EX2 R70, R74 ;  /* 0x0000004a00467308 */ /* 0x0004e20000000800 */
[----:B----4-:R-:W-:Y:S01]  /*63b0*/  @!P5 FMUL R64, R64, R64 ;  /* 0x000000404040d220 */ /* 0x010fe20000400000 */
[----:B------:R-:W-:Y:S01]  /*63c0*/  FSETP.GEU.AND P5, PT, R75, -126, PT ;  /* 0xc2fc00004b00780b */ /* 0x000fe20003fae000 */
[----:B------:R-:W-:-:S01]  /*63d0*/  FADD R76, R76, R79 ;  /* 0x0000004f4c4c7221 */ /* 0x000fc20000000000 */
[----:B------:R-:W-:Y:S01]  /*63e0*/  FADD R77, R23, R52 ;  /* 0x00000034174d7221 */ /* 0x000fe20000000000 */
[----:B------:R-:W-:-:S01]  /*63f0*/  FADD R79, R30, R59 ;  /* 0x0000003b1e4f7221 */ /* 0x000fc20000000000 */
[----:B------:R-:W-:Y:S01]  /*6400*/  F2FP.SATFINITE.E4M3.F32.PACK_AB_MERGE_C R52, RZ, R52, RZ ;  /* 0x00000034ff34723e */ /* 0x000fe200048070ff */
[----:B------:R-:W-:Y:S01]  /*6410*/  @!P6 FMUL R72, R72, 0.5 ;  /* 0x3f0000004848e820 */ /* 0x000fe20000400000 */
[----:B------:R-:W-:Y:S01]  /*6420*/  F2FP.SATFINITE.E4M3.F32.PACK_AB_MERGE_C R30, RZ, R30, RZ ;  /* 0x0000001eff1e723e */ /* 0x000fe200048070ff */
[----:B-1----:R-:W-:Y:S01]  /*6430*/  @!P3 FMUL R68, R68, R68 ;  /* 0x000000444444b220 */ /* 0x002fe20000400000 */
[----:B------:R-:W-:Y:S01]  /*6440*/  FSETP.GEU.AND P3, PT, R73, -126, PT ;  /* 0xc2fc00004900780b */ /* 0x000fe20003f6e000 */
[----:B--2---:R-:W-:-:S01]  /*6450*/  FADD R74, R21, R48 ;  /* 0x00000030154a7221 */ /* 0x004fc20000000000 */
[----:B------:R-:W-:Y:S01]  /*6460*/  F2FP.SATFINITE.E4M3.F32.PACK_AB_MERGE_C R48, RZ, R48, RZ ;  /* 0x00000030ff30723e */ /* 0x000fe200048070ff */
[----:B------:R-:W1:Y:S01]  /*6470*/  MUFU.EX2 R72, R72 ;  /* 0x0000004800487308 */ /* 0x000e620000000800 */
[----:B------:R-:W-:Y:S01]  /*6480*/  LOP3.LUT R52, R52, 0xff, RZ, 0xc0, !PT ;  /* 0x000000ff34347812 */ /* 0x000fe200078ec0ff */
[----:B------:R-:W-:Y:S01]  /*6490*/  @!P5 FMUL R75, R75, 0.5 ;  /* 0x3f0000004b4bd820 */ /* 0x000fe20000400000 */
[----:B------:R-:W-:-:S01]  /*64a0*/  FADD R80, R15, R74 ;  /* 0x0000004a0f507221 */ /* 0x000fc20000000000 */
[----:B---3--:R-:W-:Y:S01]  /*64b0*/  @!P4 FMUL R70, R70, R70 ;  /* 0x000000464646c220 */ /* 0x008fe20000400000 */
[----:B------:R-:W-:Y:S01]  /*64c0*/  FSETP.GEU.AND P4, PT, R66, -126, PT ;  /* 0xc2fc00004200780b */ /* 0x000fe20003f8e000 */
[----:B------:R-:W-:Y:S01]  /*64d0*/  FADD R74, R17, R40 ;  /* 0x00000028114a7221 */ /* 0x000fe20000000000 */
[----:B------:R-:W-:Y:S01]  /*64e0*/  LOP3.LUT R48, R48, 0xff, RZ, 0xc0, !PT ;  /* 0x000000ff30307812 */ /* 0x000fe200078ec0ff */
[----:B------:R2:W3:Y:S01]  /*64f0*/  MUFU.EX2 R69, R75 ;  /* 0x0000004b00457308 */ /* 0x0004e20000000800 */
[----:B------:R-:W-:-:S01]  /*6500*/  FADD R153, R43, R70 ;  /* 0x000000462b997221 */ /* 0x000fc20000000000 */
[----:B------:R-:W-:Y:S01]  /*6510*/  @!P3 FMUL R73, R73, 0.5 ;  /* 0x3f0000004949b820 */ /* 0x000fe20000400000 */
[----:B------:R-:W-:-:S02]  /*6520*/  F2FP.SATFINITE.E4M3.F32.PACK_AB_MERGE_C R70, RZ, R70, RZ ;  /* 0x00000046ff46723e */ /* 0x000fc400048070ff */
[----:B------:R-:W-:Y:S02]  /*6530*/  PRMT R48, R53, 0x7604, R48 ;  /* 0x0000760435307816 */ /* 0x000fe40000000030 */
[----:B------:R-:W-:Y:S01]  /*6540*/  F2FP.SATFINITE.E4M3.F32.PACK_AB_MERGE_C R17, RZ, R17, RZ ;  /* 0x00000011ff11723e */ /* 0x000fe200048070ff */
[----:B------:R-:W4:Y:S01]  /*6550*/  MUFU.EX2 R73, R73 ;  /* 0x0000004900497308 */ /* 0x000f220000000800 */
[----:B-1----:R-:W-:Y:S01]  /*6560*/  @!P6 FMUL R72, R72, R72 ;  /* 0x000000484848e220 */ /* 0x002fe20000400000 */
[----:B------:R-:W-:Y:S01]  /*6570*/  FSETP.GEU.AND P6, PT, R84, -126, PT ;  /* 0xc2fc00005400780b */ /* 0x000fe20003fce000 */
[----:B--2---:R-:W-:-:S01]  /*6580*/  FADD R75, R25, R56 ;  /* 0x00000038194b7221 */ /* 0x004fc20000000000 */
[----:B------:R-:W-:Y:S01]  /*6590*/  @!P4 FMUL R66, R66, 0.5 ;  /* 0x3f0000004242c820 */ /* 0x000fe20000400000 */
[----:B------:R-:W-:-:S01]  /*65a0*/  FADD R155, R47, R72 ;  /* 0x000000482f9b7221 */ /* 0x000fc20000000000 */
[----:B------:R-:W-:Y:S01]  /*65b0*/  F2FP.SATFINITE.E4M3.F32.PACK_AB_MERGE_C R72, RZ, R72, RZ ;  /* 0x00000048ff48723e */ /* 0x000fe200048070ff */
[----:B------:R-:W-:-:S01]  /*65c0*/  FADD R83, R74, R75 ;  /* 0x0000004b4a537221 */ /* 0x000fc20000000000 */
[----:B------:R-:W-:Y:S01]  /*65d0*/  FADD R75, R18, R45 ;  /* 0x0000002d124b7221 */ /* 0x000fe20000000000 */
[----:B---3--:R-:W-:Y:S01]  /*65e0*/  @!P5 FMUL R69, R69, R69 ;  /* 0x000000454545d220 */ /* 0x008fe20000400000 */
[----:B------:R-:W-:Y:S01]  /*65f0*/  FSETP.GEU.AND P5, PT, R78, -126, PT ;  /* 0xc2fc00004e00780b */ /* 0x000fe20003fae000 */
[----:B------:R-:W1:Y:S01]  /*6600*/  MUFU.EX2 R66, R66 ;  /* 0x0000004200427308 */ /* 0x000e620000000800 */
[----:B------:R-:W-:-:S01]  /*6610*/  FADD R74, R9, R36 ;  /* 0x00000024094a7221 */ /* 0x000fc20000000000 */
[----:B------:R-:W-:Y:S01]  /*6620*/  FADD R154, R46, R69 ;  /* 0x000000452e9a7221 */ /* 0x000fe20000000000 */
[----:B------:R-:W-:Y:S01]  /*6630*/  F2FP.SATFINITE.E4M3.F32.PACK_AB_MERGE_C R9, RZ, R9, RZ ;  /* 0x00000009ff09723e */ /* 0x000fe200048070ff */
[----:B------:R-:W-:Y:S01]  /*6640*/  @!P6 FMUL R84, R84, 0.5 ;  /* 0x3f0000005454e820 */ /* 0x000fe20000400000 */
[----:B------:R-:W-:Y:S01]  /*6650*/  F2FP.SATFINITE.E4M3.F32.PACK_AB_MERGE_C R36, RZ, R36, RZ ;  /* 0x00000024ff24723e */ /* 0x000fe200048070ff */
[----:B----4-:R-:W-:Y:S01]  /*6660*/  @!P3 FMUL R73, R73, R73 ;  /* 0x000000494949b220 */ /* 0x010fe20000400000 */
[----:B------:R-:W-:Y:S01]  /*6670*/  FSETP.GEU.AND P3, PT, R86, -126, PT ;  /* 0xc2fc00005600780b */ /* 0x000fe20003f6e000 */
[----:B------:R2:W3:Y:S01]  /*6680*/  MUFU.EX2 R71, R84 ;  /* 0x0000005400477308 */ /* 0x0004e20000000800 */
[----:B------:R-:W-:-:S01]  /*6690*/  FADD R154, R79, R154 ;  /* 0x0000009a4f9a7221 */ /* 0x000fc20000000000 */
[----:B------:R-:W-:Y:S01]  /*66a0*/  FADD R157, R54, R73 ;  /* 0x00000049369d7221 */ /* 0x000fe20000000000 */
[----:B------:R-:W-:-:S01]  /*66b0*/  FADD R79, R34, R63 ;  /* 0x0000003f224f7221 */ /* 0x000fc20000000000 */
[----:B------:R-:W-:Y:S01]  /*66c0*/  @!P5 FMUL R78, R78, 0.5 ;  /* 0x3f0000004e4ed820 */ /* 0x000fe20000400000 */
[----:B------:R-:W-:-:S02]  /*66d0*/  LOP3.LUT R9, R9, 0xff, RZ, 0xc0, !PT ;  /* 0x000000ff09097812 */ /* 0x000fc400078ec0ff */
[----:B------:R-:W-:Y:S01]  /*66e0*/  LOP3.LUT R36, R36, 0xff, RZ, 0xc0, !PT ;  /* 0x000000ff24247812 */ /* 0x000fe200078ec0ff */
[----:B------:R4:W-:Y:S01]  /*66f0*/  MUFU.EX2 R15, R78 ;  /* 0x0000004e000f7308 */ /* 0x0009e20000000800 */
[----:B--2---:R-:W-:-:S01]  /*6700*/  FADD R84, R60, R65 ;  /* 0x000000413c547221 */ /* 0x004fc20000000000 */
[----:B-1----:R-:W-:Y:S01]  /*6710*/  @!P4 FMUL R66, R66, R66 ;  /* 0x000000424242c220 */ /* 0x002fe20000400000 */
[----:B------:R-:W-:Y:S01]  /*6720*/  FSETP.GEU.AND P4, PT, R87, -126, PT ;  /* 0xc2fc00005700780b */ /* 0x000fe20003f8e000 */
[----:B------:R-:W-:Y:S01]  /*6730*/  @!P3 FMUL R86, R86, 0.5 ;  /* 0x3f0000005656b820 */ /* 0x000fe20000400000 */
[----:B------:R-:W-:-:S01]  /*6740*/  FADD R158, R84, R153 ;  /* 0x00000099549e7221 */ /* 0x000fc20000000000 */
[----:B------:R-:W-:Y:S01]  /*6750*/  FADD R84, R31, R62 ;  /* 0x0000003e1f547221 */ /* 0x000fe20000000000 */
[----:B------:R-:W-:Y:S01]  /*6760*/  F2FP.SATFINITE.E4M3.F32.PACK_AB_MERGE_C R31, RZ, R31, RZ ;  /* 0x0000001fff1f723e */ /* 0x000fe200048070ff */
[----:B------:R-:W-:Y:S01]  /*6770*/  FADD R153, R38, R67 ;  /* 0x0000004326997221 */ /* 0x000fe20000000000 */
[----:B----4-:R-:W-:-:S01]  /*6780*/  FADD R78, R28, R61 ;  /* 0x0000003d1c4e7221 */ /* 0x010fc20000000000 */
[----:B---3--:R-:W-:Y:S01]  /*6790*/  @!P6 FMUL R71, R71, R71 ;  /* 0x000000474747e220 */ /* 0x008fe20000400000 */
[----:B------:R-:W-:Y:S01]  /*67a0*/  F2FP.SATFINITE.E4M3.F32.PACK_AB_MERGE_C R62, RZ, R62, RZ ;  /* 0x0000003eff3e723e */ /* 0x000fe200048070ff */
[----:B------:R-:W-:Y:S01]  /*67b0*/  FADD R155, R84, R155 ;  /* 0x0000009b549b7221 */ /* 0x000fe20000000000 */
[----:B------:R-:W-:-:S01]  /*67c0*/  FADD R82, R75, R78 ;  /* 0x0000004e4b527221 */ /* 0x000fc20000000000 */
[----:B------:R-:W-:Y:S01]  /*67d0*/  FADD R78, R74, R77 ;  /* 0x0000004d4a4e7221 */ /* 0x000fe20000000000 */
[----:B------:R1:W2:Y:S01]  /*67e0*/  MUFU.EX2 R75, R86 ;  /* 0x00000056004b7308 */ /* 0x0002a20000000800 */
[----:B------:R-:W-:-:S01]  /*67f0*/  FADD R74, R16, R41 ;  /* 0x00000029104a7221 */ /* 0x000fc20000000000 */
[----:B------:R-:W-:Y:S01]  /*6800*/  FADD R77, R24, R57 ;  /* 0x00000039184d7221 */ /* 0x000fe20000000000 */
[----:B------:R-:W-:Y:S01]  /*6810*/  F2FP.SATFINITE.E4M3.F32.PACK_AB_MERGE_C R16, RZ, R16, RZ ;  /* 0x00000010ff10723e */ /* 0x000fe200048070ff */
[----:B------:R-:W-:Y:S01]  /*6820*/  @!P4 FMUL R87, R87, 0.5 ;  /* 0x3f0000005757c820 */ /* 0x000fe20000400000 */
[----:B------:R-:W-:Y:S01]  /*6830*/  F2FP.SATFINITE.E4M3.F32.PACK_AB_MERGE_C R41, RZ, R41, RZ ;  /* 0x00000029ff29723e */ /* 0x000fe200048070ff */
[----:B------:R-:W-:Y:S01]  /*6840*/  FADD R77, R74, R77 ;  /* 0x0000004d4a4d7221 */ /* 0x000fe20000000000 */
[----:B------:R-:W-:Y:S01]  /*6850*/  LOP3.LUT R16, R16, 0xffff, RZ, 0xc0, !PT ;  /* 0x0000ffff10107812 */ /* 0x000fe200078ec0ff */
[----:B------:R3:W4:Y:S01]  /*6860*/  MUFU.EX2 R74, R87 ;  /* 0x00000057004a7308 */ /* 0x0007220000000800 */
[----:B-1----:R-:W-:-:S01]  /*6870*/  FADD R86, R35, R64 ;  /* 0x0000004023567221 */ /* 0x002fc20000000000 */
[----:B------:R-:W-:Y:S01]  /*6880*/  FADD R77, R77, R76 ;  /* 0x0000004c4d4d7221 */ /* 0x000fe20000000000 */
[----:B------:R-:W-:Y:S01]  /*6890*/  PRMT R9, R16, 0x7604, R9 ;  /* 0x0000760410097816 */ /* 0x000fe20000000009 */
[----:B------:R-:W-:Y:S01]  /*68a0*/  FADD R84, R39, R68 ;  /* 0x0000004427547221 */ /* 0x000fe20000000000 */
[----:B------:R-:W-:-:S01]  /*68b0*/  FADD R157, R86, R157 ;  /* 0x0000009d569d7221 */ /* 0x000fc20000000000 */
[----:B------:R-:W-:Y:S01]  /*68c0*/  FADD R86, R50, R71 ;  /* 0x0000004732567221 */ /* 0x000fe20000000000 */
[----:B------:R-:W-:Y:S01]  /*68d0*/  LOP3.LUT R41, R41, 0xffff, RZ, 0xc0, !PT ;  /* 0x0000ffff29297812 */ /* 0x000fe200078ec0ff */
[----:B------:R-:W-:Y:S01]  /*68e0*/  FADD R156, R51, R66 ;  /* 0x00000042339c7221 */ /* 0x000fe20000000000 */
[----:B------:R-:W-:Y:S01]  /*68f0*/  F2FP.SATFINITE.E4M3.F32.PACK_AB_MERGE_C R57, RZ, R57, RZ ;  /* 0x00000039ff39723e */ /* 0x000fe200048070ff */
[----:B------:R-:W-:Y:S01]  /*6900*/  FADD R79, R79, R86 ;  /* 0x000000564f4f7221 */ /* 0x000fe20000000000 */
[----:B------:R-:W-:Y:S01]  /*6910*/  F2FP.SATFINITE.E4M3.F32.PACK_AB_MERGE_C R86, RZ, R8, RZ ;  /* 0x00000008ff56723e */ /* 0x000fe200048070ff */
[----:B------:R-:W-:Y:S01]  /*6920*/  FADD R8, R80, R83 ;  /* 0x0000005350087221 */ /* 0x000fe20000000000 */
[----:B------:R-:W-:Y:S01]  /*6930*/  LOP3.LUT R83, R14, 0xffff, RZ, 0xc0, !PT ;  /* 0x0000ffff0e537812 */ /* 0x000fe200078ec0ff */
[----:B------:R-:W-:Y:S01]  /*6940*/  FADD R14, R81, R82 ;  /* 0x00000052510e7221 */ /* 0x000fe20000000000 */
[----:B------:R-:W-:Y:S01]  /*6950*/  PRMT R36, R41, 0x7604, R36 ;  /* 0x0000760429247816 */ /* 0x000fe20000000024 */
[----:B--2---:R-:W-:Y:S01]  /*6960*/  @!P3 FMUL R75, R75, R75 ;  /* 0x0000004b4b4bb220 */ /* 0x004fe20000400000 */
[----:B------:R-:W-:Y:S01]  /*6970*/  F2FP.SATFINITE.E4M3.F32.PACK_AB_MERGE_C R18, RZ, R18, RZ ;  /* 0x00000012ff12723e */ /* 0x000fe200048070ff */
[----:B------:R-:W-:Y:S01]  /*6980*/  FADD R77, R14, R77 ;  /* 0x0000004d0e4d7221 */ /* 0x000fe20000000000 */
[----:B------:R-:W-:Y:S01]  /*6990*/  IMAD.U32 R14, R31, 0x10000, RZ ;  /* 0x000100001f0e7824 */ /* 0x000fe200078e00ff */
[----:B------:R-:W-:Y:S01]  /*69a0*/  LOP3.LUT R57, R57, 0xffff, RZ, 0xc0, !PT ;  /* 0x0000ffff39397812 */ /* 0x000fe200078ec0ff */
[----:B---3--:R-:W-:-:S01]  /*69b0*/  FADD R87, R58, R75 ;  /* 0x0000004b3a577221 */ /* 0x008fc20000000000 */
[----:B------:R-:W-:Y:S01]  /*69c0*/  F2FP.SATFINITE.E4M3.F32.PACK_AB_MERGE_C R60, RZ, R60, RZ ;  /* 0x0000003cff3c723e */ /* 0x000fe200048070ff */
[----:B------:R-:W-:Y:S01]  /*69d0*/  @!P5 FMUL R15, R15, R15 ;  /* 0x0000000f0f0fd220 */ /* 0x000fe20000400000 */
[----:B------:R-:W-:Y:S01]  /*69e0*/  LOP3.LUT R14, R9, 0xff0000, R14, 0xf8, !PT ;  /* 0x00ff0000090e7812 */ /* 0x000fe200078ef80e */
[----:B------:R-:W-:Y:S01]  /*69f0*/  IMAD.U32 R9, R62, 0x10000, RZ ;  /* 0x000100003e097824 */ /* 0x000fe200078e00ff */
[----:B------:R-:W-:Y:S01]  /*6a00*/  F2FP.SATFINITE.E4M3.F32.PACK_AB_MERGE_C R20, RZ, R20, RZ ;  /* 0x00000014ff14723e */ /* 0x000fe200048070ff */
[----:B------:R-:W-:Y:S01]  /*6a10*/  IMAD.U32 R60, R60, 0x10000, RZ ;  /* 0x000100003c3c7824 */ /* 0x000fe200078e00ff */
[----:B------:R-:W-:Y:S01]  /*6a20*/  LOP3.LUT R86, R86, 0xff, RZ, 0xc0, !PT ;  /* 0x000000ff56567812 */ /* 0x000fe200078ec0ff */
[----:B------:R-:W-:-:S01]  /*6a30*/  FADD R153, R153, R156 ;  /* 0x0000009c99997221 */ /* 0x000fc20000000000 */
[----:B------:R-:W-:Y:S01]  /*6a40*/  LOP3.LUT R36, R36, 0xff0000, R9, 0xf8, !PT ;  /* 0x00ff000024247812 */ /* 0x000fe200078ef809 */
[----:B------:R-:W-:Y:S01]  /*6a50*/  IMAD.U32 R9, R70, 0x10000, RZ ;  /* 0x0001000046097824 */ /* 0x000fe200078e00ff */
[----:B------:R-:W-:Y:S01]  /*6a60*/  LOP3.LUT R17, R17, 0xff, RZ, 0xc0, !PT ;  /* 0x000000ff11117812 */ /* 0x000fe200078ec0ff */
[----:B------:R-:W-:-:S01]  /*6a70*/  FADD R156, R84, R87 ;  /* 0x00000057549c7221 */ /* 0x000fc20000000000 */
[----:B------:R-:W-:Y:S01]  /*6a80*/  LOP3.LUT R18, R18, 0xffff, RZ, 0xc0, !PT ;  /* 0x0000ffff12127812 */ /* 0x000fe200078ec0ff */
[----:B------:R-:W-:-:S01]  /*6a90*/  FADD R84, R42, R15 ;  /* 0x0000000f2a547221 */ /* 0x000fc20000000000 */
[----:B------:R-:W-:Y:S01]  /*6aa0*/  LOP3.LUT R48, R48, 0xff0000, R9, 0xf8, !PT ;  /* 0x00ff000030307812 */ /* 0x000fe200078ef809 */
[----:B------:R-:W-:Y:S01]  /*6ab0*/  IMAD.U32 R9, R72, 0x10000, RZ ;  /* 0x0001000048097824 */ /* 0x000fe200078e00ff */
[----:B------:R-:W-:Y:S01]  /*6ac0*/  LOP3.LUT R16, R37, 0xffff, RZ, 0xc0, !PT ;  /* 0x0000ffff25107812 */ /* 0x000fe200078ec0ff */
[----:B----4-:R-:W-:Y:S01]  /*6ad0*/  @!P4 FMUL R74, R74, R74 ;  /* 0x0000004a4a4ac220 */ /* 0x010fe20000400000 */
[----:B------:R-:W-:Y:S01]  /*6ae0*/  F2FP.SATFINITE.E4M3.F32.PACK_AB_MERGE_C R35, RZ, R35, RZ ;  /* 0x00000023ff23723e */ /* 0x000fe200048070ff */
[----:B------:R-:W-:-:S01]  /*6af0*/  FADD R85, R78, R85 ;  /* 0x000000554e557221 */ /* 0x000fc20000000000 */
[----:B------:R-:W-:Y:S01]  /*6b00*/  F2FP.SATFINITE.E4M3.F32.PACK_AB_MERGE_C R39, RZ, R39, RZ ;  /* 0x00000027ff27723e */ /* 0x000fe200048070ff */
[----:B------:R-:W-:-:S01]  /*6b10*/  FADD R87, R55, R74 ;  /* 0x0000004a37577221 */ /* 0x000fc20000000000 */
[----:B------:R-:W-:Y:S01]  /*6b20*/  PRMT R52, R57, 0x7604, R52 ;  /* 0x0000760439347816 */ /* 0x000fe20000000034 */
[----:B------:R-:W-:-:S01]  /*6b30*/  FADD R8, R8, R85 ;  /* 0x0000005508087221 */ /* 0x000fc20000000000 */
[----:B------:R-:W-:Y:S01]  /*6b40*/  LOP3.LUT R30, R30, 0xffff, RZ, 0xc0, !PT ;  /* 0x0000ffff1e1e7812 */ /* 0x000fe200078ec0ff */
[----:B------:R-:W-:Y:S01]  /*6b50*/  IMAD.MOV.U32 R31, RZ, RZ, 0x2130 ;  /* 0x00002130ff1f7424 */ /* 0x000fe200078e00ff */
[----:B------:R-:W-:Y:S01]  /*6b60*/  LOP3.LUT R19, R19, 0xff, RZ, 0xc0, !PT ;  /* 0x000000ff13137812 */ /* 0x000fe200078ec0ff */
[----:B------:R-:W-:-:S01]  /*6b70*/  FADD R8, R8, R77 ;  /* 0x0000004d08087221 */ /* 0x000fc20000000000 */
[----:B------:R-:W-:Y:S01]  /*6b80*/  LOP3.LUT R20, R20, 0xffff, RZ, 0xc0, !PT ;  /* 0x0000ffff14147812 */ /* 0x000fe200078ec0ff */
[----:B------:R-:W-:-:S01]  /*6b90*/  FADD R84, R84, R87 ;  /* 0x0000005754547221 */ /* 0x000fc20000000000 */
[----:B------:R-:W-:Y:S01]  /*6ba0*/  PRMT R83, R83, 0x7604, R86 ;  /* 0x0000760453537816 */ /* 0x000fe20000000056 */
[----:B------:R-:W-:-:S01]  /*6bb0*/  FADD R157, R158, R157 ;  /* 0x0000009d9e9d7221 */ /* 0x000fc20000000000 */
[----:B------:R-:W-:Y:S01]  /*6bc0*/  F2FP.SATFINITE.E4M3.F32.PACK_AB_MERGE_C R34, RZ, R34, RZ ;  /* 0x00000022ff22723e */ /* 0x000fe200048070ff */
[----:B------:R-:W-:-:S01]  /*6bd0*/  FADD R153, R154, R153 ;  /* 0x000000999a997221 */ /* 0x000fc20000000000 */
[----:B------:R-:W-:Y:S01]  /*6be0*/  PRMT R17, R18, 0x7604, R17 ;  /* 0x0000760412117816 */ /* 0x000fe20000000011 */
[----:B------:R-:W-:Y:S01]  /*6bf0*/  IMAD.U32 R18, R39, 0x10000, RZ ;  /* 0x0001000027127824 */ /* 0x000fe200078e00ff */
[----:B------:R-:W-:Y:S01]  /*6c00*/  PRMT R33, R16, 0x7604, R33 ;  /* 0x0000760410217816 */ /* 0x000fe20000000021 */
[----:B------:R-:W-:Y:S01]  /*6c10*/  IMAD.U32 R16, R35, 0x10000, RZ ;  /* 0x0001000023107824 */ /* 0x000fe200078e00ff */
[----:B------:R-:W-:Y:S01]  /*6c20*/  F2FP.SATFINITE.E4M3.F32.PACK_AB_MERGE_C R40, RZ, R40, RZ ;  /* 0x00000028ff28723e */ /* 0x000fe200048070ff */
[----:B------:R-:W-:-:S01]  /*6c30*/  FADD R156, R155, R156 ;  /* 0x0000009c9b9c7221 */ /* 0x000fc20000000000 */
[----:B------:R-:W-:Y:S01]  /*6c40*/  F2FP.SATFINITE.E4M3.F32.PACK_AB_MERGE_C R45, RZ, R45, RZ ;  /* 0x0000002dff2d723e */ /* 0x000fe200048070ff */
[----:B------:R-:W-:-:S01]  /*6c50*/  FADD R84, R79, R84 ;  /* 0x000000544f547221 */ /* 0x000fc20000000000 */
[----:B------:R-:W-:Y:S01]  /*6c60*/  F2FP.SATFINITE.E4M3.F32.PACK_AB_MERGE_C R49, RZ, R49, RZ ;  /* 0x00000031ff31723e */ /* 0x000fe200048070ff */
[----:B------:R-:W-:-:S01]  /*6c70*/  FADD R156, R157, R156 ;  /* 0x0000009c9d9c7221 */ /* 0x000fc20000000000 */
[----:B------:R-:W-:Y:S01]  /*6c80*/  LOP3.LUT R52, R52, 0xff0000, R9, 0xf8, !PT ;  /* 0x00ff000034347812 */ /* 0x000fe200078ef809 */
[----:B------:R-:W-:Y:S01]  /*6c90*/  IMAD.SHL.U32 R9, R30, 0x1000000, RZ ;  /* 0x010000001e097824 */ /* 0x000fe200078e00ff */
[----:B------:R-:W-:Y:S01]  /*6ca0*/  PRMT R19, R20, 0x7604, R19 ;  /* 0x0000760414137816 */ /* 0x000fe20000000013 */
[----:B------:R-:W-:-:S01]  /*6cb0*/  FADD R153, R153, R84 ;  /* 0x0000005499997221 */ /* 0x000fc20000000000 */
[----:B------:R-:W-:-:S02]  /*6cc0*/  F2FP.SATFINITE.E4M3.F32.PACK_AB_MERGE_C R64, RZ, R64, RZ ;  /* 0x00000040ff40723e */ /* 0x000fc400048070ff */
[----:B------:R-:W-:Y:S01]  /*6cd0*/  F2FP.SATFINITE.E4M3.F32.PACK_AB_MERGE_C R68, RZ, R68, RZ ;  /* 0x00000044ff44723e */ /* 0x000fe200048070ff */
[----:B------:R-:W-:Y:S01]  /*6ce0*/  FADD R153, R156, R153 ;  /* 0x000000999c997221 */ /* 0x000fe20000000000 */
[----:B------:R-:W-:Y:S02]  /*6cf0*/  LOP3.LUT R60, R83, 0xff0000, R60, 0xf8, !PT ;  /* 0x00ff0000533c7812 */ /* 0x000fe400078ef83c */
[----:B------:R-:W-:Y:S02]  /*6d00*/  LOP3.LUT R34, R34, 0xffff, RZ, 0xc0, !PT ;  /* 0x0000ffff22227812 */ /* 0x000fe400078ec0ff */
[----:B------:R-:W-:Y:S02]  /*6d10*/  F2FP.SATFINITE.E4M3.F32.PACK_AB_MERGE_C R25, RZ, R25, RZ ;  /* 0x00000019ff19723e */ /* 0x000fe400048070ff */
[----:B------:R-:W-:Y:S02]  /*6d20*/  F2FP.SATFINITE.E4M3.F32.PACK_AB_MERGE_C R28, RZ, R28, RZ ;  /* 0x0000001cff1c723e */ /* 0x000fe400048070ff */
[----:B------:R-:W-:-:S02]  /*6d30*/  LOP3.LUT R40, R40, 0xff, RZ, 0xc0, !PT ;  /* 0x000000ff28287812 */ /* 0x000fc400078ec0ff */
[----:B------:R-:W-:Y:S02]  /*6d40*/  LOP3.LUT R45, R45, 0xffff, RZ, 0xc0, !PT ;  /* 0x0000ffff2d2d7812 */ /* 0x000fe400078ec0ff */
[----:B------:R-:W-:Y:S02]  /*6d50*/  LOP3.LUT R44, R44, 0xff, RZ, 0xc0, !PT ;  /* 0x000000ff2c2c7812 */ /* 0x000fe400078ec0ff */
[----:B------:R-:W-:Y:S02]  /*6d60*/  LOP3.LUT R49, R49, 0xffff, RZ, 0xc0, !PT ;  /* 0x0000ffff31317812 */ /* 0x000fe400078ec0ff */
[----:B------:R-:W-:Y:S02]  /*6d70*/  F2FP.SATFINITE.E4M3.F32.PACK_AB_MERGE_C R38, RZ, R38, RZ ;  /* 0x00000026ff26723e */ /* 0x000fe400048070ff */
[----:B------:R-:W-:Y:S02]  /*6d80*/  F2FP.SATFINITE.E4M3.F32.PACK_AB_MERGE_C R42, RZ, R42, RZ ;  /* 0x0000002aff2a723e */ /* 0x000fe400048070ff */
[----:B------:R-:W-:-:S02]  /*6d90*/  F2FP.SATFINITE.E4M3.F32.PACK_AB_MERGE_C R21, RZ, R21, RZ ;  /* 0x00000015ff15723e */ /* 0x000fc400048070ff */
[----:B------:R-:W-:Y:S01]  /*6da0*/  LOP3.LUT R16, R17, 0xff0000, R16, 0xf8, !PT ;  /* 0x00ff000011107812 */ /* 0x000fe200078ef810 */
[----:B------:R-:W-:Y:S01]  /*6db0*/  IMAD.U32 R17, R64, 0x10000, RZ ;  /* 0x0001000040117824 */ /* 0x000fe200078e00ff */
[----:B------:R-:W-:Y:S01]  /*6dc0*/  LOP3.LUT R18, R19, 0xff0000, R18, 0xf8, !PT ;  /* 0x00ff000013127812 */ /* 0x000fe200078ef812 */
[----:B------:R-:W-:Y:S01]  /*6dd0*/  IMAD.U32 R19, R68, 0x10000, RZ ;  /* 0x0001000044137824 */ /* 0x000fe200078e00ff */
[----:B------:R-:W-:Y:S02]  /*6de0*/  F2FP.SATFINITE.E4M3.F32.PACK_AB_MERGE_C R54, RZ, R54, RZ ;  /* 0x00000036ff36723e */ /* 0x000fe400048070ff */
[----:B------:R-:W-:Y:S02]  /*6df0*/  F2FP.SATFINITE.E4M3.F32.PACK_AB_MERGE_C R51, RZ, R51, RZ ;  /* 0x00000033ff33723e */ /* 0x000fe400048070ff */
[----:B------:R-:W-:Y:S01]  /*6e00*/  LOP3.LUT R60, R60, R9, RZ, 0xfc, !PT ;  /* 0x000000093c3c7212 */ /* 0x000fe200078efcff */
[----:B------:R-:W-:Y:S01]  /*6e10*/  IMAD.SHL.U32 R9, R34, 0x1000000, RZ ;  /* 0x0100000022097824 */ /* 0x000fe200078e00ff */
[----:B------:R-:W-:Y:S01]  /*6e20*/  LOP3.LUT R25, R25, 0xff, RZ, 0xc0, !PT ;  /* 0x000000ff19197812 */ /* 0x000fe200078ec0ff */
[----:B------:R-:W-:Y:S01]  /*6e30*/  IMAD.U32 R54, R54, 0x10000, RZ ;  /* 0x0001000036367824 */ /* 0x000fe200078e00ff */
[----:B------:R-:W-:-:S02]  /*6e40*/  LOP3.LUT R28, R28, 0xffff, RZ, 0xc0, !PT ;  /* 0x0000ffff1c1c7812 */ /* 0x000fc400078ec0ff */
[----:B------:R-:W-:Y:S02]  /*6e50*/  PRMT R40, R45, 0x7604, R40 ;  /* 0x000076042d287816 */ /* 0x000fe40000000028 */
[----:B------:R-:W-:Y:S02]  /*6e60*/  PRMT R44, R49, 0x7604, R44 ;  /* 0x00007604312c7816 */ /* 0x000fe4000000002c */
[----:B------:R-:W-:Y:S02]  /*6e70*/  F2FP.SATFINITE.E4M3.F32.PACK_AB_MERGE_C R43, RZ, R43, RZ ;  /* 0x0000002bff2b723e */ /* 0x000fe400048070ff */
[----:B------:R-:W-:Y:S02]  /*6e80*/  LOP3.LUT R38, R38, 0xffff, RZ, 0xc0, !PT ;  /* 0x0000ffff26267812 */ /* 0x000fe400078ec0ff */
[----:B------:R-:W-:Y:S01]  /*6e90*/  F2FP.SATFINITE.E4M3.F32.PACK_AB_MERGE_C R23, RZ, R23, RZ ;  /* 0x00000017ff17723e */ /* 0x000fe200048070ff */
[----:B------:R-:W-:Y:S01]  /*6ea0*/  IMAD.U32 R20, R43, 0x10000, RZ ;  /* 0x000100002b147824 */ /* 0x000fe200078e00ff */
[----:B------:R-:W-:-:S02]  /*6eb0*/  F2FP.SATFINITE.E4M3.F32.PACK_AB_MERGE_C R24, RZ, R24, RZ ;  /* 0x00000018ff18723e */ /* 0x000fc400048070ff */
[----:B------:R-:W-:Y:S02]  /*6ec0*/  LOP3.LUT R42, R42, 0xffff, RZ, 0xc0, !PT ;  /* 0x0000ffff2a2a7812 */ /* 0x000fe400078ec0ff */
[----:B------:R-:W-:Y:S02]  /*6ed0*/  FSETP.GEU.AND P3, PT, R152, -126, PT ;  /* 0xc2fc00009800780b */ /* 0x000fe40003f6e000 */
[----:B------:R-:W-:Y:S02]  /*6ee0*/  LOP3.LUT R21, R21, 0xff, RZ, 0xc0, !PT ;  /* 0x000000ff15157812 */ /* 0x000fe400078ec0ff */
[----:B------:R-:W-:Y:S02]  /*6ef0*/  F2FP.SATFINITE.E4M3.F32.PACK_AB_MERGE_C R32, RZ, R32, RZ ;  /* 0x00000020ff20723e */ /* 0x000fe400048070ff */
[----:B------:R-:W-:Y:S02]  /*6f00*/  F2FP.SATFINITE.E4M3.F32.PACK_AB_MERGE_C R46, RZ, R46, RZ ;  /* 0x0000002eff2e723e */ /* 0x000fe400048070ff */
[----:B------:R-:W-:-:S02]  /*6f10*/  LOP3.LUT R51, R51, 0xffff, RZ, 0xc0, !PT ;  /* 0x0000ffff33337812 */ /* 0x000fc400078ec0ff */
[----:B------:R-:W-:Y:S02]  /*6f20*/  FSETP.GEU.AND P4, PT, R13, -126, PT ;  /* 0xc2fc00000d00780b */ /* 0x000fe40003f8e000 */
[----:B------:R-:W-:Y:S01]  /*6f30*/  F2FP.SATFINITE.E4M3.F32.PACK_AB_MERGE_C R47, RZ, R47, RZ ;  /* 0x0000002fff2f723e */ /* 0x000fe200048070ff */
[----:B------:R-:W-:Y:S01]  /*6f40*/  @!P3 FMUL R152, R152, 0.5 ;  /* 0x3f0000009898b820 */ /* 0x000fe20000400000 */
[----:B------:R-:W-:Y:S02]  /*6f50*/  F2FP.SATFINITE.E4M3.F32.PACK_AB_MERGE_C R50, RZ, R50, RZ ;  /* 0x00000032ff32723e */ /* 0x000fe400048070ff */
[----:B------:R-:W-:Y:S02]  /*6f60*/  PRMT R25, R28, 0x7604, R25 ;  /* 0x000076041c197816 */ /* 0x000fe40000000019 */
[----:B------:R-:W-:Y:S02]  /*6f70*/  F2FP.SATFINITE.E4M3.F32.PACK_AB_MERGE_C R58, RZ, R58, RZ ;  /* 0x0000003aff3a723e */ /* 0x000fe400048070ff */
[----:B------:R-:W-:-:S02]  /*6f80*/  LOP3.LUT R40, R40, 0xff0000, R17, 0xf8, !PT ;  /* 0x00ff000028287812 */ /* 0x000fc400078ef811 */
[----:B------:R-:W-:Y:S01]  /*6f90*/  LOP3.LUT R44, R44, 0xff0000, R19, 0xf8, !PT ;  /* 0x00ff00002c2c7812 */ /* 0x000fe200078ef813 */
[----:B------:R-:W-:Y:S01]  /*6fa0*/  IMAD.SHL.U32 R19, R38, 0x1000000, RZ ;  /* 0x0100000026137824 */ /* 0x000fe200078e00ff */
[----:B------:R-:W-:Y:S01]  /*6fb0*/  F2FP.SATFINITE.E4M3.F32.PACK_AB_MERGE_C R55, RZ, R55, RZ ;  /* 0x00000037ff37723e */ /* 0x000fe200048070ff */
[----:B------:R-:W-:Y:S01]  /*6fc0*/  IMAD.U32 R58, R58, 0x10000, RZ ;  /* 0x000100003a3a7824 */ /* 0x000fe200078e00ff */
[----:B------:R-:W-:Y:S01]  /*6fd0*/  LOP3.LUT R23, R23, 0xff, RZ, 0xc0, !PT ;  /* 0x000000ff17177812 */ /* 0x000fe200078ec0ff */
[----:B------:R-:W-:Y:S01]  /*6fe0*/  @!P4 FMUL R13, R13, 0.5 ;  /* 0x3f0000000d0dc820 */ /* 0x000fe20000400000 */
[----:B------:R-:W-:Y:S02]  /*6ff0*/  LOP3.LUT R24, R24, 0xffff, RZ, 0xc0, !PT ;  /* 0x0000ffff18187812 */ /* 0x000fe400078ec0ff */
[----:B------:R-:W-:Y:S01]  /*7000*/  LOP3.LUT R17, R14, R9, RZ, 0xfc, !PT ;  /* 0x000000090e117212 */ /* 0x000fe200078efcff */
[----:B------:R-:W-:Y:S01]  /*7010*/  IMAD.SHL.U32 R9, R42, 0x1000000, RZ ;  /* 0x010000002a097824 */ /* 0x000fe200078e00ff */
[----:B------:R-:W-:Y:S01]  /*7020*/  PRMT R21, R22, 0x7604, R21 ;  /* 0x0000760416157816 */ /* 0x000fe20000000015 */
[----:B------:R-:W-:Y:S01]  /*7030*/  IMAD.SHL.U32 R14, R51, 0x1000000, RZ ;  /* 0x01000000330e7824 */ /* 0x000fe200078e00ff */
[----:B------:R-:W-:Y:S01]  /*7040*/  LOP3.LUT R32, R32, 0xffff, RZ, 0xc0, !PT ;  /* 0x0000ffff20207812 */ /* 0x000fe200078ec0ff */
[----:B------:R-:W-:Y:S01]  /*7050*/  IMAD.U32 R22, R47, 0x10000, RZ ;  /* 0x000100002f167824 */ /* 0x000fe200078e00ff */
[----:B------:R-:W-:-:S02]  /*7060*/  LOP3.LUT R46, R46, 0xffff, RZ, 0xc0, !PT ;  /* 0x0000ffff2e2e7812 */ /* 0x000fc400078ec0ff */
[----:B------:R-:W-:Y:S02]  /*7070*/  LOP3.LUT R50, R50, 0xffff, RZ, 0xc0, !PT ;  /* 0x0000ffff32327812 */ /* 0x000fe400078ec0ff */
[----:B------:R-:W-:Y:S02]  /*7080*/  LOP3.LUT R25, R25, 0xff0000, R54, 0xf8, !PT ;  /* 0x00ff000019197812 */ /* 0x000fe400078ef836 */
[----:B------:R-:W-:Y:S02]  /*7090*/  LOP3.LUT R55, R55, 0xffff, RZ, 0xc0, !PT ;  /* 0x0000ffff37377812 */ /* 0x000fe400078ec0ff */
[----:B------:R-:W-:Y:S02]  /*70a0*/  PRMT R23, R24, 0x7604, R23 ;  /* 0x0000760418177816 */ /* 0x000fe40000000017 */
[----:B------:R-:W-:Y:S02]  /*70b0*/  F2FP.SATFINITE.E4M3.F32.PACK_AB_MERGE_C R56, RZ, R56, RZ ;  /* 0x00000038ff38723e */ /* 0x000fe400048070ff */
[----:B------:R-:W-:-:S02]  /*70c0*/  F2FP.SATFINITE.E4M3.F32.PACK_AB_MERGE_C R61, RZ, R61, RZ ;  /* 0x0000003dff3d723e */ /* 0x000fc400048070ff */
[----:B------:R-:W-:Y:S02]  /*70d0*/  F2FP.SATFINITE.E4M3.F32.PACK_AB_MERGE_C R27, RZ, R27, RZ ;  /* 0x0000001bff1b723e */ /* 0x000fe400048070ff */
[----:B------:R-:W-:Y:S02]  /*70e0*/  PRMT R29, R32, 0x7604, R29 ;  /* 0x00007604201d7816 */ /* 0x000fe4000000001d */
[----:B------:R-:W-:Y:S01]  /*70f0*/  LOP3.LUT R20, R21, 0xff0000, R20, 0xf8, !PT ;  /* 0x00ff000015147812 */ /* 0x000fe200078ef814 */
[----:B------:R-:W-:Y:S01]  /*7100*/  IMAD.SHL.U32 R21, R46, 0x1000000, RZ ;  /* 0x010000002e157824 */ /* 0x000fe200078e00ff */
[----:B------:R-:W-:Y:S02]  /*7110*/  LOP3.LUT R16, R16, R19, RZ, 0xfc, !PT ;  /* 0x0000001310107212 */ /* 0x000fe400078efcff */
[----:B------:R-:W-:Y:S02]  /*7120*/  F2FP.SATFINITE.E4M3.F32.PACK_AB_MERGE_C R73, RZ, R73, RZ ;  /* 0x00000049ff49723e */ /* 0x000fe400048070ff */
[----:B------:R-:W-:-:S02]  /*7130*/  F2FP.SATFINITE.E4M3.F32.PACK_AB_MERGE_C R75, RZ, R75, RZ ;  /* 0x0000004bff4b723e */ /* 0x000fc400048070ff */
[----:B------:R-:W-:Y:S01]  /*7140*/  LOP3.LUT R19, R18, R9, RZ, 0xfc, !PT ;  /* 0x0000000912137212 */ /* 0x000fe200078efcff */
[----:B------:R-:W-:Y:S01]  /*7150*/  IMAD.SHL.U32 R9, R50, 0x1000000, RZ ;  /* 0x0100000032097824 */ /* 0x000fe200078e00ff */
[----:B------:R-:W-:Y:S01]  /*7160*/  F2FP.SATFINITE.E4M3.F32.PACK_AB_MERGE_C R66, RZ, R66, RZ ;  /* 0x00000042ff42723e */ /* 0x000fe200048070ff */
[----:B------:R-:W-:Y:S01]  /*7170*/  IMAD.U32 R73, R73, 0x10000, RZ ;  /* 0x0001000049497824 */ /* 0x000fe200078e00ff */
[----:B------:R-:W-:Y:S01]  /*7180*/  F2FP.SATFINITE.E4M3.F32.PACK_AB_MERGE_C R74, RZ, R74, RZ ;  /* 0x0000004aff4a723e */ /* 0x000fe200048070ff */
[----:B------:R-:W-:Y:S01]  /*7190*/  IMAD.U32 R75, R75, 0x10000, RZ ;  /* 0x000100004b4b7824 */ /* 0x000fe200078e00ff */
[----:B------:R-:W-:Y:S01]  /*71a0*/  LOP3.LUT R25, R25, R14, RZ, 0xfc, !PT ;  /* 0x0000000e19197212 */ /* 0x000fe200078efcff */
[----:B------:R-:W-:Y:S01]  /*71b0*/  IMAD.SHL.U32 R14, R55, 0x1000000, RZ ;  /* 0x01000000370e7824 */ /* 0x000fe200078e00ff */
[----:B------:R-:W-:Y:S02]  /*71c0*/  LOP3.LUT R56, R56, 0xff, RZ, 0xc0, !PT ;  /* 0x000000ff38387812 */ /* 0x000fe400078ec0ff */
[----:B------:R-:W-:-:S02]  /*71d0*/  LOP3.LUT R61, R61, 0xffff, RZ, 0xc0, !PT ;  /* 0x0000ffff3d3d7812 */ /* 0x000fc400078ec0ff */
[----:B------:R-:W-:Y:S02]  /*71e0*/  LOP3.LUT R27, R27, 0xffff, RZ, 0xc0, !PT ;  /* 0x0000ffff1b1b7812 */ /* 0x000fe400078ec0ff */
[----:B------:R-:W-:Y:S02]  /*71f0*/  LOP3.LUT R22, R23, 0xff0000, R22, 0xf8, !PT ;  /* 0x00ff000017167812 */ /* 0x000fe400078ef816 */
[----:B------:R-:W-:Y:S02]  /*7200*/  LOP3.LUT R29, R29, 0xff0000, R58, 0xf8, !PT ;  /* 0x00ff00001d1d7812 */ /* 0x000fe400078ef83a */
[----:B------:R-:W-:Y:S02]  /*7210*/  LOP3.LUT R66, R66, 0xffff, RZ, 0xc0, !PT ;  /* 0x0000ffff42427812 */ /* 0x000fe400078ec0ff */
[----:B------:R-:W-:Y:S02]  /*7220*/  LOP3.LUT R74, R74, 0xffff, RZ, 0xc0, !PT ;  /* 0x0000ffff4a4a7812 */ /* 0x000fe400078ec0ff */
[----:B------:R-:W-:-:S02]  /*7230*/  LOP3.LUT R20, R20, R21, RZ, 0xfc, !PT ;  /* 0x0000001514147212 */ /* 0x000fc400078efcff */
[----:B------:R-:W-:Y:S01]  /*7240*/  PRMT R56, R61, 0x7604, R56 ;  /* 0x000076043d387816 */ /* 0x000fe20000000038 */
[----:B------:R-:W-:Y:S01]  /*7250*/  IMAD.SHL.U32 R23, R74, 0x1000000, RZ ;  /* 0x010000004a177824 */ /* 0x000fe200078e00ff */
[----:B------:R-:W-:Y:S02]  /*7260*/  PRMT R26, R27, 0x7604, R26 ;  /* 0x000076041b1a7816 */ /* 0x000fe4000000001a */
[----:B------:R-:W-:Y:S02]  /*7270*/  LOP3.LUT R21, R22, R9, RZ, 0xfc, !PT ;  /* 0x0000000916157212 */ /* 0x000fe400078efcff */
[----:B------:R-:W-:Y:S01]  /*7280*/  LOP3.LUT R18, R29, R14, RZ, 0xfc, !PT ;  /* 0x0000000e1d127212 */ /* 0x000fe200078efcff */
[----:B------:R-:W1:Y:S01]  /*7290*/  MUFU.EX2 R9, R152 ;  /* 0x0000009800097308 */ /* 0x000e620000000800 */
[----:B------:R-:W-:Y:S02]  /*72a0*/  F2FP.SATFINITE.E4M3.F32.PACK_AB_MERGE_C R67, RZ, R67, RZ ;  /* 0x00000043ff43723e */ /* 0x000fe400048070ff */
[----:B------:R-:W-:-:S02]  /*72b0*/  F2FP.SATFINITE.E4M3.F32.PACK_AB_MERGE_C R15, RZ, R15, RZ ;  /* 0x0000000fff0f723e */ /* 0x000fc400048070ff */
[----:B------:R-:W-:Y:S02]  /*72c0*/  F2FP.SATFINITE.E4M3.F32.PACK_AB_MERGE_C R65, RZ, R65, RZ ;  /* 0x00000041ff41723e */ /* 0x000fe400048070ff */
[----:B------:R-:W-:Y:S01]  /*72d0*/  LOP3.LUT R56, R56, 0xff0000, R73, 0xf8, !PT ;  /* 0x00ff000038387812 */ /* 0x000fe200078ef849 */
[----:B------:R2:W3:Y:S01]  /*72e0*/  MUFU.EX2 R14, R13 ;  /* 0x0000000d000e7308 */ /* 0x0004e20000000800 */
[----:B------:R-:W-:Y:S01]  /*72f0*/  LOP3.LUT R26, R26, 0xff0000, R75, 0xf8, !PT ;  /* 0x00ff00001a1a7812 */ /* 0x000fe200078ef84b */
[----:B------:R-:W-:Y:S01]  /*7300*/  IMAD.U32 R24, R65, 0x10000, RZ ;  /* 0x0001000041187824 */ /* 0x000fe200078e00ff */
[----:B------:R-:W-:Y:S02]  /*7310*/  F2FP.SATFINITE.E4M3.F32.PACK_AB_MERGE_C R59, RZ, R59, RZ ;  /* 0x0000003bff3b723e */ /* 0x000fe400048070ff */
[----:B------:R-:W-:Y:S02]  /*7320*/  F2FP.SATFINITE.E4M3.F32.PACK_AB_MERGE_C R63, RZ, R63, RZ ;  /* 0x0000003fff3f723e */ /* 0x000fe400048070ff */
[----:B------:R-:W-:Y:S01]  /*7330*/  F2FP.SATFINITE.E4M3.F32.PACK_AB_MERGE_C R69, RZ, R69, RZ ;  /* 0x00000045ff45723e */ /* 0x000fe200048070ff */
[----:B--2---:R-:W-:Y:S01]  /*7340*/  IMAD.SHL.U32 R13, R66, 0x1000000, RZ ;  /* 0x01000000420d7824 */ /* 0x004fe200078e00ff */
[----:B------:R-:W-:Y:S01]  /*7350*/  F2FP.SATFINITE.E4M3.F32.PACK_AB_MERGE_C R71, RZ, R71, RZ ;  /* 0x00000047ff47723e */ /* 0x000fe200048070ff */
[----:B-1----:R-:W-:Y:S01]  /*7360*/  @!P3 FMUL R9, R9, R9 ;  /* 0x000000090909b220 */ /* 0x002fe20000400000 */
[----:B------:R-:W-:-:S02]  /*7370*/  LOP3.LUT R67, R67, 0xffff, RZ, 0xc0, !PT ;  /* 0x0000ffff43437812 */ /* 0x000fc400078ec0ff */
[----:B------:R-:W-:Y:S01]  /*7380*/  LOP3.LUT R15, R15, 0xffff, RZ, 0xc0, !PT ;  /* 0x0000ffff0f0f7812 */ /* 0x000fe200078ec0ff */
[----:B------:R-:W-:-:S01]  /*7390*/  FFMA R4, R9, R4, R8 ;  /* 0x0000000409047223 */ /* 0x000fc20000000008 */
[----:B------:R-:W-:Y:S01]  /*73a0*/  LOP3.LUT R59, R59, 0xffff, RZ, 0xc0, !PT ;  /* 0x0000ffff3b3b7812 */ /* 0x000fe200078ec0ff */
[----:B------:R-:W-:Y:S01]  /*73b0*/  IMAD.SHL.U32 R67, R67, 0x1000000, RZ ;  /* 0x0100000043437824 */ /* 0x000fe200078e00ff */
[----:B------:R-:W-:Y:S01]  /*73c0*/  LOP3.LUT R63, R63, 0xffff, RZ, 0xc0, !PT ;  /* 0x0000ffff3f3f7812 */ /* 0x000fe200078ec0ff */
[----:B------:R-:W-:Y:S01]  /*73d0*/  IMAD.SHL.U32 R15, R15, 0x1000000, RZ ;  /* 0x010000000f0f7824 */ /* 0x000fe200078e00ff */
[----:B------:R-:W-:Y:S01]  /*73e0*/  LOP3.LUT R69, R69, 0xffff, RZ, 0xc0, !PT ;  /* 0x0000ffff45457812 */ /* 0x000fe200078ec0ff */
[----:B------:R-:W-:Y:S01]  /*73f0*/  IMAD.SHL.U32 R59, R59, 0x1000000, RZ ;  /* 0x010000003b3b7824 */ /* 0x000fe200078e00ff */
[----:B------:R-:W-:Y:S01]  /*7400*/  LOP3.LUT R71, R71, 0xffff, RZ, 0xc0, !PT ;  /* 0x0000ffff47477812 */ /* 0x000fe200078ec0ff */
[----:B------:R-:W-:Y:S01]  /*7410*/  IMAD.SHL.U32 R63, R63, 0x1000000, RZ ;  /* 0x010000003f3f7824 */ /* 0x000fe200078e00ff */
[----:B------:R-:W-:Y:S01]  /*7420*/  LOP3.LUT R13, R56, R13, RZ, 0xfc, !PT ;  /* 0x0000000d380d7212 */ /* 0x000fe200078efcff */
[----:B------:R-:W-:Y:S01]  /*7430*/  IMAD.SHL.U32 R69, R69, 0x1000000, RZ ;  /* 0x0100000045457824 */ /* 0x000fe200078e00ff */
[----:B------:R-:W-:Y:S01]  /*7440*/  LOP3.LUT R26, R26, R23, RZ, 0xfc, !PT ;  /* 0x000000171a1a7212 */ /* 0x000fe200078efcff */
[----:B------:R-:W-:Y:S01]  /*7450*/  IMAD.SHL.U32 R71, R71, 0x1000000, RZ ;  /* 0x0100000047477824 */ /* 0x000fe200078e00ff */
[----:B------:R-:W-:Y:S01]  /*7460*/  LOP3.LUT R24, R33, 0xff0000, R24, 0xf8, !PT ;  /* 0x00ff000021187812 */ /* 0x000fe200078ef818 */
[----:B------:R-:W-:Y:S01]  /*7470*/  FMUL R88, R88, R9 ;  /* 0x0000000958587220 */ /* 0x000fe20000400000 */
[----:B------:R-:W-:Y:S01]  /*7480*/  SEL R29, R26, R13, P1 ;  /* 0x0000000d1a1d7207 */ /* 0x000fe20000800000 */
[-C--:B------:R-:W-:Y:S01]  /*7490*/  FMUL R89, R89, R9.reuse ;  /* 0x0000000959597220 */ /* 0x080fe20000400000 */
[----:B------:R-:W-:Y:S01]  /*74a0*/  SEL R26, R13, R26, P1 ;  /* 0x0000001a0d1a7207 */ /* 0x000fe20000800000 */
[----:B------:R-:W-:Y:S01]  /*74b0*/  IMAD.MOV.U32 R13, RZ, RZ, 0x3021 ;  /* 0x00003021ff0d7424 */ /* 0x000fe200078e00ff */
[----:B------:R-:W-:Y:S01]  /*74c0*/  SEL R23, R17, R60, P1 ;  /* 0x0000003c11177207 */ /* 0x000fe20000800000 */
[----:B------:R-:W-:Y:S01]  /*74d0*/  FMUL R92, R92, R9 ;  /* 0x000000095c5c7220 */ /* 0x000fe20000400000 */
[----:B------:R-:W-:Y:S01]  /*74e0*/  SEL R60, R60, R17, P1 ;  /* 0x000000113c3c7207 */ /* 0x000fe20000800000 */
[----:B------:R-:W-:Y:S01]  /*74f0*/  FMUL R93, R93, R9 ;  /* 0x000000095d5d7220 */ /* 0x000fe20000400000 */
[----:B------:R-:W-:Y:S01]  /*7500*/  LOP3.LUT R40, R40, R67, RZ, 0xfc, !PT ;  /* 0x0000004328287212 */ /* 0x000fe200078efcff */
[----:B------:R-:W-:Y:S01]  /*7510*/  FMUL R96, R96, R9 ;  /* 0x0000000960607220 */ /* 0x000fe20000400000 */
[----:B------:R-:W-:Y:S01]  /*7520*/  LOP3.LUT R15, R44, R15, RZ, 0xfc, !PT ;  /* 0x0000000f2c0f7212 */ /* 0x000fe200078efcff */
[-C--:B------:R-:W-:Y:S01]  /*7530*/  FMUL R97, R97, R9.reuse ;  /* 0x0000000961617220 */ /* 0x080fe20000400000 */
[----:B------:R-:W-:Y:S01]  /*7540*/  SEL R17, R19, R16, P1 ;  /* 0x0000001013117207 */ /* 0x000fe20000800000 */
[----:B------:R-:W-:Y:S01]  /*7550*/  FMUL R100, R100, R9 ;  /* 0x0000000964647220 */ /* 0x000fe20000400000 */
[----:B------:R-:W-:Y:S01]  /*7560*/  SEL R16, R16, R19, P1 ;  /* 0x0000001310107207 */ /* 0x000fe20000800000 */
[----:B------:R-:W-:Y:S01]  /*7570*/  FMUL R101, R101, R9 ;  /* 0x0000000965657220 */ /* 0x000fe20000400000 */
[----:B------:R-:W-:Y:S01]  /*7580*/  LOP3.LUT R24, R24, R59, RZ, 0xfc, !PT ;  /* 0x0000003b18187212 */ /* 0x000fe200078efcff */
[----:B------:R-:W-:Y:S01]  /*7590*/  FMUL R104, R104, R9 ;  /* 0x0000000968687220 */ /* 0x000fe20000400000 */
[----:B------:R-:W-:Y:S01]  /*75a0*/  LOP3.LUT R63, R36, R63, RZ, 0xfc, !PT ;  /* 0x0000003f243f7212 */ /* 0x000fe200078efcff */
        /* <DEDUP_REMOVED lines=8> */
[-C--:B------:R-:W-:Y:S01]  /*7630*/  FMUL R113, R113, R9.reuse ;  /* 0x0000000971717220 */ /* 0x080fe20000400000 */
[-C--:B------:R-:W-:Y:S01]  /*7640*/  SHF.R.U32.HI R13, RZ, R12.reuse, R13 ;  /* 0x0000000cff0d7219 */ /* 0x080fe2000001160d */
[-C--:B------:R-:W-:Y:S01]  /*7650*/  FMUL R116, R116, R9.reuse ;  /* 0x0000000974747220 */ /* 0x080fe20000400000 */
[----:B------:R-:W-:Y:S01]  /*7660*/  SHF.R.U32.HI R31, RZ, R12, R31 ;  /* 0x0000000cff1f7219 */ /* 0x000fe2000001161f */
[----:B------:R-:W-:Y:S01]  /*7670*/  FMUL R117, R117, R9 ;  /* 0x0000000975757220 */ /* 0x000fe20000400000 */
[----:B------:R-:W-:Y:S01]  /*7680*/  SEL R21, R18, R25, P1 ;  /* 0x0000001912157207 */ /* 0x000fe20000800000 */
[-C--:B------:R-:W-:Y:S01]  /*7690*/  FMUL R120, R120, R9.reuse ;  /* 0x0000000978787220 */ /* 0x080fe20000400000 */
[----:B------:R-:W-:Y:S01]  /*76a0*/  SEL R27, R15, R40, P1 ;  /* 0x000000280f1b7207 */ /* 0x000fe20000800000 */
[-C--:B------:R-:W-:Y:S01]  /*76b0*/  FMUL R121, R121, R9.reuse ;  /* 0x0000000979797220 */ /* 0x080fe20000400000 */
[----:B------:R-:W-:Y:S01]  /*76c0*/  SEL R18, R25, R18, P1 ;  /* 0x0000001219127207 */ /* 0x000fe20000800000 */
[----:B------:R-:W-:Y:S01]  /*76d0*/  FMUL R124, R124, R9 ;  /* 0x000000097c7c7220 */ /* 0x000fe20000400000 */
[----:B------:R-:W-:Y:S01]  /*76e0*/  SEL R40, R40, R15, P1 ;  /* 0x0000000f28287207 */ /* 0x000fe20000800000 */
[-C--:B------:R-:W-:Y:S01]  /*76f0*/  FMUL R125, R125, R9.reuse ;  /* 0x000000097d7d7220 */ /* 0x080fe20000400000 */
[----:B------:R-:W-:Y:S01]  /*7700*/  SEL R25, R63, R24, P1 ;  /* 0x000000183f197207 */ /* 0x000fe20000800000 */
[-C--:B------:R-:W-:Y:S01]  /*7710*/  FMUL R128, R128, R9.reuse ;  /* 0x0000000980807220 */ /* 0x080fe20000400000 */
[----:B------:R-:W-:Y:S01]  /*7720*/  SEL R15, R71, R48, P1 ;  /* 0x00000030470f7207 */ /* 0x000fe20000800000 */
[-C--:B------:R-:W-:Y:S01]  /*7730*/  FMUL R129, R129, R9.reuse ;  /* 0x0000000981817220 */ /* 0x080fe20000400000 */
        /* <DEDUP_REMOVED lines=9> */
[----:B------:R-:W-:Y:S01]  /*77d0*/  FMUL R149, R149, R9 ;  /* 0x0000000995957220 */ /* 0x000fe20000400000 */
[----:B------:R-:W-:Y:S01]  /*77e0*/  SEL R24, R24, R63, P1 ;  /* 0x0000003f18187207 */ /* 0x000fe20000800000 */
[----:B---3--:R-:W-:Y:S01]  /*77f0*/  @!P4 FMUL R14, R14, R14 ;  /* 0x0000000e0e0ec220 */ /* 0x008fe20000400000 */
[----:B------:R-:W-:-:S02]  /*7800*/  SEL R48, R48, R71, P1 ;  /* 0x0000004730307207 */ /* 0x000fc40000800000 */
[----:B------:R-:W-:Y:S01]  /*7810*/  LOP3.LUT R8, R13, 0xf, RZ, 0xc0, !PT ;  /* 0x0000000f0d087812 */ /* 0x000fe200078ec0ff */
[----:B------:R-:W-:Y:S01]  /*7820*/  FFMA R3, R14, R3, R153 ;  /* 0x000000030e037223 */ /* 0x000fe20000000099 */
[----:B------:R-:W-:Y:S01]  /*7830*/  LOP3.LUT R9, R31, 0xf, RZ, 0xc0, !PT ;  /* 0x0000000f1f097812 */ /* 0x000fe200078ec0ff */
[-C--:B------:R-:W-:Y:S01]  /*7840*/  FMUL R90, R90, R14.reuse ;  /* 0x0000000e5a5a7220 */ /* 0x080fe20000400000 */
[----:B------:R-:W-:Y:S01]  /*7850*/  SHF.L.U32 R36, R11, 0x1f, RZ ;  /* 0x0000001f0b247819 */ /* 0x000fe200000006ff */
[----:B------:R-:W-:Y:S01]  /*7860*/  SHFL.IDX PT, R33, R25, R8, 0x1c1f ;  /* 0x001c1f0819217589 */ /* 0x000fe200000e0000 */
[-C--:B------:R-:W-:Y:S01]  /*7870*/  FMUL R91, R91, R14.reuse ;  /* 0x0000000e5b5b7220 */ /* 0x080fe20000400000 */
[-C--:B------:R-:W-:Y:S01]  /*7880*/  FMUL R94, R94, R14.reuse ;  /* 0x0000000e5e5e7220 */ /* 0x080fe20000400000 */
[----:B------:R1:W2:Y:S01]  /*7890*/  SYNCS.PHASECHK.TRANS64.TRYWAIT P3, [UR6+0x18000], R36 ;  /* 0x01800024ff0075a7 */ /* 0x0002a20008060146 */
[----:B------:R-:W3:Y:S01]  /*78a0*/  SHFL.IDX PT, R13, R24, R9, 0x1c1f ;  /* 0x001c1f09180d7589 */ /* 0x000ee200000e0000 */
[-C--:B------:R-:W-:Y:S01]  /*78b0*/  FMUL R95, R95, R14.reuse ;  /* 0x0000000e5f5f7220 */ /* 0x080fe20000400000 */
[-C--:B------:R-:W-:Y:S01]  /*78c0*/  FMUL R98, R98, R14.reuse ;  /* 0x0000000e62627220 */ /* 0x080fe20000400000 */
[-C--:B------:R-:W-:Y:S01]  /*78d0*/  FMUL R99, R99, R14.reuse ;  /* 0x0000000e63637220 */ /* 0x080fe20000400000 */
[----:B------:R-:W-:Y:S01]  /*78e0*/  SHFL.IDX PT, R35, R27, R8, 0x1c1f ;  /* 0x001c1f081b237589 */ /* 0x000fe200000e0000 */
[-C--:B------:R-:W-:Y:S01]  /*78f0*/  FMUL R102, R102, R14.reuse ;  /* 0x0000000e66667220 */ /* 0x080fe20000400000 */
[-C--:B------:R-:W-:Y:S01]  /*7900*/  FMUL R103, R103, R14.reuse ;  /* 0x0000000e67677220 */ /* 0x080fe20000400000 */
[-C--:B------:R-:W-:Y:S01]  /*7910*/  FMUL R106, R106, R14.reuse ;  /* 0x0000000e6a6a7220 */ /* 0x080fe20000400000 */
[----:B------:R-:W4:Y:S01]  /*7920*/  SHFL.IDX PT, R40, R40, R9, 0x1c1f ;  /* 0x001c1f0928287589 */ /* 0x000f2200000e0000 */
[-C--:B------:R-:W-:Y:S01]  /*7930*/  FMUL R107, R107, R14.reuse ;  /* 0x0000000e6b6b7220 */ /* 0x080fe20000400000 */
[-C--:B------:R-:W-:Y:S01]  /*7940*/  FMUL R110, R110, R14.reuse ;  /* 0x0000000e6e6e7220 */ /* 0x080fe20000400000 */
[-C--:B------:R-:W-:Y:S01]  /*7950*/  FMUL R111, R111, R14.reuse ;  /* 0x0000000e6f6f7220 */ /* 0x080fe20000400000 */
[----:B------:R-:W-:Y:S01]  /*7960*/  SHFL.IDX PT, R23, R23, R8, 0x1c1f ;  /* 0x001c1f0817177589 */ /* 0x000fe200000e0000 */
[-C--:B------:R-:W-:Y:S01]  /*7970*/  FMUL R114, R114, R14.reuse ;  /* 0x0000000e72727220 */ /* 0x080fe20000400000 */
[-C--:B------:R-:W-:Y:S01]  /*7980*/  FMUL R115, R115, R14.reuse ;  /* 0x0000000e73737220 */ /* 0x080fe20000400000 */
[-C--:B------:R-:W-:Y:S01]  /*7990*/  FMUL R118, R118, R14.reuse ;  /* 0x0000000e76767220 */ /* 0x080fe20000400000 */
[----:B------:R-:W5:Y:S01]  /*79a0*/  SHFL.IDX PT, R60, R60, R9, 0x1c1f ;  /* 0x001c1f093c3c7589 */ /* 0x000f6200000e0000 */
[-C--:B------:R-:W-:Y:S01]  /*79b0*/  FMUL R119, R119, R14.reuse ;  /* 0x0000000e77777220 */ /* 0x080fe20000400000 */
[-C--:B------:R-:W-:Y:S01]  /*79c0*/  FMUL R122, R122, R14.reuse ;  /* 0x0000000e7a7a7220 */ /* 0x080fe20000400000 */
[-C--:B------:R-:W-:Y:S01]  /*79d0*/  FMUL R123, R123, R14.reuse ;  /* 0x0000000e7b7b7220 */ /* 0x080fe20000400000 */
[----:B------:R-:W-:Y:S01]  /*79e0*/  SHFL.IDX PT, R17, R17, R8, 0x1c1f ;  /* 0x001c1f0811117589 */ /* 0x000fe200000e0000 */
[-C--:B------:R-:W-:Y:S01]  /*79f0*/  FMUL R126, R126, R14.reuse ;  /* 0x0000000e7e7e7220 */ /* 0x080fe20000400000 */
[-C--:B------:R-:W-:Y:S01]  /*7a00*/  FMUL R127, R127, R14.reuse ;  /* 0x0000000e7f7f7220 */ /* 0x080fe20000400000 */
[----:B------:R-:W-:Y:S01]  /*7a10*/  FMUL R130, R130, R14 ;  /* 0x0000000e82827220 */ /* 0x000fe20000400000 */
[----:B------:R-:W1:Y:S01]  /*7a20*/  SHFL.IDX PT, R16, R16, R9, 0x1c1f ;  /* 0x001c1f0910107589 */ /* 0x000e6200000e0000 */
[----:B---3--:R-:W-:Y:S01]  /*7a30*/  PRMT R32, R33, R0, R13 ;  /* 0x0000000021207216 */ /* 0x008fe2000000000d */
[-C--:B------:R-:W-:Y:S01]  /*7a40*/  FMUL R131, R131, R14.reuse ;  /* 0x0000000e83837220 */ /* 0x080fe20000400000 */
[-C--:B------:R-:W-:Y:S01]  /*7a50*/  FMUL R134, R134, R14.reuse ;  /* 0x0000000e86867220 */ /* 0x080fe20000400000 */
[----:B------:R-:W-:Y:S01]  /*7a60*/  SHFL.IDX PT, R19, R19, R8, 0x1c1f ;  /* 0x001c1f0813137589 */ /* 0x000fe200000e0000 */
[-C--:B------:R-:W-:Y:S01]  /*7a70*/  FMUL R135, R135, R14.reuse ;  /* 0x0000000e87877220 */ /* 0x080fe20000400000 */
[-C--:B------:R-:W-:Y:S01]  /*7a80*/  FMUL R138, R138, R14.reuse ;  /* 0x0000000e8a8a7220 */ /* 0x080fe20000400000 */
[----:B------:R-:W-:Y:S01]  /*7a90*/  FMUL R139, R139, R14 ;  /* 0x0000000e8b8b7220 */ /* 0x000fe20000400000 */
[----:B------:R-:W3:Y:S01]  /*7aa0*/  SHFL.IDX PT, R20, R20, R9, 0x1c1f ;  /* 0x001c1f0914147589 */ /* 0x000ee200000e0000 */
[----:B----4-:R-:W-:Y:S01]  /*7ab0*/  PRMT R34, R35, R0, R40 ;  /* 0x0000000023227216 */ /* 0x010fe20000000028 */
[-C--:B------:R-:W-:Y:S01]  /*7ac0*/  FMUL R142, R142, R14.reuse ;  /* 0x0000000e8e8e7220 */ /* 0x080fe20000400000 */
[-C--:B------:R-:W-:Y:S01]  /*7ad0*/  FMUL R143, R143, R14.reuse ;  /* 0x0000000e8f8f7220 */ /* 0x080fe20000400000 */
[----:B------:R-:W-:Y:S01]  /*7ae0*/  SHFL.IDX PT, R21, R21, R8, 0x1c1f ;  /* 0x001c1f0815157589 */ /* 0x000fe200000e0000 */
[-C--:B------:R-:W-:Y:S01]  /*7af0*/  FMUL R146, R146, R14.reuse ;  /* 0x0000000e92927220 */ /* 0x080fe20000400000 */
[-C--:B------:R-:W-:Y:S01]  /*7b00*/  FMUL R147, R147, R14.reuse ;  /* 0x0000000e93937220 */ /* 0x080fe20000400000 */
[-C--:B------:R-:W-:Y:S01]  /*7b10*/  FMUL R150, R150, R14.reuse ;  /* 0x0000000e96967220 */ /* 0x080fe20000400000 */
[----:B------:R-:W4:Y:S01]  /*7b20*/  SHFL.IDX PT, R18, R18, R9, 0x1c1f ;  /* 0x001c1f0912127589 */ /* 0x000f2200000e0000 */
[----:B------:R-:W-:Y:S01]  /*7b30*/  FMUL R151, R151, R14 ;  /* 0x0000000e97977220 */ /* 0x000fe20000400000 */
[----:B-----5:R-:W-:-:S02]  /*7b40*/  PRMT R24, R23, R0, R60 ;  /* 0x0000000017187216 */ /* 0x020fc4000000003c */
[----:B------:R-:W-:Y:S01]  /*7b50*/  SHFL.IDX PT, R15, R15, R8, 0x1c1f ;  /* 0x001c1f080f0f7589 */ /* 0x000fe200000e0000 */
[-C--:B------:R-:W-:Y:S02]  /*7b60*/  PRMT R25, R23, R2.reuse, R60 ;  /* 0x0000000217197216 */ /* 0x080fe4000000003c */
[-C--:B------:R-:W-:Y:S01]  /*7b70*/  PRMT R33, R33, R2.reuse, R13 ;  /* 0x0000000221217216 */ /* 0x080fe2000000000d */
[----:B------:R-:W5:Y:S01]  /*7b80*/  SHFL.IDX PT, R48, R48, R9, 0x1c1f ;  /* 0x001c1f0930307589 */ /* 0x000f6200000e0000 */
[-C--:B-1----:R-:W-:Y:S02]  /*7b90*/  PRMT R27, R17, R2.reuse, R16 ;  /* 0x00000002111b7216 */ /* 0x082fe40000000010 */
[----:B------:R-:W-:Y:S01]  /*7ba0*/  PRMT R35, R35, R2, R40 ;  /* 0x0000000223237216 */ /* 0x000fe20000000028 */
[----:B------:R1:W-:Y:S04]  /*7bb0*/  SHFL.IDX PT, R37, R29, R8, 0x1c1f ;  /* 0x001c1f081d257589 */ /* 0x0003e800000e0000 */
[----:B------:R2:W5:Y:S01]  /*7bc0*/  SHFL.IDX PT, R22, R26, R9, 0x1c1f ;  /* 0x001c1f091a167589 */ /* 0x00056200000e0000 */
[----:B---3--:R-:W-:-:S02]  /*7bd0*/  PRMT R28, R19, R0, R20 ;  /* 0x00000000131c7216 */ /* 0x008fc40000000014 */
[----:B-1----:R-:W-:Y:S02]  /*7be0*/  PRMT R29, R19, R2, R20 ;  /* 0x00000002131d7216 */ /* 0x002fe40000000014 */
[-C--:B----4-:R-:W-:Y:S02]  /*7bf0*/  PRMT R30, R21, R0.reuse, R18 ;  /* 0x00000000151e7216 */ /* 0x090fe40000000012 */
[----:B--2---:R-:W-:Y:S02]  /*7c00*/  PRMT R26, R17, R0, R16 ;  /* 0x00000000111a7216 */ /* 0x004fe40000000010 */
[----:B------:R-:W-:Y:S02]  /*7c10*/  PRMT R31, R21, R2, R18 ;  /* 0x00000002151f7216 */ /* 0x000fe40000000012 */
[C-C-:B-----5:R-:W-:Y:S02]  /*7c20*/  PRMT R44, R15.reuse, R0, R48.reuse ;  /* 0x000000000f2c7216 */ /* 0x160fe40000000030 */
[----:B------:R-:W-:-:S02]  /*7c30*/  PRMT R45, R15, R2, R48 ;  /* 0x000000020f2d7216 */ /* 0x000fc40000000030 */
[C-C-:B------:R-:W-:Y:S02]  /*7c40*/  PRMT R46, R37.reuse, R0, R22.reuse ;  /* 0x00000000252e7216 */ /* 0x140fe40000000016 */
[----:B------:R-:W-:Y:S01]  /*7c50*/  PRMT R47, R37, R2, R22 ;  /* 0x00000002252f7216 */ /* 0x000fe20000000016 */
[----:B------:R-:W-:Y:S06]  /*7c60*/  @!P0 BRA `(.L_x_27) ;  /* 0x0000000000048947 */ /* 0x000fec0003800000 */
[----:B------:R-:W-:Y:S01]  /*7c70*/  BPT.TRAP 0x1 ;  /* 0x000000040000795c */ /* 0x000fe20000300000 */
.L_x_27:
[----:B------:R-:W-:Y:S05]  /*7c80*/  @P3 BRA `(.L_x_28) ;  /* 0x0000000000083947 */ /* 0x000fea0003800000 */
[----:B------:R-:W1:Y:S02]  /*7c90*/  SYNCS.PHASECHK.TRANS64.TRYWAIT P3, [UR6+0x18000], R36 ;  /* 0x01800024ff0075a7 */ /* 0x000e640008060146 */
[----:B-1----:R-:W-:Y:S05]  /*7ca0*/  @!P3 BRA `(.L_x_29) ;  /* 0x0000006c00f4b947 */ /* 0x002fea0003800000 */
.L_x_28:
[----:B------:R-:W-:Y:S01]  /*7cb0*/  ULEA UR6, UR23, UR20, 0xa ;  /* 0x0000001417067291 */ /* 0x000fe2000f8e503f */
[----:B------:R-:W-:Y:S01]  /*7cc0*/  WARPGROUP.ARRIVE ;  /* 0x00000000000079c5 */ /* 0x000fe20000000000 */
[----:B------:R-:W-:Y:S01]  /*7cd0*/  UMOV UR7, 0x40000040 ;  /* 0x4000004000077882 */ /* 0x000fe20000000000 */
[----:B------:R-:W-:Y:S01]  /*7ce0*/  UMOV UR11, 0x40000040 ;  /* 0x40000040000b7882 */ /* 0x000fe20000000000 */
[----:B------:R-:W-:-:S05]  /*7cf0*/  UIADD3 UR10, UR6, 0x2, URZ ;  /* 0x00000002060a7890 */ /* 0x000fca000fffe03f */
[----:B------:R-:W-:Y:S01]  /*7d00*/  QGMMA.64x128x32.F32.E4M3.E4M3 R88, R24, gdesc[UR4], R88, gsb0 ;  /* 0x01e0000418587df3 */ /* 0x000fe20008000858 */
[----:B------:R-:W-:Y:S02]  /*7d10*/  UMOV UR7, 0x40000040 ;  /* 0x4000004000077882 */ /* 0x000fe40000000000 */
[----:B------:R-:W-:Y:S02]  /*7d20*/  WARPGROUP.DEPBAR.LE gsb0, 0x0 ;  /* 0x00008000000079c5 */ /* 0x000fe40000010000 */
[----:B------:R-:W-:-:S07]  /*7d30*/  WARPGROUP.ARRIVE ;  /* 0x00000000000079c5 */ /* 0x000fce0000000000 */
[----:B------:R-:W-:Y:S01]  /*7d40*/  QGMMA.64x128x32.F32.E4M3.E4M3 R88, R28, gdesc[UR8], R88, gsb0 ;  /* 0x01e000081c587df3 */ /* 0x000fe20008000858 */
[----:B------:R-:W-:Y:S01]  /*7d50*/  UIADD3 UR10, UR6, 0x4, URZ ;  /* 0x00000004060a7890 */ /* 0x000fe2000fffe03f */
[----:B------:R-:W-:Y:S01]  /*7d60*/  UMOV UR11, 0x40000040 ;  /* 0x40000040000b7882 */ /* 0x000fe20000000000 */
[----:B------:R-:W-:Y:S01]  /*7d70*/  UIADD3 UR6, UR6, 0x6, URZ ;  /* 0x0000000606067890 */ /* 0x000fe2000fffe03f */
[----:B------:R-:W-:Y:S02]  /*7d80*/  WARPGROUP.DEPBAR.LE gsb0, 0x0 ;  /* 0x00008000000079c5 */ /* 0x000fe40000010000 */
[----:B------:R-:W-:-:S06]  /*7d90*/  WARPGROUP.ARRIVE ;  /* 0x00000000000079c5 */ /* 0x000fcc0000000000 */
[----:B------:R-:W-:Y:S03]  /*7da0*/  QGMMA.64x128x32.F32.E4M3.E4M3 R88, R32, gdesc[UR8], R88, gsb0 ;  /* 0x01e0000820587df3 */ /* 0x000fe60008000858 */
[----:B------:R-:W-:Y:S02]  /*7db0*/  WARPGROUP.DEPBAR.LE gsb0, 0x0 ;  /* 0x00008000000079c5 */ /* 0x000fe40000010000 */
[----:B------:R-:W-:-:S07]  /*7dc0*/  WARPGROUP.ARRIVE ;  /* 0x00000000000079c5 */ /* 0x000fce0000000000 */
[----:B------:R-:W-:Y:S03]  /*7dd0*/  QGMMA.64x128x32.F32.E4M3.E4M3 R88, R44, gdesc[UR4], R88, gsb0 ;  /* 0x01e000042c587df3 */ /* 0x000fe60008000858 */
[----:B------:R-:W-:Y:S02]  /*7de0*/  WARPGROUP.DEPBAR.LE gsb0, 0x0 ;  /* 0x00008000000079c5 */ /* 0x000fe40000010000 */
[----:B------:R-:W-:Y:S05]  /*7df0*/  @!P0 BRA `(.L_x_30) ;  /* 0x0000000000048947 */ /* 0x000fea0003800000 */
[----:B------:R-:W-:Y:S01]  /*7e00*/  BPT.TRAP 0x1 ;  /* 0x000000040000795c */ /* 0x000fe20000300000 */
.L_x_30:
[----:B------:R-:W-:-:S04]  /*7e10*/  ULEA UR6, UR21, UR36, 0x3 ;  /* 0x0000002415067291 */ /* 0x000fc8000f8e183f */
[----:B------:R-:W-:-:S04]  /*7e20*/  UIADD3 UR6, UR6, 0x18028, URZ ;  /* 0x0001802806067890 */ /* 0x000fc8000fffe03f */
[----:B------:R-:W-:-:S09]  /*7e30*/  UPRMT UR6, URZ, 0x654, UR6 ;  /* 0x000006543f067896 */ /* 0x000fd20008000006 */
[----:B------:R-:W-:Y:S01]  /*7e40*/  SYNCS.ARRIVE.TRANS64.RED.A1T0 RZ, [UR6], RZ ;  /* 0x000000ffffff79a7 */ /* 0x000fe20008100406 */
[----:B------:R-:W-:Y:S05]  /*7e50*/  @P2 BRA `(.L_x_31) ;  /* 0x0000000000042947 */ /* 0x000fea0003800000 */
[----:B------:R-:W-:Y:S01]  /*7e60*/  BPT.TRAP 0x1 ;  /* 0x000000040000795c */ /* 0x000fe20000300000 */
.L_x_31:
[----:B------:R-:W-:-:S04]  /*7e70*/  UIADD3 UR21, UR21, 0x1, URZ ;  /* 0x0000000115157890 */ /* 0x000fc8000fffe03f */
[----:B------:R-:W-:-:S04]  /*7e80*/  UISETP.NE.AND UP0, UPT, UR21, 0x5, UPT ;  /* 0x000000051500788c */ /* 0x000fc8000bf05270 */
[----:B------:R-:W-:Y:S01]  /*7e90*/  USEL UR21, UR21, URZ, UP0 ;  /* 0x0000003f15157287 */ /* 0x000fe20008000000 */
[----:B------:R-:W-:Y:S11]  /*7ea0*/  @!P0 BRA `(.L_x_32) ;  /* 0x0000000000048947 */ /* 0x000ff60003800000 */
[----:B------:R-:W-:Y:S01]  /*7eb0*/  BPT.TRAP 0x1 ;  /* 0x000000040000795c */ /* 0x000fe20000300000 */
.L_x_32:
[----:B------:R-:W-:-:S04]  /*7ec0*/  ULEA UR6, UR21, UR36, 0x3 ;  /* 0x0000002415067291 */ /* 0x000fc8000f8e183f */
[----:B------:R-:W-:-:S04]  /*7ed0*/  UIADD3 UR6, UR6, 0x18028, URZ ;  /* 0x0001802806067890 */ /* 0x000fc8000fffe03f */
[----:B------:R-:W-:-:S09]  /*7ee0*/  UPRMT UR6, URZ, 0x654, UR6 ;  /* 0x000006543f067896 */ /* 0x000fd20008000006 */
[----:B------:R-:W-:Y:S01]  /*7ef0*/  SYNCS.ARRIVE.TRANS64.RED.A1T0 RZ, [UR6], RZ ;  /* 0x000000ffffff79a7 */ /* 0x000fe20008100406 */
[----:B------:R-:W-:Y:S05]  /*7f00*/  @P2 BRA `(.L_x_33) ;  /* 0x0000000000042947 */ /* 0x000fea0003800000 */
[----:B------:R-:W-:Y:S01]  /*7f10*/  BPT.TRAP 0x1 ;  /* 0x000000040000795c */ /* 0x000fe20000300000 */
.L_x_33:
[----:B------:R-:W-:Y:S01]  /*7f20*/  UIADD3 UR23, UR23, 0x1, URZ ;  /* 0x0000000117177890 */ /* 0x000fe2000fffe03f */
[C---:B------:R-:W-:Y:S01]  /*7f30*/  ISETP.GT.AND P3, PT, R10.reuse, 0x2, PT ;  /* 0x000000020a00780c */ /* 0x040fe20003f64270 */
[----:B------:R-:W-:Y:S01]  /*7f40*/  UIADD3 UR21, UR21, 0x1, URZ ;  /* 0x0000000115157890 */ /* 0x000fe2000fffe03f */
[----:B------:R-:W-:Y:S01]  /*7f50*/  VIADD R10, R10, 0xffffffff ;  /* 0xffffffff0a0a7836 */ /* 0x000fe20000000000 */
[----:B------:R-:W-:Y:S01]  /*7f60*/  UISETP.NE.AND UP2, UPT, UR23, 0x5, UPT ;  /* 0x000000051700788c */ /* 0x000fe2000bf45270 */
[----:B------:R-:W-:Y:S01]  /*7f70*/  VIADD R5, R5, 0x80 ;  /* 0x0000008005057836 */ /* 0x000fe20000000000 */
[----:B------:R-:W-:Y:S01]  /*7f80*/  UISETP.NE.AND UP0, UPT, UR21, 0x5, UPT ;  /* 0x000000051500788c */ /* 0x000fe2000bf05270 */
[----:B------:R-:W-:Y:S01]  /*7f90*/  IMAD.MOV.U32 R15, RZ, RZ, R6 ;  /* 0x000000ffff0f7224 */ /* 0x000fe200078e0006 */
[----:B------:R-:W-:Y:S01]  /*7fa0*/  USEL UR6, URZ, 0x1, UP2 ;  /* 0x000000013f067887 */ /* 0x000fe20009000000 */
[----:B-1----:R-:W-:Y:S01]  /*7fb0*/  IMAD.MOV.U32 R13, RZ, RZ, R7 ;  /* 0x000000ffff0d7224 */ /* 0x002fe200078e0007 */
[----:B------:R-:W-:-:S02]  /*7fc0*/  USEL UR21, UR21, URZ, UP0 ;  /* 0x0000003f15157287 */ /* 0x000fc40008000000 */
[----:B------:R-:W-:Y:S02]  /*7fd0*/  USEL UR23, UR23, URZ, UP2 ;  /* 0x0000003f17177287 */ /* 0x000fe40009000000 */
[----:B------:R-:W-:Y:S01]  /*7fe0*/  LOP3.LUT R11, R11, UR6, RZ, 0x3c, !PT ;  /* 0x000000060b0b7c12 */ /* 0x000fe2000f8e3cff */
[----:B------:R-:W-:Y:S09]  /*7ff0*/  @P3 BRA `(.L_x_34) ;  /* 0xffffffc800443947 */ /* 0x000ff2000383ffff */
.L_x_23:
[----:B------:R-:W-:-:S13]  /*8000*/  ISETP.GE.AND P3, PT, R10, 0x1, PT ;  /* 0x000000010a00780c */ /* 0x000fda0003f66270 */
[----:B------:R-:W-:Y:S05]  /*8010*/  @!P3 BRA `(.L_x_35) ;  /* 0x0000003c00d8b947 */ /* 0x000fea0003800000 */
[----:B------:R-:W-:Y:S01]  /*8020*/  IMAD.MOV.U32 R12, RZ, RZ, R6 ;  /* 0x000000ffff0c7224 */ /* 0x000fe200078e0006 */
[----:B------:R-:W-:Y:S01]  /*8030*/  ULDC UR24, c[0x0][0x28c] ;  /* 0x0000a30000187ab9 */ /* 0x000fe20000000800 */
[----:B------:R-:W-:Y:S01]  /*8040*/  IMAD.MOV.U32 R13, RZ, RZ, R7 ;  /* 0x000000ffff0d7224 */ /* 0x000fe200078e0007 */
[----:B------:R-:W-:-:S06]  /*8050*/  ULDC UR25, c[0x0][0x604] ;  /* 0x0001810000197ab9 */ /* 0x000fcc0000000800 */
.L_x_46:
[----:B-1----:R-:W-:Y:S05]  /*8060*/  @!P0 BRA `(.L_x_36) ;  /* 0x0000000000048947 */ /* 0x002fea0003800000 */
[----:B------:R-:W-:Y:S01]  /*8070*/  BPT.TRAP 0x1 ;  /* 0x000000040000795c */ /* 0x000fe20000300000 */
.L_x_36:
[----:B------:R-:W-:Y:S01]  /*8080*/  ULEA UR6, UR23, UR36, 0x3 ;  /* 0x0000002417067291 */ /* 0x000fe2000f8e183f */
[----:B------:R-:W-:-:S08]  /*8090*/  SHF.L.U32 R6, R11, 0x1f, RZ ;  /* 0x0000001f0b067819 */ /* 0x000fd000000006ff */
[----:B------:R-:W1:Y:S02]  /*80a0*/  SYNCS.PHASECHK.TRANS64.TRYWAIT P3, [UR6+0x18000], R6 ;  /* 0x01800006ff0075a7 */ /* 0x000e640008060146 */
[----:B-1----:R-:W-:Y:S05]  /*80b0*/  @!P3 BRA `(.L_x_37) ;  /* 0x0000006c0008b947 */ /* 0x002fea0003800000 */
.L_x_107:
        /* <DEDUP_REMOVED lines=27> */
.L_x_38:
[C---:B-1----:R-:W-:Y:S01]  /*8270*/  VIADD R7, R5.reuse, 0x8 ;  /* 0x0000000805077836 */ /* 0x042fe20000000000 */
[C---:B------:R-:W-:Y:S01]  /*8280*/  ISETP.GE.AND P6, PT, R5.reuse, UR24, PT ;  /* 0x0000001805007c0c */ /* 0x040fe2000bfc6270 */
[C---:B------:R-:W-:Y:S01]  /*8290*/  VIADD R6, R5.reuse, 0x1 ;  /* 0x0000000105067836 */ /* 0x040fe20000000000 */
[----:B------:R-:W-:Y:S01]  /*82a0*/  P2R R18, PR, RZ, 0x4 ;  /* 0x00000004ff127803 */ /* 0x000fe20000000000 */
[----:B------:R-:W-:Y:S01]  /*82b0*/  VIADD R14, R5, 0x9 ;  /* 0x00000009050e7836 */ /* 0x000fe20000000000 */
[----:B------:R-:W-:Y:S01]  /*82c0*/  ISETP.GE.AND P5, PT, R7, UR24, PT ;  /* 0x0000001807007c0c */ /* 0x000fe2000bfa6270 */
[C---:B------:R-:W-:Y:S01]  /*82d0*/  VIADD R7, R5.reuse, 0x11 ;  /* 0x0000001105077836 */ /* 0x040fe20000000000 */
[----:B------:R-:W-:Y:S01]  /*82e0*/  ISETP.GE.AND P4, PT, R6, UR24, PT ;  /* 0x0000001806007c0c */ /* 0x000fe2000bf86270 */
[C---:B------:R-:W-:Y:S01]  /*82f0*/  VIADD R6, R5.reuse, 0x10 ;  /* 0x0000001005067836 */ /* 0x040fe20000000000 */
[----:B------:R-:W-:Y:S01]  /*8300*/  ISETP.GE.AND P3, PT, R14, UR24, PT ;  /* 0x000000180e007c0c */ /* 0x000fe2000bf66270 */
[----:B------:R-:W-:Y:S01]  /*8310*/  VIADD R14, R5, 0x50 ;  /* 0x00000050050e7836 */ /* 0x000fe20000000000 */
[----:B------:R-:W-:Y:S01]  /*8320*/  FSEL R25, R25, -INF , !P4 ;  /* 0xff80000019197808 */ /* 0x000fe20006000000 */
[----:B------:R-:W-:Y:S01]  /*8330*/  VIADD R16, R5, 0x61 ;  /* 0x0000006105107836 */ /* 0x000fe20000000000 */
[----:B------:R-:W-:Y:S01]  /*8340*/  FSEL R23, R27, -INF , !P4 ;  /* 0xff8000001b177808 */ /* 0x000fe20006000000 */
[----:B------:R-:W-:Y:S01]  /*8350*/  ULEA UR6, UR23, UR36, 0x3 ;  /* 0x0000002417067291 */ /* 0x000fe2000f8e183f */
[----:B------:R-:W-:Y:S01]  /*8360*/  ISETP.GE.AND P4, PT, R7, UR24, PT ;  /* 0x0000001807007c0c */ /* 0x000fe2000bf86270 */
[----:B------:R-:W-:Y:S01]  /*8370*/  VIADD R7, R5, 0x19 ;  /* 0x0000001905077836 */ /* 0x000fe20000000000 */
[----:B------:R-:W-:-:S02]  /*8380*/  FSEL R29, R29, -INF , !P3 ;  /* 0xff8000001d1d7808 */ /* 0x000fc40005800000 */
[----:B------:R-:W-:Y:S02]  /*8390*/  FSEL R31, R31, -INF , !P3 ;  /* 0xff8000001f1f7808 */ /* 0x000fe40005800000 */
[----:B------:R-:W-:Y:S01]  /*83a0*/  FSEL R15, R24, -INF , !P6 ;  /* 0xff800000180f7808 */ /* 0x000fe20007000000 */
[----:B------:R-:W-:Y:S01]  /*83b0*/  VIADD R24, R5, 0x68 ;  /* 0x0000006805187836 */ /* 0x000fe20000000000 */
[----:B------:R-:W-:Y:S02]  /*83c0*/  FSEL R17, R26, -INF , !P6 ;  /* 0xff8000001a117808 */ /* 0x000fe40007000000 */
[----:B------:R-:W-:Y:S01]  /*83d0*/  ISETP.GE.AND P3, PT, R7, UR24, PT ;  /* 0x0000001807007c0c */ /* 0x000fe2000bf66270 */
[C---:B------:R-:W-:Y:S01]  /*83e0*/  VIADD R7, R5.reuse, 0x21 ;  /* 0x0000002105077836 */ /* 0x040fe20000000000 */
[----:B------:R-:W-:Y:S01]  /*83f0*/  ISETP.GE.AND P6, PT, R6, UR24, PT ;  /* 0x0000001806007c0c */ /* 0x000fe2000bfc6270 */
[----:B------:R-:W-:Y:S01]  /*8400*/  VIADD R6, R5, 0x18 ;  /* 0x0000001805067836 */ /* 0x000fe20000000000 */
[----:B------:R-:W-:-:S02]  /*8410*/  FSEL R33, R33, -INF , !P4 ;  /* 0xff80000021217808 */ /* 0x000fc40006000000 */
[----:B------:R-:W-:Y:S02]  /*8420*/  FSEL R35, R35, -INF , !P4 ;  /* 0xff80000023237808 */ /* 0x000fe40006000000 */
[----:B------:R-:W-:Y:S02]  /*8430*/  FSEL R28, R28, -INF , !P5 ;  /* 0xff8000001c1c7808 */ /* 0x000fe40006800000 */
[----:B------:R-:W-:Y:S01]  /*8440*/  FSEL R153, R30, -INF , !P5 ;  /* 0xff8000001e997808 */ /* 0x000fe20006800000 */
[----:B------:R-:W-:Y:S01]  /*8450*/  VIADD R30, R5, 0x71 ;  /* 0x00000071051e7836 */ /* 0x000fe20000000000 */
[----:B------:R-:W-:Y:S01]  /*8460*/  ISETP.GE.AND P4, PT, R7, UR24, PT ;  /* 0x0000001807007c0c */ /* 0x000fe2000bf86270 */
[C---:B------:R-:W-:Y:S01]  /*8470*/  VIADD R7, R5.reuse, 0x28 ;  /* 0x0000002805077836 */ /* 0x040fe20000000000 */
[----:B------:R-:W-:Y:S01]  /*8480*/  ISETP.GE.AND P5, PT, R6, UR24, PT ;  /* 0x0000001806007c0c */ /* 0x000fe2000bfa6270 */
[----:B------:R-:W-:Y:S01]  /*8490*/  VIADD R6, R5, 0x20 ;  /* 0x0000002005067836 */ /* 0x000fe20000000000 */
[----:B------:R-:W-:-:S02]  /*84a0*/  FSEL R32, R32, -INF , !P6 ;  /* 0xff80000020207808 */ /* 0x000fc40007000000 */
[----:B------:R-:W-:Y:S02]  /*84b0*/  FSEL R36, R36, -INF , !P5 ;  /* 0xff80000024247808 */ /* 0x000fe40006800000 */
[----:B------:R-:W-:Y:S01]  /*84c0*/  FSEL R21, R38, -INF , !P5 ;  /* 0xff80000026157808 */ /* 0x000fe20006800000 */
[----:B------:R-:W-:Y:S01]  /*84d0*/  VIADD R38, R5, 0x79 ;  /* 0x0000007905267836 */ /* 0x000fe20000000000 */
[----:B------:R-:W-:Y:S01]  /*84e0*/  ISETP.GE.AND P5, PT, R7, UR24, PT ;  /* 0x0000001807007c0c */ /* 0x000fe2000bfa6270 */
[C---:B------:R-:W-:Y:S01]  /*84f0*/  VIADD R7, R5.reuse, 0x29 ;  /* 0x0000002905077836 */ /* 0x040fe20000000000 */
[----:B------:R-:W-:Y:S01]  /*8500*/  FSEL R19, R34, -INF , !P6 ;  /* 0xff80000022137808 */ /* 0x000fe20007000000 */
[----:B------:R-:W-:Y:S01]  /*8510*/  VIADD R34, R5, 0x78 ;  /* 0x0000007805227836 */ /* 0x000fe20000000000 */
[----:B------:R-:W-:Y:S02]  /*8520*/  ISETP.GE.AND P6, PT, R6, UR24, PT ;  /* 0x0000001806007c0c */ /* 0x000fe4000bfc6270 */
[----:B------:R-:W-:-:S02]  /*8530*/  FMNMX R6, R17, R13, !PT ;  /* 0x0000000d11067209 */ /* 0x000fc40007800000 */
[----:B------:R-:W-:Y:S02]  /*8540*/  FSEL R37, R37, -INF , !P3 ;  /* 0xff80000025257808 */ /* 0x000fe40005800000 */
[----:B------:R-:W-:Y:S02]  /*8550*/  FSEL R39, R39, -INF , !P3 ;  /* 0xff80000027277808 */ /* 0x000fe40005800000 */
[----:B------:R-:W-:Y:S01]  /*8560*/  ISETP.GE.AND P3, PT, R7, UR24, PT ;  /* 0x0000001807007c0c */ /* 0x000fe2000bf66270 */
[----:B------:R-:W-:Y:S01]  /*8570*/  VIADD R7, R5, 0x30 ;  /* 0x0000003005077836 */ /* 0x000fe20000000000 */
[----:B------:R-:W-:Y:S02]  /*8580*/  FMNMX R6, R23, R6, !PT ;  /* 0x0000000617067209 */ /* 0x000fe40007800000 */
[----:B------:R-:W-:Y:S02]  /*8590*/  FSEL R40, R40, -INF , !P6 ;  /* 0xff80000028287808 */ /* 0x000fe40007000000 */
[----:B------:R-:W-:-:S02]  /*85a0*/  FMNMX R6, R153, R6, !PT ;  /* 0x0000000699067209 */ /* 0x000fc40007800000 */
[----:B------:R-:W-:Y:S02]  /*85b0*/  FSEL R155, R42, -INF , !P6 ;  /* 0xff8000002a9b7808 */ /* 0x000fe40007000000 */
[----:B------:R-:W-:Y:S01]  /*85c0*/  ISETP.GE.AND P6, PT, R7, UR24, PT ;  /* 0x0000001807007c0c */ /* 0x000fe2000bfc6270 */
[----:B------:R-:W-:Y:S01]  /*85d0*/  VIADD R7, R5, 0x31 ;  /* 0x0000003105077836 */ /* 0x000fe20000000000 */
[----:B------:R-:W-:Y:S02]  /*85e0*/  FMNMX R6, R31, R6, !PT ;  /* 0x000000061f067209 */ /* 0x000fe40007800000 */
[----:B------:R-:W-:Y:S02]  /*85f0*/  FSEL R41, R41, -INF , !P4 ;  /* 0xff80000029297808 */ /* 0x000fe40006000000 */
[----:B------:R-:W-:Y:S02]  /*8600*/  FSEL R157, R43, -INF , !P4 ;  /* 0xff8000002b9d7808 */ /* 0x000fe40006000000 */
[----:B------:R-:W-:Y:S01]  /*8610*/  ISETP.GE.AND P4, PT, R7, UR24, PT ;  /* 0x0000001807007c0c */ /* 0x000fe2000bf86270 */
[----:B------:R-:W-:Y:S01]  /*8620*/  VIADD R7, R5, 0x38 ;  /* 0x0000003805077836 */ /* 0x000fe20000000000 */
[----:B------:R-:W-:-:S02]  /*8630*/  FMNMX R6, R19, R6, !PT ;  /* 0x0000000613067209 */ /* 0x000fc40007800000 */
[----:B------:R-:W-:Y:S02]  /*8640*/  FSEL R44, R44, -INF , !P5 ;  /* 0xff8000002c2c7808 */ /* 0x000fe40006800000 */
[----:B------:R-:W-:Y:S02]  /*8650*/  FMNMX R6, R35, R6, !PT ;  /* 0x0000000623067209 */ /* 0x000fe40007800000 */
[----:B------:R-:W-:Y:S02]  /*8660*/  FSEL R43, R46, -INF , !P5 ;  /* 0xff8000002e2b7808 */ /* 0x000fe40006800000 */
[----:B------:R-:W-:Y:S01]  /*8670*/  ISETP.GE.AND P5, PT, R7, UR24, PT ;  /* 0x0000001807007c0c */ /* 0x000fe2000bfa6270 */
[----:B------:R-:W-:Y:S01]  /*8680*/  VIADD R7, R5, 0x39 ;  /* 0x0000003905077836 */ /* 0x000fe20000000000 */
[----:B------:R-:W-:Y:S02]  /*8690*/  FMNMX R6, R21, R6, !PT ;  /* 0x0000000615067209 */ /* 0x000fe40007800000 */
[----:B------:R-:W-:-:S02]  /*86a0*/  FSEL R45, R45, -INF , !P3 ;  /* 0xff8000002d2d7808 */ /* 0x000fc40005800000 */
[----:B------:R-:W-:Y:S02]  /*86b0*/  FSEL R47, R47, -INF , !P3 ;  /* 0xff8000002f2f7808 */ /* 0x000fe40005800000 */
[----:B------:R-:W-:Y:S01]  /*86c0*/  ISETP.GE.AND P3, PT, R7, UR24, PT ;  /* 0x0000001807007c0c */ /* 0x000fe2000bf66270 */
[----:B------:R-:W-:Y:S01]  /*86d0*/  VIADD R7, R5, 0x40 ;  /* 0x0000004005077836 */ /* 0x000fe20000000000 */
[----:B------:R-:W-:Y:S02]  /*86e0*/  FMNMX R6, R39, R6, !PT ;  /* 0x0000000627067209 */ /* 0x000fe40007800000 */
[----:B------:R-:W-:Y:S02]  /*86f0*/  FSEL R48, R48, -INF , !P6 ;  /* 0xff80000030307808 */ /* 0x000fe40007000000 */
[----:B------:R-:W-:Y:S02]  /*8700*/  FMNMX R6, R155, R6, !PT ;  /* 0x000000069b067209 */ /* 0x000fe40007800000 */
[----:B------:R-:W-:-:S02]  /*8710*/  FSEL R27, R50, -INF , !P6 ;  /* 0xff800000321b7808 */ /* 0x000fc40007000000 */
        /* <DEDUP_REMOVED lines=9> */
[----:B------:R-:W-:Y:S02]  /*87b0*/  FSEL R54, R54, -INF , !P5 ;  /* 0xff80000036367808 */ /* 0x000fe40006800000 */
[----:B------:R-:W-:Y:S02]  /*87c0*/  FMNMX R6, R47, R6, !PT ;  /* 0x000000062f067209 */ /* 0x000fe40007800000 */
[----:B------:R-:W-:Y:S01]  /*87d0*/  ISETP.GE.AND P5, PT, R7, UR24, PT ;  /* 0x0000001807007c0c */ /* 0x000fe2000bfa6270 */
[----:B------:R-:W-:Y:S01]  /*87e0*/  VIADD R7, R5, 0x49 ;  /* 0x0000004905077836 */ /* 0x000fe20000000000 */
[----:B------:R-:W-:Y:S02]  /*87f0*/  FMNMX R6, R27, R6, !PT ;  /* 0x000000061b067209 */ /* 0x000fe40007800000 */
[----:B------:R-:W-:-:S02]  /*8800*/  FSEL R53, R53, -INF , !P3 ;  /* 0xff80000035357808 */ /* 0x000fc40005800000 */
[----:B------:R-:W-:Y:S02]  /*8810*/  FSEL R55, R55, -INF , !P3 ;  /* 0xff80000037377808 */ /* 0x000fe40005800000 */
[----:B------:R-:W-:Y:S02]  /*8820*/  ISETP.GE.AND P3, PT, R7, UR24, PT ;  /* 0x0000001807007c0c */ /* 0x000fe4000bf66270 */
[----:B------:R-:W-:Y:S02]  /*8830*/  FMNMX R7, R51, R6, !PT ;  /* 0x0000000633077209 */ /* 0x000fe40007800000 */
[----:B------:R-:W-:Y:S02]  /*8840*/  FSEL R58, R58, -INF , !P6 ;  /* 0xff8000003a3a7808 */ /* 0x000fe40007000000 */
[----:B------:R-:W-:Y:S02]  /*8850*/  FMNMX R6, R54, R7, !PT ;  /* 0x0000000736067209 */ /* 0x000fe40007800000 */
[----:B------:R-:W-:-:S02]  /*8860*/  FSEL R56, R56, -INF , !P6 ;  /* 0xff80000038387808 */ /* 0x000fc40007000000 */
[----:B------:R-:W-:Y:S02]  /*8870*/  FMNMX R7, R55, R6, !PT ;  /* 0x0000000637077209 */ /* 0x000fe40007800000 */
[----:B------:R-:W-:Y:S01]  /*8880*/  ISETP.GE.AND P6, PT, R14, UR24, PT ;  /* 0x000000180e007c0c */ /* 0x000fe2000bfc6270 */
[----:B------:R-:W-:Y:S01]  /*8890*/  VIADD R14, R5, 0x51 ;  /* 0x00000051050e7836 */ /* 0x000fe20000000000 */
[----:B------:R-:W-:Y:S02]  /*88a0*/  FSEL R59, R59, -INF , !P4 ;  /* 0xff8000003b3b7808 */ /* 0x000fe40006000000 */
[----:B------:R-:W-:Y:S02]  /*88b0*/  FMNMX R6, R58, R7, !PT ;  /* 0x000000073a067209 */ /* 0x000fe40007800000 */
[----:B------:R-:W-:Y:S02]  /*88c0*/  FSEL R62, R62, -INF , !P5 ;  /* 0xff8000003e3e7808 */ /* 0x000fe40006800000 */
[----:B------:R-:W-:-:S02]  /*88d0*/  FMNMX R7, R59, R6, !PT ;  /* 0x000000063b077209 */ /* 0x000fc40007800000 */
[----:B------:R-:W-:Y:S02]  /*88e0*/  FSEL R57, R57, -INF , !P4 ;  /* 0xff80000039397808 */ /* 0x000fe40006000000 */
[----:B------:R-:W-:Y:S01]  /*88f0*/  ISETP.GE.AND P4, PT, R14, UR24, PT ;  /* 0x000000180e007c0c */ /* 0x000fe2000bf86270 */
[----:B------:R-:W-:Y:S01]  /*8900*/  VIADD R14, R5, 0x58 ;  /* 0x00000058050e7836 */ /* 0x000fe20000000000 */
[----:B------:R-:W-:Y:S02]  /*8910*/  FSEL R63, R63, -INF , !P3 ;  /* 0xff8000003f3f7808 */ /* 0x000fe40005800000 */
[----:B------:R-:W-:Y:S02]  /*8920*/  FMNMX R6, R62, R7, !PT ;  /* 0x000000073e067209 */ /* 0x000fe40007800000 */
[----:B------:R-:W-:Y:S02]  /*8930*/  FSEL R60, R60, -INF , !P5 ;  /* 0xff8000003c3c7808 */ /* 0x000fe40006800000 */
[----:B------:R-:W-:Y:S01]  /*8940*/  ISETP.GE.AND P5, PT, R14, UR24, PT ;  /* 0x000000180e007c0c */ /* 0x000fe2000bfa6270 */
[----:B------:R-:W-:Y:S01]  /*8950*/  VIADD R14, R5, 0x59 ;  /* 0x00000059050e7836 */ /* 0x000fe20000000000 */
[----:B------:R-:W-:-:S02]  /*8960*/  FSEL R66, R66, -INF , !P6 ;  /* 0xff80000042427808 */ /* 0x000fc40007000000 */
[----:B------:R-:W-:Y:S02]  /*8970*/  FMNMX R7, R63, R6, !PT ;  /* 0x000000063f077209 */ /* 0x000fe40007800000 */
[----:B------:R-:W-:Y:S02]  /*8980*/  FSEL R67, R67, -INF , !P4 ;  /* 0xff80000043437808 */ /* 0x000fe40006000000 */
[----:B------:R-:W-:Y:S02]  /*8990*/  FMNMX R6, R66, R7, !PT ;  /* 0x0000000742067209 */ /* 0x000fe40007800000 */
[----:B------:R-:W-:Y:S02]  /*89a0*/  FSEL R61, R61, -INF , !P3 ;  /* 0xff8000003d3d7808 */ /* 0x000fe40005800000 */
[----:B------:R-:W-:Y:S01]  /*89b0*/  ISETP.GE.AND P3, PT, R14, UR24, PT ;  /* 0x000000180e007c0c */ /* 0x000fe2000bf66270 */
[----:B------:R-:W-:Y:S01]  /*89c0*/  VIADD R14, R5, 0x60 ;  /* 0x00000060050e7836 */ /* 0x000fe20000000000 */
[----:B------:R-:W-:-:S02]  /*89d0*/  FSEL R70, R70, -INF , !P5 ;  /* 0xff80000046467808 */ /* 0x000fc40006800000 */
[----:B------:R-:W-:Y:S02]  /*89e0*/  FMNMX R7, R67, R6, !PT ;  /* 0x0000000643077209 */ /* 0x000fe40007800000 */
[----:B------:R-:W-:Y:S02]  /*89f0*/  ISETP.GE.AND P2, PT, R14, UR24, PT ;  /* 0x000000180e007c0c */ /* 0x000fe4000bf46270 */
[----:B------:R-:W-:Y:S02]  /*8a00*/  FSEL R71, R71, -INF , !P3 ;  /* 0xff80000047477808 */ /* 0x000fe40005800000 */
[----:B------:R-:W-:Y:S02]  /*8a10*/  FMNMX R6, R70, R7, !PT ;  /* 0x0000000746067209 */ /* 0x000fe40007800000 */
[----:B------:R-:W-:Y:S02]  /*8a20*/  P2R R22, PR, RZ, 0x2 ;  /* 0x00000002ff167803 */ /* 0x000fe40000000000 */
[----:B------:R-:W-:Y:S01]  /*8a30*/  ISETP.GE.AND P1, PT, R16, UR24, PT ;  /* 0x0000001810007c0c */ /* 0x000fe2000bf26270 */
[----:B------:R-:W-:Y:S01]  /*8a40*/  VIADD R16, R5, 0x69 ;  /* 0x0000006905107836 */ /* 0x000fe20000000000 */
[----:B------:R-:W-:-:S02]  /*8a50*/  FSEL R74, R74, -INF , !P2 ;  /* 0xff8000004a4a7808 */ /* 0x000fc40005000000 */
[----:B------:R-:W-:Y:S02]  /*8a60*/  FMNMX R7, R71, R6, !PT ;  /* 0x0000000647077209 */ /* 0x000fe40007800000 */
[----:B------:R-:W-:Y:S02]  /*8a70*/  P2R R20, PR, RZ, 0x1 ;  /* 0x00000001ff147803 */ /* 0x000fe40000000000 */
[----:B------:R-:W-:Y:S02]  /*8a80*/  ISETP.GE.AND P0, PT, R24, UR24, PT ;  /* 0x0000001818007c0c */ /* 0x000fe4000bf06270 */
[----:B------:R-:W-:Y:S02]  /*8a90*/  FSEL R75, R75, -INF , !P1 ;  /* 0xff8000004b4b7808 */ /* 0x000fe40004800000 */
[----:B------:R-:W-:Y:S02]  /*8aa0*/  FMNMX R6, R74, R7, !PT ;  /* 0x000000074a067209 */ /* 0x000fe40007800000 */
[----:B------:R-:W-:Y:S01]  /*8ab0*/  ISETP.GE.AND P2, PT, R16, UR24, PT ;  /* 0x0000001810007c0c */ /* 0x000fe2000bf46270 */
[----:B------:R-:W-:Y:S01]  /*8ac0*/  VIADD R16, R5, 0x70 ;  /* 0x0000007005107836 */ /* 0x000fe20000000000 */
[----:B------:R-:W-:-:S02]  /*8ad0*/  FSEL R78, R78, -INF , !P0 ;  /* 0xff8000004e4e7808 */ /* 0x000fc40004000000 */
[----:B------:R-:W-:Y:S02]  /*8ae0*/  FMNMX R7, R75, R6, !PT ;  /* 0x000000064b077209 */ /* 0x000fe40007800000 */
[----:B------:R-:W-:Y:S02]  /*8af0*/  FSEL R69, R69, -INF , !P3 ;  /* 0xff80000045457808 */ /* 0x000fe40005800000 */
[----:B------:R-:W-:Y:S02]  /*8b00*/  FSEL R79, R79, -INF , !P2 ;  /* 0xff8000004f4f7808 */ /* 0x000fe40005000000 */
[----:B------:R-:W-:Y:S02]  /*8b10*/  FMNMX R6, R78, R7, !PT ;  /* 0x000000074e067209 */ /* 0x000fe40007800000 */
[----:B------:R-:W-:Y:S02]  /*8b20*/  ISETP.GE.AND P3, PT, R16, UR24, PT ;  /* 0x0000001810007c0c */ /* 0x000fe4000bf66270 */
[----:B------:R-:W-:-:S02]  /*8b30*/  FSEL R65, R65, -INF , !P4 ;  /* 0xff80000041417808 */ /* 0x000fc40006000000 */
[----:B------:R-:W-:Y:S02]  /*8b40*/  FSEL R82, R82, -INF , !P3 ;  /* 0xff80000052527808 */ /* 0x000fe40005800000 */
[----:B------:R-:W-:Y:S02]  /*8b50*/  FMNMX R7, R79, R6, !PT ;  /* 0x000000064f077209 */ /* 0x000fe40007800000 */
[----:B------:R-:W-:Y:S02]  /*8b60*/  ISETP.GE.AND P4, PT, R30, UR24, PT ;  /* 0x000000181e007c0c */ /* 0x000fe4000bf86270 */
[----:B------:R-:W-:Y:S02]  /*8b70*/  FSEL R68, R68, -INF , !P5 ;  /* 0xff80000044447808 */ /* 0x000fe40006800000 */
[----:B------:R-:W-:Y:S02]  /*8b80*/  FSEL R83, R83, -INF , !P4 ;  /* 0xff80000053537808 */ /* 0x000fe40006000000 */
[----:B------:R-:W-:-:S02]  /*8b90*/  FMNMX R6, R82, R7, !PT ;  /* 0x0000000752067209 */ /* 0x000fc40007800000 */
[----:B------:R-:W-:Y:S02]  /*8ba0*/  ISETP.GE.AND P5, PT, R34, UR24, PT ;  /* 0x0000001822007c0c */ /* 0x000fe4000bfa6270 */
[----:B------:R-:W-:Y:S02]  /*8bb0*/  FSEL R64, R64, -INF , !P6 ;  /* 0xff80000040407808 */ /* 0x000fe40007000000 */
[----:B------:R-:W-:Y:S02]  /*8bc0*/  FSEL R86, R86, -INF , !P5 ;  /* 0xff80000056567808 */ /* 0x000fe40006800000 */
[----:B------:R-:W-:Y:S02]  /*8bd0*/  FMNMX R7, R83, R6, !PT ;  /* 0x0000000653077209 */ /* 0x000fe40007800000 */
[----:B------:R-:W-:Y:S02]  /*8be0*/  ISETP.GE.AND P6, PT, R38, UR24, PT ;  /* 0x0000001826007c0c */ /* 0x000fe4000bfc6270 */
[----:B------:R-:W-:-:S02]  /*8bf0*/  FMNMX R6, R86, R7, !PT ;  /* 0x0000000756067209 */ /* 0x000fc40007800000 */
[----:B------:R-:W-:Y:S02]  /*8c00*/  FSEL R87, R87, -INF , !P6 ;  /* 0xff80000057577808 */ /* 0x000fe40007000000 */
[----:B------:R-:W-:Y:S02]  /*8c10*/  P2R R24, PR, RZ, 0x1 ;  /* 0x00000001ff187803 */ /* 0x000fe40000000000 */
[----:B------:R-:W-:Y:S02]  /*8c20*/  FMNMX R6, R87, R6, !PT ;  /* 0x0000000657067209 */ /* 0x000fe40007800000 */
[----:B------:R-:W-:Y:S02]  /*8c30*/  P2R R26, PR, RZ, 0x2 ;  /* 0x00000002ff1a7803 */ /* 0x000fe40000000000 */
[----:B------:R-:W-:Y:S01]  /*8c40*/  ISETP.GE.AND P1, PT, R14, UR24, PT ;  /* 0x000000180e007c0c */ /* 0x000fe2000bf26270 */
[----:B------:R-:W1:Y:S01]  /*8c50*/  SHFL.BFLY PT, R7, R6, 0x1, 0x1f ;  /* 0x0c201f0006077f89 */ /* 0x000e6200000e0000 */
[----:B------:R-:W-:-:S02]  /*8c60*/  FSEL R84, R84, -INF , !P5 ;  /* 0xff80000054547808 */ /* 0x000fc40006800000 */
[----:B------:R-:W-:Y:S02]  /*8c70*/  FSEL R81, R81, -INF , !P4 ;  /* 0xff80000051517808 */ /* 0x000fe40006000000 */
[----:B------:R-:W-:Y:S02]  /*8c80*/  FSEL R80, R80, -INF , !P3 ;  /* 0xff80000050507808 */ /* 0x000fe40005800000 */
[----:B------:R-:W-:Y:S02]  /*8c90*/  FSEL R85, R85, -INF , !P6 ;  /* 0xff80000055557808 */ /* 0x000fe40007000000 */
[----:B------:R-:W-:Y:S02]  /*8ca0*/  FSEL R77, R77, -INF , !P2 ;  /* 0xff8000004d4d7808 */ /* 0x000fe40005000000 */
[----:B------:R-:W-:Y:S02]  /*8cb0*/  ISETP.NE.AND P2, PT, R18, RZ, PT ;  /* 0x000000ff1200720c */ /* 0x000fe40003f45270 */
[----:B------:R-:W-:-:S02]  /*8cc0*/  FSEL R72, R72, -INF , !P1 ;  /* 0xff80000048487808 */ /* 0x000fc40004800000 */
[----:B------:R-:W-:-:S04]  /*8cd0*/  ISETP.NE.AND P1, PT, R26, RZ, PT ;  /* 0x000000ff1a00720c */ /* 0x000fc80003f25270 */
[----:B------:R-:W-:Y:S02]  /*8ce0*/  FSEL R73, R73, -INF , !P1 ;  /* 0xff80000049497808 */ /* 0x000fe40004800000 */
[----:B------:R-:W-:Y:S02]  /*8cf0*/  ISETP.NE.AND P1, PT, R22, RZ, PT ;  /* 0x000000ff1600720c */ /* 0x000fe40003f25270 */
[----:B-1----:R-:W-:-:S05]  /*8d00*/  FMNMX R16, R6, R7, !PT ;  /* 0x0000000706107209 */ /* 0x002fca0007800000 */
[----:B------:R-:W1:Y:S02]  /*8d10*/  SHFL.BFLY PT, R7, R16, 0x2, 0x1f ;  /* 0x0c401f0010077f89 */ /* 0x000e6400000e0000 */
[----:B-1----:R-:W-:-:S04]  /*8d20*/  FMNMX R7, R16, R7, !PT ;  /* 0x0000000710077209 */ /* 0x002fc80007800000 */
[----:B------:R-:W-:-:S04]  /*8d30*/  FSETP.NEU.AND P0, PT, R7, -INF , PT ;  /* 0xff8000000700780b */ /* 0x000fc80003f0d000 */
[----:B------:R-:W-:Y:S02]  /*8d40*/  FSEL R14, R7, RZ, P0 ;  /* 0x000000ff070e7208 */ /* 0x000fe40000000000 */
[----:B------:R-:W-:-:S03]  /*8d50*/  ISETP.NE.AND P0, PT, R24, RZ, PT ;  /* 0x000000ff1800720c */ /* 0x000fc60003f05270 */
[----:B------:R-:W-:Y:S01]  /*8d60*/  FMUL R152, R14, UR25 ;  /* 0x000000190e987c20 */ /* 0x000fe20008400000 */
[----:B------:R-:W-:Y:S01]  /*8d70*/  FSEL R76, R76, -INF , !P0 ;  /* 0xff8000004c4c7808 */ /* 0x000fe20004000000 */
[----:B------:R-:W-:-:S01]  /*8d80*/  FADD R14, -R14, R13 ;  /* 0x0000000d0e0e7221 */ /* 0x000fc20000000100 */
[----:B------:R-:W-:Y:S01]  /*8d90*/  ISETP.NE.AND P0, PT, R20, RZ, PT ;  /* 0x000000ff1400720c */ /* 0x000fe20003f05270 */
[----:B------:R-:W-:-:S01]  /*8da0*/  FFMA R153, R153, UR25, -R152 ;  /* 0x0000001999997c23 */ /* 0x000fc20008000898 */
[--C-:B------:R-:W-:Y:S01]  /*8db0*/  FFMA R23, R23, UR25, -R152.reuse ;  /* 0x0000001917177c23 */ /* 0x100fe20008000898 */
[----:B------:R-:W-:-:S01]  /*8dc0*/  FFMA R6, R17, UR25, -R152 ;  /* 0x0000001911067c23 */ /* 0x000fc20008000898 */
[--C-:B------:R-:W-:Y:S01]  /*8dd0*/  FFMA R31, R31, UR25, -R152.reuse ;  /* 0x000000191f1f7c23 */ /* 0x100fe20008000898 */
[----:B------:R-:W-:-:S01]  /*8de0*/  FFMA R24, R19, UR25, -R152 ;  /* 0x0000001913187c23 */ /* 0x000fc20008000898 */
[----:B------:R-:W-:Y:S01]  /*8df0*/  FSETP.GEU.AND P5, PT, R153, -126, PT ;  /* 0xc2fc00009900780b */ /* 0x000fe20003fae000 */
[----:B------:R-:W-:-:S01]  /*8e00*/  FFMA R22, R21, UR25, -R152 ;  /* 0x0000001915167c23 */ /* 0x000fc20008000898 */
[----:B------:R-:W-:Y:S01]  /*8e10*/  FSETP.GEU.AND P4, PT, R23, -126, PT ;  /* 0xc2fc00001700780b */ /* 0x000fe20003f8e000 */
[----:B------:R-:W-:-:S01]  /*8e20*/  FFMA R35, R35, UR25, -R152 ;  /* 0x0000001923237c23 */ /* 0x000fc20008000898 */
[----:B------:R-:W-:Y:S01]  /*8e30*/  FSETP.GEU.AND P3, PT, R6, -126, PT ;  /* 0xc2fc00000600780b */ /* 0x000fe20003f6e000 */
[----:B------:R-:W-:-:S01]  /*8e40*/  FFMA R39, R39, UR25, -R152 ;  /* 0x0000001927277c23 */ /* 0x000fc20008000898 */
[----:B------:R-:W-:Y:S01]  /*8e50*/  FSETP.GEU.AND P6, PT, R31, -126, PT ;  /* 0xc2fc00001f00780b */ /* 0x000fe20003fce000 */
[----:B------:R-:W-:-:S01]  /*8e60*/  FFMA R43, R43, UR25, -R152 ;  /* 0x000000192b2b7c23 */ /* 0x000fc20008000898 */
[--C-:B------:R-:W-:Y:S01]  /*8e70*/  FFMA R26, R157, UR25, -R152.reuse ;  /* 0x000000199d1a7c23 */ /* 0x100fe20008000898 */
[----:B------:R-:W-:-:S01]  /*8e80*/  FFMA R155, R155, UR25, -R152 ;  /* 0x000000199b9b7c23 */ /* 0x000fc20008000898 */
[--C-:B------:R-:W-:Y:S01]  /*8e90*/  FFMA R30, R47, UR25, -R152.reuse ;  /* 0x000000192f1e7c23 */ /* 0x100fe20008000898 */
[----:B------:R-:W-:-:S01]  /*8ea0*/  FFMA R38, R27, UR25, -R152 ;  /* 0x000000191b267c23 */ /* 0x000fc20008000898 */
[--C-:B------:R-:W-:Y:S01]  /*8eb0*/  FFMA R54, R54, UR25, -R152.reuse ;  /* 0x0000001936367c23 */ /* 0x100fe20008000898 */
[----:B------:R-:W-:Y:S01]  /*8ec0*/  @!P5 FMUL R153, R153, 0.5 ;  /* 0x3f0000009999d820 */ /* 0x000fe20000400000 */
[--C-:B------:R-:W-:Y:S01]  /*8ed0*/  FFMA R34, R51, UR25, -R152.reuse ;  /* 0x0000001933227c23 */ /* 0x100fe20008000898 */
[----:B------:R-:W-:Y:S01]  /*8ee0*/  @!P4 FMUL R23, R23, 0.5 ;  /* 0x3f0000001717c820 */ /* 0x000fe20000400000 */
[--C-:B------:R-:W-:Y:S01]  /*8ef0*/  FFMA R55, R55, UR25, -R152.reuse ;  /* 0x0000001937377c23 */ /* 0x100fe20008000898 */
[----:B------:R-:W1:Y:S01]  /*8f00*/  MUFU.EX2 R18, R153 ;  /* 0x0000009900127308 */ /* 0x000e620000000800 */
[----:B------:R-:W-:Y:S01]  /*8f10*/  @!P3 FMUL R6, R6, 0.5 ;  /* 0x3f0000000606b820 */ /* 0x000fe20000400000 */
[----:B------:R-:W-:Y:S01]  /*8f20*/  @!P6 FMUL R31, R31, 0.5 ;  /* 0x3f0000001f1fe820 */ /* 0x000fe20000400000 */
[----:B------:R-:W-:-:S01]  /*8f30*/  FFMA R62, R62, UR25, -R152 ;  /* 0x000000193e3e7c23 */ /* 0x000fc20008000898 */
[--C-:B------:R-:W-:Y:S01]  /*8f40*/  FFMA R42, R59, UR25, -R152.reuse ;  /* 0x000000193b2a7c23 */ /* 0x100fe20008000898 */
[----:B------:R-:W-:-:S01]  /*8f50*/  FFMA R58, R58, UR25, -R152 ;  /* 0x000000193a3a7c23 */ /* 0x000fc20008000898 */
[--C-:B------:R-:W-:Y:S01]  /*8f60*/  FFMA R46, R63, UR25, -R152.reuse ;  /* 0x000000193f2e7c23 */ /* 0x100fe20008000898 */
[----:B------:R-:W-:-:S01]  /*8f70*/  FFMA R70, R70, UR25, -R152 ;  /* 0x0000001946467c23 */ /* 0x000fc20008000898 */
[----:B------:R-:W2:Y:S01]  /*8f80*/  MUFU.EX2 R17, R23 ;  /* 0x0000001700117308 */ /* 0x000ea20000000800 */
[----:B------:R-:W-:-:S01]  /*8f90*/  FFMA R50, R67, UR25, -R152 ;  /* 0x0000001943327c23 */ /* 0x000fc20008000898 */
[--C-:B------:R-:W-:Y:S01]  /*8fa0*/  FFMA R66, R66, UR25, -R152.reuse ;  /* 0x0000001942427c23 */ /* 0x100fe20008000898 */
[----:B------:R-:W-:-:S01]  /*8fb0*/  FFMA R59, R74, UR25, -R152 ;  /* 0x000000194a3b7c23 */ /* 0x000fc20008000898 */
[--C-:B------:R-:W-:Y:S01]  /*8fc0*/  FFMA R75, R75, UR25, -R152.reuse ;  /* 0x000000194b4b7c23 */ /* 0x100fe20008000898 */
[----:B------:R-:W-:-:S01]  /*8fd0*/  FFMA R63, R79, UR25, -R152 ;  /* 0x000000194f3f7c23 */ /* 0x000fc20008000898 */
[--C-:B------:R-:W-:Y:S01]  /*8fe0*/  FFMA R87, R87, UR25, -R152.reuse ;  /* 0x0000001957577c23 */ /* 0x100fe20008000898 */
[----:B------:R-:W-:-:S01]  /*8ff0*/  FFMA R83, R83, UR25, -R152 ;  /* 0x0000001953537c23 */ /* 0x000fc20008000898 */
[----:B------:R3:W4:Y:S01]  /*9000*/  MUFU.EX2 R16, R6 ;  /* 0x0000000600107308 */ /* 0x0007220000000800 */
[----:B-1----:R-:W-:Y:S01]  /*9010*/  @!P5 FMUL R18, R18, R18 ;  /* 0x000000121212d220 */ /* 0x002fe20000400000 */
[----:B------:R-:W-:Y:S01]  /*9020*/  FSETP.GEU.AND P5, PT, R22, -126, PT ;  /* 0xc2fc00001600780b */ /* 0x000fe20003fae000 */
[----:B------:R-:W-:-:S01]  /*9030*/  FFMA R82, R82, UR25, -R152 ;  /* 0x0000001952527c23 */ /* 0x000fc20008000898 */
[----:B------:R-:W-:Y:S01]  /*9040*/  FFMA R86, R86, UR25, -R152 ;  /* 0x0000001956567c23 */ /* 0x000fe20008000898 */
[----:B------:R-:W-:-:S03]  /*9050*/  FMUL R14, R14, UR25 ;  /* 0x000000190e0e7c20 */ /* 0x000fc60008400000 */
[----:B------:R1:W5:Y:S01]  /*9060*/  MUFU.EX2 R19, R31 ;  /* 0x0000001f00137308 */ /* 0x0003620000000800 */
[----:B--2---:R-:W-:Y:S01]  /*9070*/  @!P4 FMUL R17, R17, R17 ;  /* 0x000000111111c220 */ /* 0x004fe20000400000 */
[----:B------:R-:W-:Y:S02]  /*9080*/  FSETP.GEU.AND P4, PT, R35, -126, PT ;  /* 0xc2fc00002300780b */ /* 0x000fe40003f8e000 */
[----:B---3--:R-:W-:-:S03]  /*9090*/  FMNMX R6, R15, R12, !PT ;  /* 0x0000000c0f067209 */ /* 0x008fc60007800000 */
[----:B------:R-:W-:Y:S01]  /*90a0*/  @!P5 FMUL R22, R22, 0.5 ;  /* 0x3f0000001616d820 */ /* 0x000fe20000400000 */
[----:B------:R-:W-:Y:S01]  /*90b0*/  FMNMX R23, R25, R6, !PT ;  /* 0x0000000619177209 */ /* 0x000fe20007800000 */
[----:B----4-:R-:W-:Y:S01]  /*90c0*/  @!P3 FMUL R16, R16, R16 ;  /* 0x000000101010b220 */ /* 0x010fe20000400000 */
[----:B------:R-:W-:Y:S02]  /*90d0*/  FSETP.GEU.AND P3, PT, R24, -126, PT ;  /* 0xc2fc00001800780b */ /* 0x000fe40003f6e000 */
[----:B------:R-:W-:Y:S01]  /*90e0*/  FMNMX R6, R28, R23, !PT ;  /* 0x000000171c067209 */ /* 0x000fe20007800000 */
[----:B------:R-:W2:Y:S02]  /*90f0*/  MUFU.EX2 R22, R22 ;  /* 0x0000001600167308 */ /* 0x000ea40000000800 */
[----:B------:R-:W-:Y:S01]  /*9100*/  @!P4 FMUL R35, R35, 0.5 ;  /* 0x3f0000002323c820 */ /* 0x000fe20000400000 */
[----:B-1----:R-:W-:Y:S01]  /*9110*/  FMNMX R31, R29, R6, !PT ;  /* 0x000000061d1f7209 */ /* 0x002fe20007800000 */
[----:B-----5:R-:W-:Y:S01]  /*9120*/  @!P6 FMUL R19, R19, R19 ;  /* 0x000000131313e220 */ /* 0x020fe20000400000 */
[----:B------:R-:W-:-:S02]  /*9130*/  FSETP.GEU.AND P6, PT, R39, -126, PT ;  /* 0xc2fc00002700780b */ /* 0x000fc40003fce000 */
[----:B------:R-:W-:Y:S01]  /*9140*/  FMNMX R6, R32, R31, !PT ;  /* 0x0000001f20067209 */ /* 0x000fe20007800000 */
[----:B------:R-:W1:Y:S02]  /*9150*/  MUFU.EX2 R21, R35 ;  /* 0x0000002300157308 */ /* 0x000e640000000800 */
[----:B------:R-:W-:Y:S01]  /*9160*/  @!P3 FMUL R24, R24, 0.5 ;  /* 0x3f0000001818b820 */ /* 0x000fe20000400000 */
[----:B------:R-:W-:-:S04]  /*9170*/  FMNMX R31, R33, R6, !PT ;  /* 0x00000006211f7209 */ /* 0x000fc80007800000 */
[----:B------:R-:W-:Y:S01]  /*9180*/  FMNMX R6, R36, R31, !PT ;  /* 0x0000001f24067209 */ /* 0x000fe20007800000 */
[----:B------:R-:W3:Y:S01]  /*9190*/  MUFU.EX2 R20, R24 ;  /* 0x0000001800147308 */ /* 0x000ee20000000800 */
[----:B--2---:R-:W-:Y:S01]  /*91a0*/  @!P5 FMUL R22, R22, R22 ;  /* 0x000000161616d220 */ /* 0x004fe20000400000 */
[----:B------:R-:W-:Y:S01]  /*91b0*/  @!P6 FMUL R39, R39, 0.5 ;  /* 0x3f0000002727e820 */ /* 0x000fe20000400000 */
        /* <DEDUP_REMOVED lines=8> */
[----:B------:R-:W-:Y:S02]  /*9240*/  FSETP.GEU.AND P3, PT, R155, -126, PT ;  /* 0xc2fc00009b00780b */ /* 0x000fe40003f6e000 */
[----:B------:R-:W1:Y:S01]  /*9250*/  MUFU.EX2 R27, R43 ;  /* 0x0000002b001b7308 */ /* 0x000e620000000800 */
[----:B------:R-:W-:Y:S02]  /*9260*/  FMNMX R31, R41, R6, !PT ;  /* 0x00000006291f7209 */ /* 0x000fe40007800000 */
[----:B------:R-:W-:Y:S01]  /*9270*/  @!P4 FMUL R26, R26, 0.5 ;  /* 0x3f0000001a1ac820 */ /* 0x000fe20000400000 */
[----:B--2---:R-:W-:Y:S01]  /*9280*/  @!P6 FMUL R23, R23, R23 ;  /* 0x000000171717e220 */ /* 0x004fe20000400000 */
[----:B------:R-:W-:Y:S02]  /*9290*/  FSETP.GEU.AND P6, PT, R30, -126, PT ;  /* 0xc2fc00001e00780b */ /* 0x000fe40003fce000 */
[----:B------:R-:W-:-:S02]  /*92a0*/  FMNMX R6, R44, R31, !PT ;  /* 0x0000001f2c067209 */ /* 0x000fc40007800000 */
        /* <DEDUP_REMOVED lines=13> */
[----:B------:R-:W-:Y:S01]  /*9380*/  FMNMX R35, R53, R6, !PT ;  /* 0x0000000635237209 */ /* 0x000fe20007800000 */
[----:B---3--:R-:W-:Y:S01]  /*9390*/  @!P3 FMUL R24, R24, R24 ;  /* 0x000000181818b220 */ /* 0x008fe20000400000 */
[----:B------:R-:W-:Y:S01]  /*93a0*/  FSETP.GEU.AND P3, PT, R38, -126, PT ;  /* 0xc2fc00002600780b */ /* 0x000fe20003f6e000 */
[----:B------:R-:W-:Y:S01]  /*93b0*/  @!P5 FMUL R54, R54, 0.5 ;  /* 0x3f0000003636d820 */ /* 0x000fe20000400000 */
[----:B------:R-:W-:-:S03]  /*93c0*/  FMNMX R6, R56, R35, !PT ;  /* 0x0000002338067209 */ /* 0x000fc60007800000 */
[----:B------:R-:W-:Y:S01]  /*93d0*/  @!P4 FMUL R34, R34, 0.5 ;  /* 0x3f0000002222c820 */ /* 0x000fe20000400000 */
[----:B------:R2:W3:Y:S01]  /*93e0*/  MUFU.EX2 R35, R54 ;  /* 0x0000003600237308 */ /* 0x0004e20000000800 */
[----:B-1----:R-:W-:Y:S01]  /*93f0*/  @!P6 FMUL R30, R30, R30 ;  /* 0x0000001e1e1ee220 */ /* 0x002fe20000400000 */
[----:B------:R-:W-:Y:S02]  /*9400*/  FSETP.GEU.AND P6, PT, R55, -126, PT ;  /* 0xc2fc00003700780b */ /* 0x000fe40003fce000 */
[----:B------:R-:W-:-:S03]  /*9410*/  FMNMX R39, R57, R6, !PT ;  /* 0x0000000639277209 */ /* 0x000fc60007800000 */
[----:B------:R-:W-:Y:S01]  /*9420*/  @!P3 FMUL R38, R38, 0.5 ;  /* 0x3f0000002626b820 */ /* 0x000fe20000400000 */
[----:B------:R-:W1:Y:S01]  /*9430*/  MUFU.EX2 R34, R34 ;  /* 0x0000002200227308 */ /* 0x000e620000000800 */
[----:B------:R-:W-:Y:S01]  /*9440*/  FMNMX R6, R60, R39, !PT ;  /* 0x000000273c067209 */ /* 0x000fe20007800000 */
[----:B--2---:R-:W-:-:S03]  /*9450*/  FFMA R54, R71, UR25, -R152 ;  /* 0x0000001947367c23 */ /* 0x004fc60008000898 */
[----:B------:R-:W-:Y:S02]  /*9460*/  FMNMX R39, R61, R6, !PT ;  /* 0x000000063d277209 */ /* 0x000fe40007800000 */
[----:B------:R-:W-:Y:S01]  /*9470*/  @!P6 FMUL R55, R55, 0.5 ;  /* 0x3f0000003737e820 */ /* 0x000fe20000400000 */
[----:B------:R-:W2:Y:S01]  /*9480*/  MUFU.EX2 R31, R38 ;  /* 0x00000026001f7308 */ /* 0x000ea20000000800 */
[----:B------:R-:W-:Y:S01]  /*9490*/  FMNMX R6, R64, R39, !PT ;  /* 0x0000002740067209 */ /* 0x000fe20007800000 */
[----:B---3--:R-:W-:Y:S01]  /*94a0*/  @!P5 FMUL R35, R35, R35 ;  /* 0x000000232323d220 */ /* 0x008fe20000400000 */
[----:B------:R-:W-:Y:S02]  /*94b0*/  FSETP.GEU.AND P5, PT, R62, -126, PT ;  /* 0xc2fc00003e00780b */ /* 0x000fe40003fae000 */
[----:B------:R-:W-:-:S03]  /*94c0*/  FMNMX R43, R65, R6, !PT ;  /* 0x00000006412b7209 */ /* 0x000fc60007800000 */
[----:B------:R-:W3:Y:S01]  /*94d0*/  MUFU.EX2 R38, R55 ;  /* 0x0000003700267308 */ /* 0x000ee20000000800 */
[----:B-1----:R-:W-:Y:S01]  /*94e0*/  @!P4 FMUL R34, R34, R34 ;  /* 0x000000222222c220 */ /* 0x002fe20000400000 */
[----:B------:R-:W-:Y:S02]  /*94f0*/  FSETP.GEU.AND P4, PT, R42, -126, PT ;  /* 0xc2fc00002a00780b */ /* 0x000fe40003f8e000 */
[----:B------:R-:W-:-:S04]  /*9500*/  FMNMX R6, R68, R43, !PT ;  /* 0x0000002b44067209 */ /* 0x000fc80007800000 */
[----:B------:R-:W-:Y:S01]  /*9510*/  FMNMX R43, R69, R6, !PT ;  /* 0x00000006452b7209 */ /* 0x000fe20007800000 */
[----:B--2---:R-:W-:Y:S01]  /*9520*/  @!P3 FMUL R31, R31, R31 ;  /* 0x0000001f1f1fb220 */ /* 0x004fe20000400000 */
[----:B------:R-:W-:Y:S01]  /*9530*/  FSETP.GEU.AND P3, PT, R58, -126, PT ;  /* 0xc2fc00003a00780b */ /* 0x000fe20003f6e000 */
[----:B------:R-:W-:Y:S01]  /*9540*/  @!P5 FMUL R62, R62, 0.5 ;  /* 0x3f0000003e3ed820 */ /* 0x000fe20000400000 */
[----:B------:R-:W-:-:S03]  /*9550*/  FMNMX R6, R72, R43, !PT ;  /* 0x0000002b48067209 */ /* 0x000fc60007800000 */
[----:B------:R-:W1:Y:S01]  /*9560*/  MUFU.EX2 R43, R62 ;  /* 0x0000003e002b7308 */ /* 0x000e620000000800 */
[----:B------:R-:W-:Y:S01]  /*9570*/  @!P4 FMUL R42, R42, 0.5 ;  /* 0x3f0000002a2ac820 */ /* 0x000fe20000400000 */
[----:B---3--:R-:W-:Y:S01]  /*9580*/  @!P6 FMUL R38, R38, R38 ;  /* 0x000000262626e220 */ /* 0x008fe20000400000 */
[----:B------:R-:W-:Y:S02]  /*9590*/  FSETP.GEU.AND P6, PT, R46, -126, PT ;  /* 0xc2fc00002e00780b */ /* 0x000fe40003fce000 */
[----:B------:R-:W-:-:S03]  /*95a0*/  FMNMX R47, R73, R6, !PT ;  /* 0x00000006492f7209 */ /* 0x000fc60007800000 */
[----:B------:R-:W-:Y:S01]  /*95b0*/  @!P3 FMUL R58, R58, 0.5 ;  /* 0x3f0000003a3ab820 */ /* 0x000fe20000400000 */
[----:B------:R-:W2:Y:S01]  /*95c0*/  MUFU.EX2 R42, R42 ;  /* 0x0000002a002a7308 */ /* 0x000ea20000000800 */
[----:B------:R-:W-:-:S04]  /*95d0*/  FMNMX R6, R76, R47, !PT ;  /* 0x0000002f4c067209 */ /* 0x000fc80007800000 */
[----:B------:R-:W-:Y:S02]  /*95e0*/  FMNMX R47, R77, R6, !PT ;  /* 0x000000064d2f7209 */ /* 0x000fe40007800000 */
[----:B------:R-:W-:Y:S01]  /*95f0*/  @!P6 FMUL R46, R46, 0.5 ;  /* 0x3f0000002e2ee820 */ /* 0x000fe20000400000 */
[----:B------:R3:W4:Y:S01]  /*9600*/  MUFU.EX2 R39, R58 ;  /* 0x0000003a00277308 */ /* 0x0007220000000800 */
[----:B------:R-:W-:Y:S01]  /*9610*/  FMNMX R6, R80, R47, !PT ;  /* 0x0000002f50067209 */ /* 0x000fe20007800000 */
[----:B-1----:R-:W-:Y:S01]  /*9620*/  @!P5 FMUL R43, R43, R43 ;  /* 0x0000002b2b2bd220 */ /* 0x002fe20000400000 */
[----:B------:R-:W-:Y:S02]  /*9630*/  FSETP.GEU.AND P5, PT, R70, -126, PT ;  /* 0xc2fc00004600780b */ /* 0x000fe40003fae000 */
[----:B------:R-:W-:-:S03]  /*9640*/  FMNMX R51, R81, R6, !PT ;  /* 0x0000000651337209 */ /* 0x000fc60007800000 */
[----:B------:R-:W1:Y:S01]  /*9650*/  MUFU.EX2 R46, R46 ;  /* 0x0000002e002e7308 */ /* 0x000e620000000800 */
[----:B--2---:R-:W-:Y:S01]  /*9660*/  @!P4 FMUL R42, R42, R42 ;  /* 0x0000002a2a2ac220 */ /* 0x004fe20000400000 */
[----:B------:R-:W-:Y:S01]  /*9670*/  FMNMX R6, R84, R51, !PT ;  /* 0x0000003354067209 */ /* 0x000fe20007800000 */
[----:B---3--:R-:W-:-:S01]  /*9680*/  FFMA R58, R78, UR25, -R152 ;  /* 0x000000194e3a7c23 */ /* 0x008fc20008000898 */
[----:B------:R-:W-:Y:S02]  /*9690*/  FSETP.GEU.AND P4, PT, R50, -126, PT ;  /* 0xc2fc00003200780b */ /* 0x000fe40003f8e000 */
[----:B------:R-:W-:Y:S02]  /*96a0*/  FMNMX R6, R85, R6, !PT ;  /* 0x0000000655067209 */ /* 0x000fe40007800000 */
[----:B------:R-:W-:Y:S01]  /*96b0*/  @!P5 FMUL R70, R70, 0.5 ;  /* 0x3f0000004646d820 */ /* 0x000fe20000400000 */
[----:B----4-:R-:W-:Y:S01]  /*96c0*/  @!P3 FMUL R39, R39, R39 ;  /* 0x000000272727b220 */ /* 0x010fe20000400000 */
[----:B------:R-:W-:Y:S01]  /*96d0*/  FSETP.GEU.AND P3, PT, R66, -126, PT ;  /* 0xc2fc00004200780b */ /* 0x000fe20003f6e000 */
[----:B------:R-:W2:Y:S01]  /*96e0*/  SHFL.BFLY PT, R55, R6, 0x1, 0x1f ;  /* 0x0c201f0006377f89 */ /* 0x000ea200000e0000 */
[----:B------:R-:W3:Y:S01]  /*96f0*/  MUFU.EX2 R51, R70 ;  /* 0x0000004600337308 */ /* 0x000ee20000000800 */
[----:B------:R-:W-:-:S01]  /*9700*/  FADD R13, R16, R39 ;  /* 0x00000027100d7221 */ /* 0x000fc20000000000 */
[----:B------:R-:W-:-:S02]  /*9710*/  F2FP.SATFINITE.E4M3.F32.PACK_AB_MERGE_C R16, RZ, R16, RZ ;  /* 0x00000010ff10723e */ /* 0x000fc400048070ff */
[----:B------:R-:W-:Y:S01]  /*9720*/  F2FP.SATFINITE.E4M3.F32.PACK_AB_MERGE_C R39, RZ, R39, RZ ;  /* 0x00000027ff27723e */ /* 0x000fe200048070ff */
[----:B-1----:R-:W-:Y:S01]  /*9730*/  @!P6 FMUL R46, R46, R46 ;  /* 0x0000002e2e2ee220 */ /* 0x002fe20000400000 */
[----:B------:R-:W-:Y:S01]  /*9740*/  FSETP.GEU.AND P6, PT, R54, -126, PT ;  /* 0xc2fc00003600780b */ /* 0x000fe20003fce000 */
[----:B------:R-:W-:Y:S01]  /*9750*/  @!P4 FMUL R50, R50, 0.5 ;  /* 0x3f0000003232c820 */ /* 0x000fe20000400000 */
[----:B------:R-:W-:Y:S02]  /*9760*/  IMAD.U32 R16, R16, 0x10000, RZ ;  /* 0x0001000010107824 */ /* 0x000fe400078e00ff */
[----:B------:R-:W-:Y:S02]  /*9770*/  IMAD.U32 R39, R39, 0x10000, RZ ;  /* 0x0001000027277824 */ /* 0x000fe400078e00ff */
[----:B------:R-:W-:Y:S01]  /*9780*/  @!P3 FMUL R66, R66, 0.5 ;  /* 0x3f0000004242b820 */ /* 0x000fe20000400000 */
[----:B------:R-:W1:Y:S01]  /*9790*/  MUFU.EX2 R50, R50 ;  /* 0x0000003200327308 */ /* 0x000e620000000800 */
[----:B---3--:R-:W-:Y:S01]  /*97a0*/  @!P5 FMUL R51, R51, R51 ;  /* 0x000000333333d220 */ /* 0x008fe20000400000 */
[----:B------:R-:W-:-:S04]  /*97b0*/  FSETP.GEU.AND P5, PT, R58, -126, PT ;  /* 0xc2fc00003a00780b */ /* 0x000fc80003fae000 */
[----:B------:R-:W-:Y:S02]  /*97c0*/  @!P6 FMUL R54, R54, 0.5 ;  /* 0x3f0000003636e820 */ /* 0x000fe40000400000 */
[----:B------:R-:W3:Y:S01]  /*97d0*/  MUFU.EX2 R47, R66 ;  /* 0x00000042002f7308 */ /* 0x000ee20000000800 */
[----:B--2---:R-:W-:-:S05]  /*97e0*/  FMNMX R6, R6, R55, !PT ;  /* 0x0000003706067209 */ /* 0x004fca0007800000 */
[----:B------:R-:W2:Y:S02]  /*97f0*/  SHFL.BFLY PT, R67, R6, 0x2, 0x1f ;  /* 0x0c401f0006437f89 */ /* 0x000ea400000e0000 */
[----:B------:R-:W4:Y:S01]  /*9800*/  MUFU.EX2 R54, R54 ;  /* 0x0000003600367308 */ /* 0x000f220000000800 */
[----:B-1----:R-:W-:Y:S01]  /*9810*/  @!P4 FMUL R50, R50, R50 ;  /* 0x000000323232c220 */ /* 0x002fe20000400000 */
[----:B------:R-:W-:Y:S01]  /*9820*/  FSETP.GEU.AND P4, PT, R75, -126, PT ;  /* 0xc2fc00004b00780b */ /* 0x000fe20003f8e000 */
[----:B------:R-:W-:Y:S01]  /*9830*/  @!P5 FMUL R58, R58, 0.5 ;  /* 0x3f0000003a3ad820 */ /* 0x000fe20000400000 */
[----:B---3--:R-:W-:Y:S01]  /*9840*/  @!P3 FMUL R47, R47, R47 ;  /* 0x0000002f2f2fb220 */ /* 0x008fe20000400000 */
[----:B------:R-:W-:-:S04]  /*9850*/  FSETP.GEU.AND P3, PT, R59, -126, PT ;  /* 0xc2fc00003b00780b */ /* 0x000fc80003f6e000 */
[----:B------:R-:W1:Y:S06]  /*9860*/  MUFU.EX2 R58, R58 ;  /* 0x0000003a003a7308 */ /* 0x000e6c0000000800 */
[----:B------:R-:W-:Y:S01]  /*9870*/  @!P4 FMUL R75, R75, 0.5 ;  /* 0x3f0000004b4bc820 */ /* 0x000fe20000400000 */
[----:B----4-:R-:W-:Y:S01]  /*9880*/  @!P6 FMUL R54, R54, R54 ;  /* 0x000000363636e220 */ /* 0x010fe20000400000 */
[----:B------:R-:W-:Y:S02]  /*9890*/  FSETP.GEU.AND P6, PT, R63, -126, PT ;  /* 0xc2fc00003f00780b */ /* 0x000fe40003fce000 */
[----:B------:R3:W4:Y:S01]  /*98a0*/  MUFU.EX2 R55, R75 ;  /* 0x0000004b00377308 */ /* 0x0007220000000800 */
[----:B------:R-:W-:Y:S01]  /*98b0*/  @!P3 FMUL R59, R59, 0.5 ;  /* 0x3f0000003b3bb820 */ /* 0x000fe20000400000 */
[----:B--2---:R-:W-:Y:S01]  /*98c0*/  FMNMX R6, R6, R67, !PT ;  /* 0x0000004306067209 */ /* 0x004fe20007800000 */
[----:B-1----:R-:W-:-:S05]  /*98d0*/  @!P5 FMUL R58, R58, R58 ;  /* 0x0000003a3a3ad220 */ /* 0x002fca0000400000 */
[----:B------:R-:W1:Y:S01]  /*98e0*/  MUFU.EX2 R59, R59 ;  /* 0x0000003b003b7308 */ /* 0x000e620000000800 */
[C---:B------:R-:W-:Y:S02]  /*98f0*/  FSETP.NEU.AND P5, PT, R6.reuse, -INF , PT ;  /* 0xff8000000600780b */ /* 0x040fe40003fad000 */
[----:B------:R-:W-:Y:S02]  /*9900*/  @!P6 FMUL R63, R63, 0.5 ;  /* 0x3f0000003f3fe820 */ /* 0x000fe40000400000 */
[----:B---3--:R-:W-:Y:S02]  /*9910*/  FSEL R75, R6, RZ, P5 ;  /* 0x000000ff064b7208 */ /* 0x008fe40002800000 */
[----:B------:R-:W-:Y:S02]  /*9920*/  FSETP.GEU.AND P5, PT, R87, -126, PT ;  /* 0xc2fc00005700780b */ /* 0x000fe40003fae000 */
[----:B------:R-:W2:Y:S01]  /*9930*/  MUFU.EX2 R63, R63 ;  /* 0x0000003f003f7308 */ /* 0x000ea20000000800 */
[----:B----4-:R-:W-:Y:S01]  /*9940*/  @!P4 FMUL R55, R55, R55 ;  /* 0x000000373737c220 */ /* 0x010fe20000400000 */
[----:B------:R-:W-:Y:S01]  /*9950*/  FSETP.GEU.AND P4, PT, R83, -126, PT ;  /* 0xc2fc00005300780b */ /* 0x000fe20003f8e000 */
[C---:B------:R-:W-:Y:S01]  /*9960*/  FMUL R78, R75.reuse, UR25 ;  /* 0x000000194b4e7c20 */ /* 0x040fe20008400000 */
[----:B------:R-:W-:-:S03]  /*9970*/  FADD R12, -R75, R12 ;  /* 0x0000000c4b0c7221 */ /* 0x000fc60000000100 */
[--C-:B------:R-:W-:Y:S01]  /*9980*/  FFMA R71, R15, UR25, -R78.reuse ;  /* 0x000000190f477c23 */ /* 0x100fe2000800084e */
[----:B------:R-:W-:-:S01]  /*9990*/  FFMA R74, R25, UR25, -R78 ;  /* 0x00000019194a7c23 */ /* 0x000fc2000800084e */
[----:B-1----:R-:W-:Y:S01]  /*99a0*/  @!P3 FMUL R59, R59, R59 ;  /* 0x0000003b3b3bb220 */ /* 0x002fe20000400000 */
[----:B------:R-:W-:Y:S01]  /*99b0*/  FSETP.GEU.AND P3, PT, R82, -126, PT ;  /* 0xc2fc00005200780b */ /* 0x000fe20003f6e000 */
[--C-:B------:R-:W-:Y:S01]  /*99c0*/  FFMA R79, R28, UR25, -R78.reuse ;  /* 0x000000191c4f7c23 */ /* 0x100fe2000800084e */
[----:B------:R-:W-:Y:S01]  /*99d0*/  @!P5 FMUL R87, R87, 0.5 ;  /* 0x3f0000005757d820 */ /* 0x000fe20000400000 */
[----:B------:R-:W-:Y:S01]  /*99e0*/  FFMA R75, R84, UR25, -R78 ;  /* 0x00000019544b7c23 */ /* 0x000fe2000800084e */
[----:B------:R-:W-:-:S01]  /*99f0*/  FADD R84, R27, R58 ;  /* 0x0000003a1b547221 */ /* 0x000fc20000000000 */
[----:B------:R-:W-:Y:S01]  /*9a00*/  @!P4 FMUL R83, R83, 0.5 ;  /* 0x3f0000005353c820 */ /* 0x000fe20000400000 */
[----:B------:R-:W1:Y:S01]  /*9a10*/  MUFU.EX2 R15, R87 ;  /* 0x00000057000f7308 */ /* 0x000e620000000800 */
[----:B--2---:R-:W-:Y:S01]  /*9a20*/  @!P6 FMUL R63, R63, R63 ;  /* 0x0000003f3f3fe220 */ /* 0x004fe20000400000 */
[----:B------:R-:W-:Y:S01]  /*9a30*/  FSETP.GEU.AND P6, PT, R86, -126, PT ;  /* 0xc2fc00005600780b */ /* 0x000fe20003fce000 */
[----:B------:R-:W-:Y:S01]  /*9a40*/  FMUL R12, R12, UR25 ;  /* 0x000000190c0c7c20 */ /* 0x000fe20008400000 */
[----:B------:R-:W-:-:S02]  /*9a50*/  F2FP.SATFINITE.E4M3.F32.PACK_AB_MERGE_C R27, RZ, R27, RZ ;  /* 0x0000001bff1b723e */ /* 0x000fc400048070ff */
[----:B------:R-:W-:Y:S01]  /*9a60*/  F2FP.SATFINITE.E4M3.F32.PACK_AB_MERGE_C R58, RZ, R58, RZ ;  /* 0x0000003aff3a723e */ /* 0x000fe200048070ff */
[----:B------:R-:W-:Y:S01]  /*9a70*/  @!P3 FMUL R82, R82, 0.5 ;  /* 0x3f0000005252b820 */ /* 0x000fe20000400000 */
[----:B------:R2:W3:Y:S01]  /*9a80*/  MUFU.EX2 R67, R83 ;  /* 0x0000005300437308 */ /* 0x0004e20000000800 */
[----:B------:R-:W-:-:S06]  /*9a90*/  IMAD.U32 R27, R27, 0x10000, RZ ;  /* 0x000100001b1b7824 */ /* 0x000fcc00078e00ff */
[----:B------:R-:W-:Y:S01]  /*9aa0*/  @!P6 FMUL R86, R86, 0.5 ;  /* 0x3f0000005656e820 */ /* 0x000fe20000400000 */
[----:B------:R4:W5:Y:S01]  /*9ab0*/  MUFU.EX2 R62, R82 ;  /* 0x00000052003e7308 */ /* 0x0009620000000800 */
[----:B-1----:R-:W-:Y:S01]  /*9ac0*/  @!P5 FMUL R15, R15, R15 ;  /* 0x0000000f0f0fd220 */ /* 0x002fe20000400000 */
[----:B--2---:R-:W-:-:S06]  /*9ad0*/  FFMA R83, R32, UR25, -R78 ;  /* 0x0000001920537c23 */ /* 0x004fcc000800084e */
[----:B------:R1:W2:Y:S01]  /*9ae0*/  MUFU.EX2 R66, R86 ;  /* 0x0000005600427308 */ /* 0x0002a20000000800 */
[----:B----4-:R-:W-:-:S01]  /*9af0*/  FFMA R82, R29, UR25, -R78 ;  /* 0x000000191d527c23 */ /* 0x010fc2000800084e */
[----:B---3--:R-:W-:Y:S01]  /*9b00*/  @!P4 FMUL R67, R67, R67 ;  /* 0x000000434343c220 */ /* 0x008fe20000400000 */
[----:B------:R-:W-:-:S03]  /*9b10*/  FSETP.GEU.AND P4, PT, R74, -126, PT ;  /* 0xc2fc00004a00780b */ /* 0x000fc60003f8e000 */
[----:B------:R-:W-:Y:S01]  /*9b20*/  FSETP.GEU.AND P5, PT, R82, -126, PT ;  /* 0xc2fc00005200780b */ /* 0x000fe20003fae000 */
[----:B-----5:R-:W-:Y:S01]  /*9b30*/  @!P3 FMUL R62, R62, R62 ;  /* 0x0000003e3e3eb220 */ /* 0x020fe20000400000 */
[----:B------:R-:W-:Y:S01]  /*9b40*/  FSETP.GEU.AND P3, PT, R71, -126, PT ;  /* 0xc2fc00004700780b */ /* 0x000fe20003f6e000 */
[----:B-1----:R-:W-:-:S01]  /*9b50*/  FFMA R86, R73, UR25, -R78 ;  /* 0x0000001949567c23 */ /* 0x002fc2000800084e */
[----:B------:R-:W-:Y:S01]  /*9b60*/  FFMA R73, R80, UR25, -R78 ;  /* 0x0000001950497c23 */ /* 0x000fe2000800084e */
[----:B------:R-:W-:-:S01]  /*9b70*/  FADD R80, R24, R59 ;  /* 0x0000003b18507221 */ /* 0x000fc20000000000 */
[----:B------:R-:W-:-:S04]  /*9b80*/  F2FP.SATFINITE.E4M3.F32.PACK_AB_MERGE_C R59, RZ, R59, RZ ;  /* 0x0000003bff3b723e */ /* 0x000fc800048070ff */
[----:B------:R-:W-:Y:S01]  /*9b90*/  @!P4 FMUL R74, R74, 0.5 ;  /* 0x3f0000004a4ac820 */ /* 0x000fe20000400000 */
[----:B--2---:R-:W-:Y:S01]  /*9ba0*/  @!P6 FMUL R66, R66, R66 ;  /* 0x000000424242e220 */ /* 0x004fe20000400000 */
[----:B------:R-:W-:Y:S01]  /*9bb0*/  FSETP.GEU.AND P6, PT, R79, -126, PT ;  /* 0xc2fc00004f00780b */ /* 0x000fe20003fce000 */
[----:B------:R-:W-:Y:S01]  /*9bc0*/  @!P5 FMUL R82, R82, 0.5 ;  /* 0x3f0000005252d820 */ /* 0x000fe20000400000 */
[----:B------:R1:W2:Y:S01]  /*9bd0*/  MUFU.EX2 R70, R74 ;  /* 0x0000004a00467308 */ /* 0x0002a20000000800 */
[----:B------:R-:W-:-:S01]  /*9be0*/  FADD R153, R13, R80 ;  /* 0x000000500d997221 */ /* 0x000fc20000000000 */
[----:B------:R-:W-:Y:S01]  /*9bf0*/  FADD R80, R31, R62 ;  /* 0x0000003e1f507221 */ /* 0x000fe20000000000 */
[----:B------:R-:W-:Y:S01]  /*9c00*/  @!P3 FMUL R71, R71, 0.5 ;  /* 0x3f0000004747b820 */ /* 0x000fe20000400000 */
[----:B------:R-:W-:Y:S02]  /*9c10*/  F2FP.SATFINITE.E4M3.F32.PACK_AB_MERGE_C R24, RZ, R24, RZ ;  /* 0x00000018ff18723e */ /* 0x000fe400048070ff */
[----:B------:R-:W-:-:S02]  /*9c20*/  F2FP.SATFINITE.E4M3.F32.PACK_AB_MERGE_C R31, RZ, R31, RZ ;  /* 0x0000001fff1f723e */ /* 0x000fc400048070ff */
[----:B------:R3:W4:Y:S01]  /*9c30*/  MUFU.EX2 R29, R82 ;  /* 0x00000052001d7308 */ /* 0x0007220000000800 */
[----:B-1----:R-:W-:-:S01]  /*9c40*/  FFMA R74, R36, UR25, -R78 ;  /* 0x00000019244a7c23 */ /* 0x002fc2000800084e */
[----:B------:R-:W-:Y:S01]  /*9c50*/  F2FP.SATFINITE.E4M3.F32.PACK_AB_MERGE_C R62, RZ, R62, RZ ;  /* 0x0000003eff3e723e */ /* 0x000fe200048070ff */
[----:B------:R-:W-:Y:S01]  /*9c60*/  @!P6 FMUL R79, R79, 0.5 ;  /* 0x3f0000004f4fe820 */ /* 0x000fe20000400000 */
[----:B------:R-:W-:-:S03]  /*9c70*/  IMAD.U32 R31, R31, 0x10000, RZ ;  /* 0x000100001f1f7824 */ /* 0x000fc600078e00ff */
[----:B------:R-:W-:Y:S01]  /*9c80*/  IMAD.U32 R62, R62, 0x10000, RZ ;  /* 0x000100003e3e7824 */ /* 0x000fe200078e00ff */
[----:B------:R1:W5:Y:S01]  /*9c90*/  MUFU.EX2 R25, R71 ;  /* 0x0000004700197308 */ /* 0x0003620000000800 */
[----:B--2---:R-:W-:Y:S01]  /*9ca0*/  @!P4 FMUL R70, R70, R70 ;  /* 0x000000464646c220 */ /* 0x004fe20000400000 */
[----:B---3--:R-:W-:-:S06]  /*9cb0*/  FFMA R82, R40, UR25, -R78 ;  /* 0x0000001928527c23 */ /* 0x008fcc000800084e */
[----:B------:R2:W3:Y:S01]  /*9cc0*/  MUFU.EX2 R28, R79 ;  /* 0x0000004f001c7308 */ /* 0x0004e20000000800 */
[----:B-1----:R-:W-:-:S01]  /*9cd0*/  FFMA R71, R33, UR25, -R78 ;  /* 0x0000001921477c23 */ /* 0x002fc2000800084e */
[----:B----4-:R-:W-:-:S04]  /*9ce0*/  @!P5 FMUL R29, R29, R29 ;  /* 0x0000001d1d1dd220 */ /* 0x010fc80000400000 */
[----:B------:R-:W-:Y:S01]  /*9cf0*/  FSETP.GEU.AND P4, PT, R71, -126, PT ;  /* 0xc2fc00004700780b */ /* 0x000fe20003f8e000 */
[----:B--2---:R-:W-:-:S01]  /*9d00*/  FFMA R79, R37, UR25, -R78 ;  /* 0x00000019254f7c23 */ /* 0x004fc2000800084e */
[----:B-----5:R-:W-:Y:S01]  /*9d10*/  @!P3 FMUL R25, R25, R25 ;  /* 0x000000191919b220 */ /* 0x020fe20000400000 */
[----:B------:R-:W-:-:S03]  /*9d20*/  FSETP.GEU.AND P3, PT, R83, -126, PT ;  /* 0xc2fc00005300780b */ /* 0x000fc60003f6e000 */
[----:B------:R-:W-:Y:S01]  /*9d30*/  FSETP.GEU.AND P5, PT, R79, -126, PT ;  /* 0xc2fc00004f00780b */ /* 0x000fe20003fae000 */
[----:B---3--:R-:W-:Y:S01]  /*9d40*/  @!P6 FMUL R28, R28, R28 ;  /* 0x0000001c1c1ce220 */ /* 0x008fe20000400000 */
[----:B------:R-:W-:-:S05]  /*9d50*/  FSETP.GEU.AND P6, PT, R74, -126, PT ;  /* 0xc2fc00004a00780b */ /* 0x000fca0003fce000 */
[----:B------:R-:W-:-:S04]  /*9d60*/  @!P4 FMUL R71, R71, 0.5 ;  /* 0x3f0000004747c820 */ /* 0x000fc80000400000 */
[----:B------:R1:W2:Y:S01]  /*9d70*/  MUFU.EX2 R33, R71 ;  /* 0x0000004700217308 */ /* 0x0002a20000000800 */
[----:B------:R-:W-:Y:S01]  /*9d80*/  @!P3 FMUL R83, R83, 0.5 ;  /* 0x3f0000005353b820 */ /* 0x000fe20000400000 */
[----:B------:R-:W-:-:S06]  /*9d90*/  @!P5 FMUL R79, R79, 0.5 ;  /* 0x3f0000004f4fd820 */ /* 0x000fcc0000400000 */
[----:B------:R3:W4:Y:S01]  /*9da0*/  MUFU.EX2 R37, R79 ;  /* 0x0000004f00257308 */ /* 0x0007220000000800 */
[----:B------:R-:W-:Y:S01]  /*9db0*/  @!P6 FMUL R74, R74, 0.5 ;  /* 0x3f0000004a4ae820 */ /* 0x000fe20000400000 */
[----:B-1----:R-:W-:-:S06]  /*9dc0*/  FFMA R71, R44, UR25, -R78 ;  /* 0x000000192c477c23 */ /* 0x002fcc000800084e */
        /* <DEDUP_REMOVED lines=79> */
[----:B-1----:R-:W-:Y:S01]  /*a2c0*/  FFMA R74, R81, UR25, -R78 ;  /* 0x00000019514a7c23 */ /* 0x002fe2000800084e */
[----:B------:R-:W-:-:S01]  /*a2d0*/  FADD R81, R34, R67 ;  /* 0x0000004322517221 */ /* 0x000fc20000000000 */
[----:B------:R-:W-:Y:S02]  /*a2e0*/  F2FP.SATFINITE.E4M3.F32.PACK_AB_MERGE_C R34, RZ, R34, RZ ;  /* 0x00000022ff22723e */ /* 0x000fe400048070ff */
[----:B------:R-:W-:Y:S02]  /*a2f0*/  F2FP.SATFINITE.E4M3.F32.PACK_AB_MERGE_C R67, RZ, R67, RZ ;  /* 0x00000043ff43723e */ /* 0x000fe400048070ff */
[----:B------:R-:W1:Y:S01]  /*a300*/  MUFU.EX2 R65, R71 ;  /* 0x0000004700417308 */ /* 0x000e620000000800 */
[----:B--2---:R-:W-:Y:S01]  /*a310*/  @!P4 FMUL R64, R64, R64 ;  /* 0x000000404040c220 */ /* 0x004fe20000400000 */
[----:B------:R-:W-:Y:S01]  /*a320*/  FSETP.GEU.AND P4, PT, R86, -126, PT ;  /* 0xc2fc00005600780b */ /* 0x000fe20003f8e000 */
[----:B---3--:R-:W-:-:S01]  /*a330*/  FADD R82, R26, R55 ;  /* 0x000000371a527221 */ /* 0x008fc20000000000 */
[----:B------:R-:W-:-:S02]  /*a340*/  F2FP.SATFINITE.E4M3.F32.PACK_AB_MERGE_C R26, RZ, R26, RZ ;  /* 0x0000001aff1a723e */ /* 0x000fc400048070ff */
[----:B------:R-:W-:Y:S02]  /*a350*/  F2FP.SATFINITE.E4M3.F32.PACK_AB_MERGE_C R55, RZ, R55, RZ ;  /* 0x00000037ff37723e */ /* 0x000fe400048070ff */
[----:B------:R2:W3:Y:S01]  /*a360*/  MUFU.EX2 R69, R79 ;  /* 0x0000004f00457308 */ /* 0x0004e20000000800 */
[----:B----4-:R-:W-:Y:S01]  /*a370*/  @!P5 FMUL R68, R68, R68 ;  /* 0x000000444444d220 */ /* 0x010fe20000400000 */
[----:B------:R-:W-:Y:S02]  /*a380*/  FSETP.GEU.AND P5, PT, R74, -126, PT ;  /* 0xc2fc00004a00780b */ /* 0x000fe40003fae000 */
[----:B------:R-:W-:Y:S02]  /*a390*/  LOP3.LUT R26, R26, 0xffff, RZ, 0xc0, !PT ;  /* 0x0000ffff1a1a7812 */ /* 0x000fe400078ec0ff */
[----:B------:R-:W-:Y:S01]  /*a3a0*/  LOP3.LUT R34, R34, 0xffff, RZ, 0xc0, !PT ;  /* 0x0000ffff22227812 */ /* 0x000fe200078ec0ff */
[----:B------:R-:W-:Y:S01]  /*a3b0*/  @!P4 FMUL R86, R86, 0.5 ;  /* 0x3f0000005656c820 */ /* 0x000fe20000400000 */
[----:B------:R-:W-:Y:S01]  /*a3c0*/  LOP3.LUT R55, R55, 0xffff, RZ, 0xc0, !PT ;  /* 0x0000ffff37377812 */ /* 0x000fe200078ec0ff */
[----:B-1----:R-:W-:Y:S01]  /*a3d0*/  @!P3 FMUL R65, R65, R65 ;  /* 0x000000414141b220 */ /* 0x002fe20000400000 */
[----:B------:R-:W-:Y:S01]  /*a3e0*/  FSETP.GEU.AND P3, PT, R83, -126, PT ;  /* 0xc2fc00005300780b */ /* 0x000fe20003f6e000 */
[----:B------:R-:W1:Y:S01]  /*a3f0*/  MUFU.EX2 R72, R86 ;  /* 0x0000005600487308 */ /* 0x000e620000000800 */
[----:B--2---:R-:W-:-:S01]  /*a400*/  FFMA R79, R76, UR25, -R78 ;  /* 0x000000194c4f7c23 */ /* 0x004fc2000800084e */
[--C-:B------:R-:W-:Y:S01]  /*a410*/  FFMA R76, R77, UR25, -R78.reuse ;  /* 0x000000194d4c7c23 */ /* 0x100fe2000800084e */
[----:B------:R-:W-:-:S01]  /*a420*/  FFMA R78, R85, UR25, -R78 ;  /* 0x00000019554e7c23 */ /* 0x000fc2000800084e */
[----:B------:R-:W-:Y:S01]  /*a430*/  @!P5 FMUL R74, R74, 0.5 ;  /* 0x3f0000004a4ad820 */ /* 0x000fe20000400000 */
[----:B------:R-:W-:-:S01]  /*a440*/  FADD R77, R20, R47 ;  /* 0x0000002f144d7221 */ /* 0x000fc20000000000 */
[----:B---3--:R-:W-:Y:S01]  /*a450*/  @!P6 FMUL R69, R69, R69 ;  /* 0x000000454545e220 */ /* 0x008fe20000400000 */
[----:B------:R-:W-:Y:S01]  /*a460*/  FSETP.GEU.AND P6, PT, R73, -126, PT ;  /* 0xc2fc00004900780b */ /* 0x000fe20003fce000 */
[----:B------:R-:W-:-:S02]  /*a470*/  IMAD.SHL.U32 R26, R26, 0x1000000, RZ ;  /* 0x010000001a1a7824 */ /* 0x000fc400078e00ff */
[----:B------:R-:W-:-:S01]  /*a480*/  FADD R158, R77, R80 ;  /* 0x000000504d9e7221 */ /* 0x000fc20000000000 */
[----:B------:R-:W2:Y:S01]  /*a490*/  MUFU.EX2 R74, R74 ;  /* 0x0000004a004a7308 */ /* 0x000ea20000000800 */
[----:B------:R-:W-:-:S01]  /*a4a0*/  FADD R77, R17, R42 ;  /* 0x0000002a114d7221 */ /* 0x000fc20000000000 */
[----:B------:R-:W-:Y:S01]  /*a4b0*/  @!P3 FMUL R83, R83, 0.5 ;  /* 0x3f0000005353b820 */ /* 0x000fe20000400000 */
[----:B------:R-:W-:-:S01]  /*a4c0*/  FADD R80, R21, R50 ;  /* 0x0000003215507221 */ /* 0x000fc20000000000 */
[----:B------:R-:W-:Y:S01]  /*a4d0*/  F2FP.SATFINITE.E4M3.F32.PACK_AB_MERGE_C R17, RZ, R17, RZ ;  /* 0x00000011ff11723e */ /* 0x000fe200048070ff */
[----:B------:R-:W-:-:S01]  /*a4e0*/  FADD R155, R77, R82 ;  /* 0x000000524d9b7221 */ /* 0x000fc20000000000 */
[----:B------:R-:W-:Y:S01]  /*a4f0*/  FADD R77, R19, R46 ;  /* 0x0000002e134d7221 */ /* 0x000fe20000000000 */
[----:B-1----:R-:W-:Y:S01]  /*a500*/  @!P4 FMUL R72, R72, R72 ;  /* 0x000000484848c220 */ /* 0x002fe20000400000 */
[----:B------:R-:W1:Y:S01]  /*a510*/  MUFU.EX2 R71, R83 ;  /* 0x0000005300477308 */ /* 0x000e620000000800 */
[----:B------:R-:W-:Y:S01]  /*a520*/  FSETP.GEU.AND P4, PT, R76, -126, PT ;  /* 0xc2fc00004c00780b */ /* 0x000fe20003f8e000 */
[----:B------:R-:W-:Y:S01]  /*a530*/  @!P6 FMUL R73, R73, 0.5 ;  /* 0x3f0000004949e820 */ /* 0x000fe20000400000 */
[----:B------:R-:W-:-:S01]  /*a540*/  FADD R160, R80, R81 ;  /* 0x0000005150a07221 */ /* 0x000fc20000000000 */
[----:B------:R-:W-:Y:S01]  /*a550*/  FADD R82, R30, R63 ;  /* 0x0000003f1e527221 */ /* 0x000fe20000000000 */
[----:B------:R-:W-:-:S01]  /*a560*/  FADD R80, R23, R54 ;  /* 0x0000003617507221 */ /* 0x000fc20000000000 */
[----:B------:R-:W-:Y:S01]  /*a570*/  FADD R81, R38, R15 ;  /* 0x0000000f26517221 */ /* 0x000fe20000000000 */
[----:B------:R-:W-:Y:S01]  /*a580*/  F2FP.SATFINITE.E4M3.F32.PACK_AB_MERGE_C R19, RZ, R19, RZ ;  /* 0x00000013ff13723e */ /* 0x000fe200048070ff */
[----:B------:R-:W3:Y:S01]  /*a590*/  MUFU.EX2 R73, R73 ;  /* 0x0000004900497308 */ /* 0x000ee20000000800 */
[----:B--2---:R-:W-:Y:S01]  /*a5a0*/  @!P5 FMUL R74, R74, R74 ;  /* 0x0000004a4a4ad220 */ /* 0x004fe20000400000 */
[----:B------:R-:W-:Y:S01]  /*a5b0*/  FSETP.GEU.AND P5, PT, R78, -126, PT ;  /* 0xc2fc00004e00780b */ /* 0x000fe20003fae000 */
[----:B------:R-:W-:-:S01]  /*a5c0*/  FADD R157, R77, R82 ;  /* 0x000000524d9d7221 */ /* 0x000fc20000000000 */
[----:B------:R-:W-:Y:S01]  /*a5d0*/  FADD R162, R80, R81 ;  /* 0x0000005150a27221 */ /* 0x000fe20000000000 */
[----:B------:R-:W-:-:S01]  /*a5e0*/  FADD R77, R25, R56 ;  /* 0x00000038194d7221 */ /* 0x000fc20000000000 */
[----:B------:R-:W-:Y:S01]  /*a5f0*/  @!P4 FMUL R76, R76, 0.5 ;  /* 0x3f0000004c4cc820 */ /* 0x000fe20000400000 */
[----:B------:R-:W-:-:S01]  /*a600*/  FADD R81, R33, R64 ;  /* 0x0000004021517221 */ /* 0x000fc20000000000 */
[----:B------:R-:W-:Y:S01]  /*a610*/  FADD R86, R49, R74 ;  /* 0x0000004a31567221 */ /* 0x000fe20000000000 */
[----:B-1----:R-:W-:Y:S01]  /*a620*/  @!P3 FMUL R71, R71, R71 ;  /* 0x000000474747b220 */ /* 0x002fe20000400000 */
[----:B------:R-:W-:Y:S01]  /*a630*/  FSETP.GEU.AND P3, PT, R79, -126, PT ;  /* 0xc2fc00004f00780b */ /* 0x000fe20003f6e000 */
[----:B------:R-:W-:-:S01]  /*a640*/  FADD R80, R32, R65 ;  /* 0x0000004120507221 */ /* 0x000fc20000000000 */
[----:B------:R-:W1:Y:S01]  /*a650*/  MUFU.EX2 R76, R76 ;  /* 0x0000004c004c7308 */ /* 0x000e620000000800 */
[----:B------:R-:W-:-:S01]  /*a660*/  FADD R82, R40, R71 ;  /* 0x0000004728527221 */ /* 0x000fc20000000000 */
[----:B------:R-:W-:Y:S01]  /*a670*/  FADD R154, R81, R86 ;  /* 0x00000056519a7221 */ /* 0x000fe20000000000 */
[----:B------:R-:W-:Y:S01]  /*a680*/  @!P5 FMUL R78, R78, 0.5 ;  /* 0x3f0000004e4ed820 */ /* 0x000fe20000400000 */
[----:B------:R-:W-:Y:S01]  /*a690*/  FADD R81, R37, R68 ;  /* 0x0000004425517221 */ /* 0x000fe20000000000 */
[----:B---3--:R-:W-:Y:S01]  /*a6a0*/  @!P6 FMUL R73, R73, R73 ;  /* 0x000000494949e220 */ /* 0x008fe20000400000 */
[----:B------:R-:W-:Y:S01]  /*a6b0*/  FSETP.GEU.AND P6, PT, R75, -126, PT ;  /* 0xc2fc00004b00780b */ /* 0x000fe20003fce000 */
[----:B------:R-:W-:-:S01]  /*a6c0*/  FADD R85, R77, R82 ;  /* 0x000000524d557221 */ /* 0x000fc20000000000 */
[----:B------:R-:W-:Y:S01]  /*a6d0*/  F2FP.SATFINITE.E4M3.F32.PACK_AB_MERGE_C R71, RZ, R71, RZ ;  /* 0x00000047ff47723e */ /* 0x000fe200048070ff */
[----:B------:R-:W2:Y:S01]  /*a6e0*/  MUFU.EX2 R78, R78 ;  /* 0x0000004e004e7308 */ /* 0x000ea20000000800 */
[----:B------:R-:W-:-:S01]  /*a6f0*/  FADD R83, R48, R73 ;  /* 0x0000004930537221 */ /* 0x000fc20000000000 */
[----:B------:R-:W-:Y:S01]  /*a700*/  @!P3 FMUL R79, R79, 0.5 ;  /* 0x3f0000004f4fb820 */ /* 0x000fe20000400000 */
[----:B------:R-:W-:-:S01]  /*a710*/  FADD R77, R28, R61 ;  /* 0x0000003d1c4d7221 */ /* 0x000fc20000000000 */
[----:B------:R-:W-:Y:S01]  /*a720*/  F2FP.SATFINITE.E4M3.F32.PACK_AB_MERGE_C R28, RZ, R28, RZ ;  /* 0x0000001cff1c723e */ /* 0x000fe200048070ff */
[----:B------:R-:W-:-:S01]  /*a730*/  FADD R152, R80, R83 ;  /* 0x0000005350987221 */ /* 0x000fc20000000000 */
[----:B------:R-:W-:Y:S01]  /*a740*/  LOP3.LUT R71, R71, 0xff, RZ, 0xc0, !PT ;  /* 0x000000ff47477812 */ /* 0x000fe200078ec0ff */
[----:B------:R-:W-:-:S01]  /*a750*/  FADD R80, R36, R69 ;  /* 0x0000004524507221 */ /* 0x000fc20000000000 */
[----:B------:R3:W4:Y:S01]  /*a760*/  MUFU.EX2 R13, R79 ;  /* 0x0000004f000d7308 */ /* 0x0007220000000800 */
[----:B-1----:R-:W-:Y:S01]  /*a770*/  @!P4 FMUL R76, R76, R76 ;  /* 0x0000004c4c4cc220 */ /* 0x002fe20000400000 */
[----:B------:R-:W-:Y:S01]  /*a780*/  @!P6 FMUL R75, R75, 0.5 ;  /* 0x3f0000004b4be820 */ /* 0x000fe20000400000 */
[----:B------:R-:W-:Y:S01]  /*a790*/  FSETP.GEU.AND P4, PT, R14, -126, PT ;  /* 0xc2fc00000e00780b */ /* 0x000fe20003f8e000 */
[----:B------:R-:W-:Y:S01]  /*a7a0*/  IMAD.SHL.U32 R34, R34, 0x1000000, RZ ;  /* 0x0100000022227824 */ /* 0x000fe200078e00ff */
[----:B------:R-:W-:Y:S01]  /*a7b0*/  F2FP.SATFINITE.E4M3.F32.PACK_AB_MERGE_C R32, RZ, R32, RZ ;  /* 0x00000020ff20723e */ /* 0x000fe200048070ff */
[----:B------:R-:W-:Y:S01]  /*a7c0*/  FADD R162, R157, R162 ;  /* 0x000000a29da27221 */ /* 0x000fe20000000000 */
[----:B------:R-:W-:Y:S01]  /*a7d0*/  F2FP.SATFINITE.E4M3.F32.PACK_AB_MERGE_C R33, RZ, R33, RZ ;  /* 0x00000021ff21723e */ /* 0x000fe200048070ff */
[----:B------:R-:W1:Y:S01]  /*a7e0*/  MUFU.EX2 R75, R75 ;  /* 0x0000004b004b7308 */ /* 0x000e620000000800 */
[----:B---3--:R-:W-:-:S01]  /*a7f0*/  FADD R79, R18, R43 ;  /* 0x0000002b124f7221 */ /* 0x008fc20000000000 */
[----:B--2---:R-:W-:Y:S01]  /*a800*/  @!P5 FMUL R78, R78, R78 ;  /* 0x0000004e4e4ed220 */ /* 0x004fe20000400000 */
[----:B------:R-:W-:-:S02]  /*a810*/  F2FP.SATFINITE.E4M3.F32.PACK_AB_MERGE_C R18, RZ, R18, RZ ;  /* 0x00000012ff12723e */ /* 0x000fc400048070ff */
[----:B------:R-:W-:Y:S01]  /*a820*/  FADD R156, R79, R84 ;  /* 0x000000544f9c7221 */ /* 0x000fe20000000000 */
[----:B------:R-:W-:-:S01]  /*a830*/  FADD R79, R22, R51 ;  /* 0x00000033164f7221 */ /* 0x000fc20000000000 */
[----:B------:R-:W-:Y:S01]  /*a840*/  FADD R84, R35, R66 ;  /* 0x0000004223547221 */ /* 0x000fe20000000000 */
[----:B------:R-:W-:-:S01]  /*a850*/  FADD R86, R53, R78 ;  /* 0x0000004e35567221 */ /* 0x000fc20000000000 */
[----:B----4-:R-:W-:Y:S01]  /*a860*/  @!P3 FMUL R13, R13, R13 ;  /* 0x0000000d0d0db220 */ /* 0x010fe20000400000 */
[----:B------:R-:W-:Y:S01]  /*a870*/  LOP3.LUT R28, R28, 0xff, RZ, 0xc0, !PT ;  /* 0x000000ff1c1c7812 */ /* 0x000fe200078ec0ff */
[----:B------:R-:W-:Y:S01]  /*a880*/  FADD R159, R79, R84 ;  /* 0x000000544f9f7221 */ /* 0x000fe20000000000 */
[----:B------:R-:W-:-:S01]  /*a890*/  FADD R79, R70, R57 ;  /* 0x00000039464f7221 */ /* 0x000fc20000000000 */
[----:B------:R-:W-:Y:S01]  /*a8a0*/  FADD R84, R41, R72 ;  /* 0x0000004829547221 */ /* 0x000fe20000000000 */
[----:B------:R-:W-:-:S01]  /*a8b0*/  FADD R82, R44, R13 ;  /* 0x0000000d2c527221 */ /* 0x000fc20000000000 */
[----:B------:R-:W-:Y:S01]  /*a8c0*/  F2FP.SATFINITE.E4M3.F32.PACK_AB_MERGE_C R13, RZ, R13, RZ ;  /* 0x0000000dff0d723e */ /* 0x000fe200048070ff */
[----:B------:R-:W-:-:S01]  /*a8d0*/  FADD R81, R81, R86 ;  /* 0x0000005651517221 */ /* 0x000fc20000000000 */
[----:B------:R-:W-:Y:S01]  /*a8e0*/  FADD R87, R79, R84 ;  /* 0x000000544f577221 */ /* 0x000fe20000000000 */
[----:B------:R-:W-:-:S01]  /*a8f0*/  FADD R84, R45, R76 ;  /* 0x0000004c2d547221 */ /* 0x000fc20000000000 */
[----:B------:R-:W-:Y:S01]  /*a900*/  F2FP.SATFINITE.E4M3.F32.PACK_AB_MERGE_C R76, RZ, R76, RZ ;  /* 0x0000004cff4c723e */ /* 0x000fe200048070ff */
[----:B------:R-:W-:-:S01]  /*a910*/  FADD R79, R29, R60 ;  /* 0x0000003c1d4f7221 */ /* 0x000fc20000000000 */
[----:B------:R-:W-:Y:S01]  /*a920*/  F2FP.SATFINITE.E4M3.F32.PACK_AB_MERGE_C R72, RZ, R72, RZ ;  /* 0x00000048ff48723e */ /* 0x000fe200048070ff */
[----:B-1----:R-:W-:Y:S01]  /*a930*/  @!P6 FMUL R75, R75, R75 ;  /* 0x0000004b4b4be220 */ /* 0x002fe20000400000 */
[----:B------:R-:W-:Y:S01]  /*a940*/  F2FP.SATFINITE.E4M3.F32.PACK_AB_MERGE_C R86, RZ, R25, RZ ;  /* 0x00000019ff56723e */ /* 0x000fe200048070ff */
[----:B------:R-:W-:-:S01]  /*a950*/  FADD R25, R85, R152 ;  /* 0x0000009855197221 */ /* 0x000fc20000000000 */
[----:B------:R-:W-:Y:S01]  /*a960*/  F2FP.SATFINITE.E4M3.F32.PACK_AB_MERGE_C R70, RZ, R70, RZ ;  /* 0x00000046ff46723e */ /* 0x000fe200048070ff */
[----:B------:R-:W-:-:S01]  /*a970*/  FADD R83, R52, R75 ;  /* 0x0000004b34537221 */ /* 0x000fc20000000000 */
[----:B------:R-:W-:Y:S01]  /*a980*/  LOP3.LUT R13, R13, 0xff, RZ, 0xc0, !PT ;  /* 0x000000ff0d0d7812 */ /* 0x000fe200078ec0ff */
[----:B------:R-:W-:Y:S01]  /*a990*/  @!P4 FMUL R14, R14, 0.5 ;  /* 0x3f0000000e0ec820 */ /* 0x000fe20000400000 */
[----:B------:R-:W-:Y:S01]  /*a9a0*/  LOP3.LUT R76, R76, 0xffff, RZ, 0xc0, !PT ;  /* 0x0000ffff4c4c7812 */ /* 0x000fe200078ec0ff */
[----:B------:R-:W-:-:S01]  /*a9b0*/  FADD R82, R77, R82 ;  /* 0x000000524d527221 */ /* 0x000fc20000000000 */
[----:B------:R-:W-:Y:S01]  /*a9c0*/  F2FP.SATFINITE.E4M3.F32.PACK_AB_MERGE_C R29, RZ, R29, RZ ;  /* 0x0000001dff1d723e */ /* 0x000fe200048070ff */
[----:B------:R-:W-:-:S01]  /*a9d0*/  FADD R83, R80, R83 ;  /* 0x0000005350537221 */ /* 0x000fc20000000000 */
[----:B------:R-:W-:Y:S01]  /*a9e0*/  LOP3.LUT R72, R72, 0xffff, RZ, 0xc0, !PT ;  /* 0x0000ffff48487812 */ /* 0x000fe200078ec0ff */
[----:B------:R-:W1:Y:S01]  /*a9f0*/  MUFU.EX2 R14, R14 ;  /* 0x0000000e000e7308 */ /* 0x000e620000000800 */
[----:B------:R-:W-:Y:S01]  /*aa00*/  LOP3.LUT R86, R86, 0xff, RZ, 0xc0, !PT ;  /* 0x000000ff56567812 */ /* 0x000fe200078ec0ff */
[----:B------:R-:W-:Y:S01]  /*aa10*/  FADD R84, R79, R84 ;  /* 0x000000544f547221 */ /* 0x000fe20000000000 */
[----:B------:R-:W-:Y:S01]  /*aa20*/  LOP3.LUT R85, R70, 0xffff, RZ, 0xc0, !PT ;  /* 0x0000ffff46557812 */ /* 0x000fe200078ec0ff */
[----:B------:R-:W-:Y:S01]  /*aa30*/  FADD R87, R87, R154 ;  /* 0x0000009a57577221 */ /* 0x000fe20000000000 */
[----:B------:R-:W-:Y:S01]  /*aa40*/  PRMT R76, R76, 0x7604, R13 ;  /* 0x000076044c4c7816 */ /* 0x000fe2000000000d */
[----:B------:R-:W-:Y:S01]  /*aa50*/  IMAD.U32 R13, R18, 0x10000, RZ ;  /* 0x00010000120d7824 */ /* 0x000fe200078e00ff */
[----:B------:R-:W-:Y:S01]  /*aa60*/  LOP3.LUT R29, R29, 0xffff, RZ, 0xc0, !PT ;  /* 0x0000ffff1d1d7812 */ /* 0x000fe200078ec0ff */
[----:B------:R-:W-:Y:S01]  /*aa70*/  IMAD.U32 R18, R59, 0x10000, RZ ;  /* 0x000100003b127824 */ /* 0x000fe200078e00ff */
[----:B------:R-:W-:Y:S01]  /*aa80*/  FSETP.GEU.AND P3, PT, R12, -126, PT ;  /* 0xc2fc00000c00780b */ /* 0x000fe20003f6e000 */
[----:B------:R-:W-:Y:S01]  /*aa90*/  FADD R82, R82, R83 ;  /* 0x0000005352527221 */ /* 0x000fe20000000000 */
[----:B------:R-:W-:Y:S01]  /*aaa0*/  LOP3.LUT R17, R17, 0xffff, RZ, 0xc0, !PT ;  /* 0x0000ffff11117812 */ /* 0x000fe200078ec0ff */
[----:B------:R-:W-:Y:S01]  /*aab0*/  FADD R84, R84, R81 ;  /* 0x0000005154547221 */ /* 0x000fe20000000000 */
[----:B------:R-:W-:Y:S01]  /*aac0*/  F2FP.SATFINITE.E4M3.F32.PACK_AB_MERGE_C R36, RZ, R36, RZ ;  /* 0x00000024ff24723e */ /* 0x000fe200048070ff */
[----:B------:R-:W-:Y:S01]  /*aad0*/  FADD R77, R153, R158 ;  /* 0x0000009e994d7221 */ /* 0x000fe20000000000 */
[----:B------:R-:W-:Y:S01]  /*aae0*/  F2FP.SATFINITE.E4M3.F32.PACK_AB_MERGE_C R37, RZ, R37, RZ ;  /* 0x00000025ff25723e */ /* 0x000fe200048070ff */
[----:B------:R-:W-:Y:S01]  /*aaf0*/  IMAD.SHL.U32 R17, R17, 0x1000000, RZ ;  /* 0x0100000011117824 */ /* 0x000fe200078e00ff */
[----:B------:R-:W-:Y:S01]  /*ab00*/  PRMT R71, R72, 0x7604, R71 ;  /* 0x0000760448477816 */ /* 0x000fe20000000047 */
[----:B------:R-:W-:Y:S01]  /*ab10*/  FADD R79, R155, R160 ;  /* 0x000000a09b4f7221 */ /* 0x000fe20000000000 */
[----:B------:R-:W-:Y:S01]  /*ab20*/  LOP3.LUT R19, R19, 0xffff, RZ, 0xc0, !PT ;  /* 0x0000ffff13137812 */ /* 0x000fe200078ec0ff */
[----:B------:R-:W-:Y:S01]  /*ab30*/  FADD R80, R156, R159 ;  /* 0x0000009f9c507221 */ /* 0x000fe20000000000 */
[----:B------:R-:W-:Y:S01]  /*ab40*/  PRMT R85, R85, 0x7604, R86 ;  /* 0x0000760455557816 */ /* 0x000fe20000000056 */
[----:B------:R-:W-:Y:S01]  /*ab50*/  @!P3 FMUL R12, R12, 0.5 ;  /* 0x3f0000000c0cb820 */ /* 0x000fe20000400000 */
[----:B------:R-:W-:Y:S01]  /*ab60*/  LOP3.LUT R32, R32, 0xff, RZ, 0xc0, !PT ;  /* 0x000000ff20207812 */ /* 0x000fe200078ec0ff */
[----:B------:R-:W-:Y:S01]  /*ab70*/  FADD R84, R87, R84 ;  /* 0x0000005457547221 */ /* 0x000fe20000000000 */
[----:B------:R-:W-:Y:S01]  /*ab80*/  LOP3.LUT R33, R33, 0xffff, RZ, 0xc0, !PT ;  /* 0x0000ffff21217812 */ /* 0x000fe200078ec0ff */
[----:B------:R-:W-:Y:S01]  /*ab90*/  FADD R25, R25, R82 ;  /* 0x0000005219197221 */ /* 0x000fe20000000000 */
[----:B------:R-:W-:Y:S01]  /*aba0*/  PRMT R28, R29, 0x7604, R28 ;  /* 0x000076041d1c7816 */ /* 0x000fe2000000001c */
[----:B------:R-:W-:Y:S01]  /*abb0*/  FADD R77, R77, R80 ;  /* 0x000000504d4d7221 */ /* 0x000fe20000000000 */
[----:B------:R-:W-:Y:S01]  /*abc0*/  F2FP.SATFINITE.E4M3.F32.PACK_AB_MERGE_C R22, RZ, R22, RZ ;  /* 0x00000016ff16723e */ /* 0x000fe200048070ff */
[----:B------:R-:W-:Y:S01]  /*abd0*/  FADD R162, R79, R162 ;  /* 0x000000a24fa27221 */ /* 0x000fe20000000000 */
[----:B------:R-:W-:Y:S01]  /*abe0*/  F2FP.SATFINITE.E4M3.F32.PACK_AB_MERGE_C R23, RZ, R23, RZ ;  /* 0x00000017ff17723e */ /* 0x000fe200048070ff */
[----:B------:R-:W-:Y:S01]  /*abf0*/  FADD R84, R25, R84 ;  /* 0x0000005419547221 */ /* 0x000fe20000000000 */
[----:B------:R-:W-:Y:S01]  /*ac00*/  F2FP.SATFINITE.E4M3.F32.PACK_AB_MERGE_C R40, RZ, R40, RZ ;  /* 0x00000028ff28723e */ /* 0x000fe200048070ff */
[----:B-1----:R-:W-:Y:S01]  /*ac10*/  @!P4 FMUL R14, R14, R14 ;  /* 0x0000000e0e0ec220 */ /* 0x002fe20000400000 */
[----:B------:R-:W-:Y:S01]  /*ac20*/  F2FP.SATFINITE.E4M3.F32.PACK_AB_MERGE_C R41, RZ, R41, RZ ;  /* 0x00000029ff29723e */ /* 0x000fe200048070ff */
[----:B------:R-:W-:Y:S01]  /*ac30*/  FADD R77, R77, R162 ;  /* 0x000000a24d4d7221 */ /* 0x000fe20000000000 */
[----:B------:R-:W-:Y:S01]  /*ac40*/  LOP3.LUT R36, R36, 0xff, RZ, 0xc0, !PT ;  /* 0x000000ff24247812 */ /* 0x000fe200078ec0ff */
[----:B------:R-:W-:Y:S01]  /*ac50*/  FMUL R90, R90, R14 ;  /* 0x0000000e5a5a7220 */ /* 0x000fe20000400000 */
[----:B------:R-:W-:Y:S01]  /*ac60*/  LOP3.LUT R37, R37, 0xffff, RZ, 0xc0, !PT ;  /* 0x0000ffff25257812 */ /* 0x000fe200078ec0ff */
[----:B------:R-:W-:Y:S01]  /*ac70*/  FFMA R3, R14, R3, R77 ;  /* 0x000000030e037223 */ /* 0x000fe2000000004d */
[----:B------:R-:W-:Y:S01]  /*ac80*/  F2FP.SATFINITE.E4M3.F32.PACK_AB_MERGE_C R44, RZ, R44, RZ ;  /* 0x0000002cff2c723e */ /* 0x000fe200048070ff */
[-C--:B------:R-:W-:Y:S01]  /*ac90*/  FMUL R91, R91, R14.reuse ;  /* 0x0000000e5b5b7220 */ /* 0x080fe20000400000 */
[----:B------:R-:W-:Y:S01]  /*aca0*/  F2FP.SATFINITE.E4M3.F32.PACK_AB_MERGE_C R45, RZ, R45, RZ ;  /* 0x0000002dff2d723e */ /* 0x000fe200048070ff */
[----:B------:R-:W-:Y:S01]  /*acb0*/  FMUL R94, R94, R14 ;  /* 0x0000000e5e5e7220 */ /* 0x000fe20000400000 */
[----:B------:R-:W-:Y:S01]  /*acc0*/  F2FP.SATFINITE.E4M3.F32.PACK_AB_MERGE_C R48, RZ, R48, RZ ;  /* 0x00000030ff30723e */ /* 0x000fe200048070ff */
[-C--:B------:R-:W-:Y:S01]  /*acd0*/  FMUL R95, R95, R14.reuse ;  /* 0x0000000e5f5f7220 */ /* 0x080fe20000400000 */
[----:B------:R-:W-:Y:S01]  /*ace0*/  F2FP.SATFINITE.E4M3.F32.PACK_AB_MERGE_C R49, RZ, R49, RZ ;  /* 0x00000031ff31723e */ /* 0x000fe200048070ff */
[----:B------:R-:W-:Y:S01]  /*acf0*/  FMUL R98, R98, R14 ;  /* 0x0000000e62627220 */ /* 0x000fe20000400000 */
[----:B------:R-:W-:Y:S01]  /*ad00*/  F2FP.SATFINITE.E4M3.F32.PACK_AB_MERGE_C R52, RZ, R52, RZ ;  /* 0x00000034ff34723e */ /* 0x000fe200048070ff */
[-C--:B------:R-:W-:Y:S01]  /*ad10*/  FMUL R99, R99, R14.reuse ;  /* 0x0000000e63637220 */ /* 0x080fe20000400000 */
[----:B------:R-:W-:Y:S01]  /*ad20*/  F2FP.SATFINITE.E4M3.F32.PACK_AB_MERGE_C R53, RZ, R53, RZ ;  /* 0x00000035ff35723e */ /* 0x000fe200048070ff */
[-C--:B------:R-:W-:Y:S01]  /*ad30*/  FMUL R102, R102, R14.reuse ;  /* 0x0000000e66667220 */ /* 0x080fe20000400000 */
[----:B------:R-:W-:Y:S01]  /*ad40*/  LOP3.LUT R71, R71, 0xff0000, R18, 0xf8, !PT ;  /* 0x00ff000047477812 */ /* 0x000fe200078ef812 */
[----:B------:R-:W-:Y:S01]  /*ad50*/  IMAD.SHL.U32 R18, R19, 0x1000000, RZ ;  /* 0x0100000013127824 */ /* 0x000fe200078e00ff */
[----:B------:R-:W-:Y:S01]  /*ad60*/  LOP3.LUT R16, R85, 0xff0000, R16, 0xf8, !PT ;  /* 0x00ff000055107812 */ /* 0x000fe200078ef810 */
[----:B------:R-:W-:Y:S01]  /*ad70*/  FMUL R103, R103, R14 ;  /* 0x0000000e67677220 */ /* 0x000fe20000400000 */
[----:B------:R-:W-:Y:S01]  /*ad80*/  PRMT R32, R33, 0x7604, R32 ;  /* 0x0000760421207816 */ /* 0x000fe20000000020 */
[----:B------:R-:W-:Y:S01]  /*ad90*/  IMAD.U32 R33, R22, 0x10000, RZ ;  /* 0x0001000016217824 */ /* 0x000fe200078e00ff */
[----:B------:R-:W-:Y:S01]  /*ada0*/  F2FP.SATFINITE.E4M3.F32.PACK_AB_MERGE_C R56, RZ, R56, RZ ;  /* 0x00000038ff38723e */ /* 0x000fe200048070ff */
[-C--:B------:R-:W-:Y:S01]  /*adb0*/  FMUL R106, R106, R14.reuse ;  /* 0x0000000e6a6a7220 */ /* 0x080fe20000400000 */
        /* <DEDUP_REMOVED lines=22> */
[----:B------:R-:W-:Y:S01]  /*af20*/  LOP3.LUT R13, R28, 0xff0000, R13, 0xf8, !PT ;  /* 0x00ff00001c0d7812 */ /* 0x000fe200078ef80d */
[-C--:B------:R-:W-:Y:S01]  /*af30*/  FMUL R130, R130, R14.reuse ;  /* 0x0000000e82827220 */ /* 0x080fe20000400000 */
[----:B------:R-:W-:Y:S01]  /*af40*/  F2FP.SATFINITE.E4M3.F32.PACK_AB_MERGE_C R35, RZ, R35, RZ ;  /* 0x00000023ff23723e */ /* 0x000fe200048070ff */
[-C--:B------:R-:W-:Y:S01]  /*af50*/  FMUL R131, R131, R14.reuse ;  /* 0x0000000e83837220 */ /* 0x080fe20000400000 */
[----:B------:R-:W-:Y:S01]  /*af60*/  LOP3.LUT R23, R23, 0xffff, RZ, 0xc0, !PT ;  /* 0x0000ffff17177812 */ /* 0x000fe200078ec0ff */
[----:B------:R-:W-:Y:S01]  /*af70*/  FMUL R134, R134, R14 ;  /* 0x0000000e86867220 */ /* 0x000fe20000400000 */
[----:B------:R-:W-:Y:S01]  /*af80*/  F2FP.SATFINITE.E4M3.F32.PACK_AB_MERGE_C R30, RZ, R30, RZ ;  /* 0x0000001eff1e723e */ /* 0x000fe200048070ff */
[----:B------:R-:W-:Y:S01]  /*af90*/  IMAD.U32 R35, R35, 0x10000, RZ ;  /* 0x0001000023237824 */ /* 0x000fe200078e00ff */
[----:B------:R-:W-:Y:S01]  /*afa0*/  F2FP.SATFINITE.E4M3.F32.PACK_AB_MERGE_C R38, RZ, R38, RZ ;  /* 0x00000026ff26723e */ /* 0x000fe200048070ff */
[-C--:B------:R-:W-:Y:S01]  /*afb0*/  FMUL R135, R135, R14.reuse ;  /* 0x0000000e87877220 */ /* 0x080fe20000400000 */
[----:B------:R-:W-:Y:S01]  /*afc0*/  LOP3.LUT R40, R40, 0xff, RZ, 0xc0, !PT ;  /* 0x000000ff28287812 */ /* 0x000fe200078ec0ff */
[-C--:B------:R-:W-:Y:S01]  /*afd0*/  FMUL R138, R138, R14.reuse ;  /* 0x0000000e8a8a7220 */ /* 0x080fe20000400000 */
[----:B------:R-:W-:Y:S01]  /*afe0*/  LOP3.LUT R41, R41, 0xffff, RZ, 0xc0, !PT ;  /* 0x0000ffff29297812 */ /* 0x000fe200078ec0ff */
[-C--:B------:R-:W-:Y:S01]  /*aff0*/  FMUL R139, R139, R14.reuse ;  /* 0x0000000e8b8b7220 */ /* 0x080fe20000400000 */
[----:B------:R-:W-:Y:S01]  /*b000*/  PRMT R36, R37, 0x7604, R36 ;  /* 0x0000760425247816 */ /* 0x000fe20000000024 */
[----:B------:R-:W-:Y:S01]  /*b010*/  IMAD.U32 R37, R24, 0x10000, RZ ;  /* 0x0001000018257824 */ /* 0x000fe200078e00ff */
[----:B------:R-:W-:Y:S01]  /*b020*/  LOP3.LUT R44, R44, 0xff, RZ, 0xc0, !PT ;  /* 0x000000ff2c2c7812 */ /* 0x000fe200078ec0ff */
[-C--:B------:R-:W-:Y:S01]  /*b030*/  FMUL R142, R142, R14.reuse ;  /* 0x0000000e8e8e7220 */ /* 0x080fe20000400000 */
        /* <DEDUP_REMOVED lines=9> */
[----:B------:R-:W-:Y:S01]  /*b0d0*/  FMUL R151, R151, R14 ;  /* 0x0000000e97977220 */ /* 0x000fe20000400000 */
[----:B------:R-:W-:-:S02]  /*b0e0*/  F2FP.SATFINITE.E4M3.F32.PACK_AB_MERGE_C R20, RZ, R20, RZ ;  /* 0x00000014ff14723e */ /* 0x000fc400048070ff */
[----:B------:R-:W-:Y:S02]  /*b0f0*/  F2FP.SATFINITE.E4M3.F32.PACK_AB_MERGE_C R43, RZ, R43, RZ ;  /* 0x0000002bff2b723e */ /* 0x000fe400048070ff */
[----:B------:R-:W-:Y:S01]  /*b100*/  F2FP.SATFINITE.E4M3.F32.PACK_AB_MERGE_C R47, RZ, R47, RZ ;  /* 0x0000002fff2f723e */ /* 0x000fe200048070ff */
[----:B------:R-:W-:Y:S01]  /*b110*/  IMAD.U32 R29, R20, 0x10000, RZ ;  /* 0x00010000141d7824 */ /* 0x000fe200078e00ff */
        /* <DEDUP_REMOVED lines=8> */
[----:B------:R-:W-:-:S02]  /*b1a0*/  F2FP.SATFINITE.E4M3.F32.PACK_AB_MERGE_C R46, RZ, R46, RZ ;  /* 0x0000002eff2e723e */ /* 0x000fc400048070ff */
[----:B------:R-:W-:Y:S02]  /*b1b0*/  F2FP.SATFINITE.E4M3.F32.PACK_AB_MERGE_C R50, RZ, R50, RZ ;  /* 0x00000032ff32723e */ /* 0x000fe400048070ff */
[----:B------:R-:W-:Y:S02]  /*b1c0*/  F2FP.SATFINITE.E4M3.F32.PACK_AB_MERGE_C R54, RZ, R54, RZ ;  /* 0x00000036ff36723e */ /* 0x000fe400048070ff */
[----:B------:R-:W-:Y:S02]  /*b1d0*/  F2FP.SATFINITE.E4M3.F32.PACK_AB_MERGE_C R63, RZ, R63, RZ ;  /* 0x0000003fff3f723e */ /* 0x000fe400048070ff */
[----:B------:R-:W-:Y:S02]  /*b1e0*/  F2FP.SATFINITE.E4M3.F32.PACK_AB_MERGE_C R15, RZ, R15, RZ ;  /* 0x0000000fff0f723e */ /* 0x000fe400048070ff */
[----:B------:R-:W-:Y:S02]  /*b1f0*/  LOP3.LUT R16, R16, R17, RZ, 0xfc, !PT ;  /* 0x0000001110107212 */ /* 0x000fe400078efcff */
[----:B------:R-:W-:-:S02]  /*b200*/  LOP3.LUT R56, R56, 0xff, RZ, 0xc0, !PT ;  /* 0x000000ff38387812 */ /* 0x000fc400078ec0ff */
[----:B------:R-:W-:Y:S02]  /*b210*/  LOP3.LUT R57, R57, 0xffff, RZ, 0xc0, !PT ;  /* 0x0000ffff39397812 */ /* 0x000fe400078ec0ff */
[----:B------:R-:W-:Y:S02]  /*b220*/  LOP3.LUT R61, R61, 0xff, RZ, 0xc0, !PT ;  /* 0x000000ff3d3d7812 */ /* 0x000fe400078ec0ff */
[----:B------:R-:W-:Y:S02]  /*b230*/  LOP3.LUT R60, R60, 0xffff, RZ, 0xc0, !PT ;  /* 0x0000ffff3c3c7812 */ /* 0x000fe400078ec0ff */
[----:B------:R-:W-:Y:S02]  /*b240*/  LOP3.LUT R65, R65, 0xff, RZ, 0xc0, !PT ;  /* 0x000000ff41417812 */ /* 0x000fe400078ec0ff */
[----:B------:R-:W-:Y:S02]  /*b250*/  LOP3.LUT R64, R64, 0xffff, RZ, 0xc0, !PT ;  /* 0x0000ffff40407812 */ /* 0x000fe400078ec0ff */
[----:B------:R-:W-:-:S02]  /*b260*/  LOP3.LUT R69, R69, 0xff, RZ, 0xc0, !PT ;  /* 0x000000ff45457812 */ /* 0x000fc400078ec0ff */
[----:B------:R-:W-:Y:S02]  /*b270*/  LOP3.LUT R68, R68, 0xffff, RZ, 0xc0, !PT ;  /* 0x0000ffff44447812 */ /* 0x000fe400078ec0ff */
[----:B------:R-:W-:Y:S02]  /*b280*/  LOP3.LUT R73, R73, 0xff, RZ, 0xc0, !PT ;  /* 0x000000ff49497812 */ /* 0x000fe400078ec0ff */
[----:B------:R-:W-:Y:S02]  /*b290*/  LOP3.LUT R74, R74, 0xffff, RZ, 0xc0, !PT ;  /* 0x0000ffff4a4a7812 */ /* 0x000fe400078ec0ff */
[----:B------:R-:W-:Y:S02]  /*b2a0*/  LOP3.LUT R75, R75, 0xff, RZ, 0xc0, !PT ;  /* 0x000000ff4b4b7812 */ /* 0x000fe400078ec0ff */
[----:B------:R-:W-:Y:S02]  /*b2b0*/  LOP3.LUT R78, R78, 0xffff, RZ, 0xc0, !PT ;  /* 0x0000ffff4e4e7812 */ /* 0x000fe400078ec0ff */
[----:B------:R-:W-:Y:S01]  /*b2c0*/  LOP3.LUT R17, R13, R18, RZ, 0xfc, !PT ;  /* 0x000000120d117212 */ /* 0x000fe200078efcff */
[----:B------:R-:W-:Y:S01]  /*b2d0*/  IMAD.SHL.U32 R18, R23, 0x1000000, RZ ;  /* 0x0100000017127824 */ /* 0x000fe200078e00ff */
[----:B------:R-:W-:Y:S01]  /*b2e0*/  LOP3.LUT R30, R30, 0xffff, RZ, 0xc0, !PT ;  /* 0x0000ffff1e1e7812 */ /* 0x000fe200078ec0ff */
[----:B------:R1:W2:Y:S01]  /*b2f0*/  MUFU.EX2 R13, R12 ;  /* 0x0000000c000d7308 */ /* 0x0002a20000000800 */
[----:B------:R-:W-:-:S02]  /*b300*/  LOP3.LUT R38, R38, 0xffff, RZ, 0xc0, !PT ;  /* 0x0000ffff26267812 */ /* 0x000fc400078ec0ff */
[----:B------:R-:W-:Y:S01]  /*b310*/  PRMT R40, R41, 0x7604, R40 ;  /* 0x0000760429287816 */ /* 0x000fe20000000028 */
[----:B------:R-:W-:Y:S01]  /*b320*/  IMAD.U32 R41, R58, 0x10000, RZ ;  /* 0x000100003a297824 */ /* 0x000fe200078e00ff */
[----:B------:R-:W-:Y:S01]  /*b330*/  PRMT R44, R45, 0x7604, R44 ;  /* 0x000076042d2c7816 */ /* 0x000fe2000000002c */
[----:B------:R-:W-:Y:S01]  /*b340*/  IMAD.SHL.U32 R30, R30, 0x1000000, RZ ;  /* 0x010000001e1e7824 */ /* 0x000fe200078e00ff */
[----:B------:R-:W-:Y:S01]  /*b350*/  PRMT R48, R49, 0x7604, R48 ;  /* 0x0000760431307816 */ /* 0x000fe20000000030 */
[----:B------:R-:W-:Y:S01]  /*b360*/  IMAD.SHL.U32 R38, R38, 0x1000000, RZ ;  /* 0x0100000026267824 */ /* 0x000fe200078e00ff */
[----:B------:R-:W-:Y:S01]  /*b370*/  PRMT R52, R53, 0x7604, R52 ;  /* 0x0000760435347816 */ /* 0x000fe20000000034 */
[----:B-1----:R-:W-:Y:S01]  /*b380*/  IMAD.SHL.U32 R12, R55, 0x1000000, RZ ;  /* 0x01000000370c7824 */ /* 0x002fe200078e00ff */
[----:B------:R-:W-:Y:S02]  /*b390*/  LOP3.LUT R33, R36, 0xff0000, R33, 0xf8, !PT ;  /* 0x00ff000024217812 */ /* 0x000fe400078ef821 */
[----:B------:R-:W-:-:S02]  /*b3a0*/  LOP3.LUT R21, R21, 0xffff, RZ, 0xc0, !PT ;  /* 0x0000ffff15157812 */ /* 0x000fc400078ec0ff */
[----:B------:R-:W-:Y:S02]  /*b3b0*/  LOP3.LUT R42, R42, 0xffff, RZ, 0xc0, !PT ;  /* 0x0000ffff2a2a7812 */ /* 0x000fe400078ec0ff */
        /* <DEDUP_REMOVED lines=11> */
[----:B--2---:R-:W-:Y:S01]  /*b470*/  @!P3 FMUL R13, R13, R13 ;  /* 0x0000000d0d0db220 */ /* 0x004fe20000400000 */
[----:B------:R-:W-:Y:S01]  /*b480*/  PRMT R56, R57, 0x7604, R56 ;  /* 0x0000760439387816 */ /* 0x000fe20000000038 */
[----:B------:R-:W-:Y:S01]  /*b490*/  IMAD.SHL.U32 R67, R67, 0x1000000, RZ ;  /* 0x0100000043437824 */ /* 0x000fe200078e00ff */
[----:B------:R-:W-:Y:S01]  /*b4a0*/  PRMT R60, R60, 0x7604, R61 ;  /* 0x000076043c3c7816 */ /* 0x000fe2000000003d */
[----:B------:R-:W-:Y:S01]  /*b4b0*/  IMAD.SHL.U32 R15, R15, 0x1000000, RZ ;  /* 0x010000000f0f7824 */ /* 0x000fe200078e00ff */
[----:B------:R-:W-:Y:S01]  /*b4c0*/  PRMT R64, R64, 0x7604, R65 ;  /* 0x0000760440407816 */ /* 0x000fe20000000041 */
[----:B------:R-:W-:Y:S01]  /*b4d0*/  FFMA R4, R13, R4, R84 ;  /* 0x000000040d047223 */ /* 0x000fe20000000054 */
[----:B------:R-:W-:Y:S01]  /*b4e0*/  PRMT R68, R68, 0x7604, R69 ;  /* 0x0000760444447816 */ /* 0x000fe20000000045 */
[-C--:B------:R-:W-:Y:S01]  /*b4f0*/  FMUL R88, R88, R13.reuse ;  /* 0x0000000d58587220 */ /* 0x080fe20000400000 */
[----:B------:R-:W-:Y:S01]  /*b500*/  PRMT R73, R74, 0x7604, R73 ;  /* 0x000076044a497816 */ /* 0x000fe20000000049 */
[-C--:B------:R-:W-:Y:S01]  /*b510*/  FMUL R89, R89, R13.reuse ;  /* 0x0000000d59597220 */ /* 0x080fe20000400000 */
[----:B------:R-:W-:Y:S01]  /*b520*/  PRMT R75, R78, 0x7604, R75 ;  /* 0x000076044e4b7816 */ /* 0x000fe2000000004b */
[-C--:B------:R-:W-:Y:S01]  /*b530*/  FMUL R92, R92, R13.reuse ;  /* 0x0000000d5c5c7220 */ /* 0x080fe20000400000 */
[----:B------:R-:W-:Y:S01]  /*b540*/  LOP3.LUT R37, R40, 0xff0000, R37, 0xf8, !PT ;  /* 0x00ff000028257812 */ /* 0x000fe200078ef825 */
[-C--:B------:R-:W-:Y:S01]  /*b550*/  FMUL R93, R93, R13.reuse ;  /* 0x0000000d5d5d7220 */ /* 0x080fe20000400000 */
[----:B------:R-:W-:Y:S01]  /*b560*/  LOP3.LUT R27, R44, 0xff0000, R27, 0xf8, !PT ;  /* 0x00ff00002c1b7812 */ /* 0x000fe200078ef81b */
[-C--:B------:R-:W-:Y:S01]  /*b570*/  FMUL R96, R96, R13.reuse ;  /* 0x0000000d60607220 */ /* 0x080fe20000400000 */
[----:B------:R-:W-:Y:S01]  /*b580*/  LOP3.LUT R31, R48, 0xff0000, R31, 0xf8, !PT ;  /* 0x00ff0000301f7812 */ /* 0x000fe200078ef81f */
[-C--:B------:R-:W-:Y:S01]  /*b590*/  FMUL R97, R97, R13.reuse ;  /* 0x0000000d61617220 */ /* 0x080fe20000400000 */
[----:B------:R-:W-:Y:S01]  /*b5a0*/  LOP3.LUT R35, R52, 0xff0000, R35, 0xf8, !PT ;  /* 0x00ff000034237812 */ /* 0x000fe200078ef823 */
[-C--:B------:R-:W-:Y:S01]  /*b5b0*/  FMUL R100, R100, R13.reuse ;  /* 0x0000000d64647220 */ /* 0x080fe20000400000 */
[----:B------:R-:W-:Y:S01]  /*b5c0*/  LOP3.LUT R33, R33, R18, RZ, 0xfc, !PT ;  /* 0x0000001221217212 */ /* 0x000fe200078efcff */
[----:B------:R-:W-:Y:S01]  /*b5d0*/  IMAD.SHL.U32 R18, R63, 0x1000000, RZ ;  /* 0x010000003f127824 */ /* 0x000fe200078e00ff */
        /* <DEDUP_REMOVED lines=37> */
[----:B------:R-:W-:Y:S01]  /*b830*/  FMUL R137, R137, R13 ;  /* 0x0000000d89897220 */ /* 0x000fe20000400000 */
[----:B------:R-:W-:Y:S01]  /*b840*/  LOP3.LUT R62, R62, R67, RZ, 0xfc, !PT ;  /* 0x000000433e3e7212 */ /* 0x000fe200078efcff */
[----:B------:R-:W-:Y:S01]  /*b850*/  FMUL R140, R140, R13 ;  /* 0x0000000d8c8c7220 */ /* 0x000fe20000400000 */
[----:B------:R-:W-:Y:S01]  /*b860*/  LOP3.LUT R15, R66, R15, RZ, 0xfc, !PT ;  /* 0x0000000f420f7212 */ /* 0x000fe200078efcff */
[-C--:B------:R-:W-:Y:S01]  /*b870*/  FMUL R141, R141, R13.reuse ;  /* 0x0000000d8d8d7220 */ /* 0x080fe20000400000 */
[----:B------:R-:W-:Y:S01]  /*b880*/  SEL R19, R17, R16, P1 ;  /* 0x0000001011137207 */ /* 0x000fe20000800000 */
[-C--:B------:R-:W-:Y:S01]  /*b890*/  FMUL R144, R144, R13.reuse ;  /* 0x0000000d90907220 */ /* 0x080fe20000400000 */
[----:B------:R-:W-:Y:S01]  /*b8a0*/  SEL R21, R27, R26, P1 ;  /* 0x0000001a1b157207 */ /* 0x000fe20000800000 */
[----:B------:R-:W-:Y:S01]  /*b8b0*/  FMUL R145, R145, R13 ;  /* 0x0000000d91917220 */ /* 0x000fe20000400000 */
[----:B------:R-:W-:Y:S01]  /*b8c0*/  SEL R23, R38, R31, P1 ;  /* 0x0000001f26177207 */ /* 0x000fe20000800000 */
[----:B------:R-:W-:Y:S01]  /*b8d0*/  FMUL R148, R148, R13 ;  /* 0x0000000d94947220 */ /* 0x000fe20000400000 */
[----:B------:R-:W-:Y:S01]  /*b8e0*/  SEL R16, R16, R17, P1 ;  /* 0x0000001110107207 */ /* 0x000fe20000800000 */
[----:B------:R1:W2:Y:S01]  /*b8f0*/  SHFL.IDX PT, R19, R19, R8, 0x1c1f ;  /* 0x001c1f0813137589 */ /* 0x0002a200000e0000 */
[----:B------:R-:W-:Y:S01]  /*b900*/  SEL R26, R26, R27, P1 ;  /* 0x0000001b1a1a7207 */ /* 0x000fe20000800000 */
[----:B------:R-:W-:Y:S01]  /*b910*/  FMUL R149, R149, R13 ;  /* 0x0000000d95957220 */ /* 0x000fe20000400000 */
[----:B------:R-:W-:Y:S01]  /*b920*/  SEL R38, R31, R38, P1 ;  /* 0x000000261f267207 */ /* 0x000fe20000800000 */
[----:B------:R1:W3:Y:S01]  /*b930*/  SHFL.IDX PT, R21, R21, R8, 0x1c1f ;  /* 0x001c1f0815157589 */ /* 0x0002e200000e0000 */
[----:B------:R-:W-:-:S02]  /*b940*/  SEL R17, R33, R20, P1 ;  /* 0x0000001421117207 */ /* 0x000fc40000800000 */
[----:B------:R-:W-:Y:S01]  /*b950*/  SEL R25, R46, R39, P1 ;  /* 0x000000272e197207 */ /* 0x000fe20000800000 */
[----:B------:R1:W4:Y:S01]  /*b960*/  SHFL.IDX PT, R16, R16, R9, 0x1c1f ;  /* 0x001c1f0910107589 */ /* 0x00032200000e0000 */
[----:B------:R-:W-:Y:S02]  /*b970*/  SEL R27, R54, R47, P1 ;  /* 0x0000002f361b7207 */ /* 0x000fe40000800000 */
[----:B------:R-:W-:Y:S01]  /*b980*/  SEL R29, R41, R12, P1 ;  /* 0x0000000c291d7207 */ /* 0x000fe20000800000 */
[----:B------:R1:W1:Y:S01]  /*b990*/  SHFL.IDX PT, R17, R17, R8, 0x1c1f ;  /* 0x001c1f0811117589 */ /* 0x00026200000e0000 */
[----:B------:R-:W-:Y:S02]  /*b9a0*/  SEL R31, R15, R62, P1 ;  /* 0x0000003e0f1f7207 */ /* 0x000fe40000800000 */
[----:B------:R-:W-:Y:S01]  /*b9b0*/  SEL R20, R20, R33, P1 ;  /* 0x0000002114147207 */ /* 0x000fe20000800000 */
[----:B------:R1:W1:Y:S01]  /*b9c0*/  SHFL.IDX PT, R14, R26, R9, 0x1c1f ;  /* 0x001c1f091a0e7589 */ /* 0x00026200000e0000 */
[----:B------:R-:W-:-:S02]  /*b9d0*/  SEL R46, R39, R46, P1 ;  /* 0x0000002e272e7207 */ /* 0x000fc40000800000 */
[----:B------:R-:W-:Y:S01]  /*b9e0*/  SEL R54, R47, R54, P1 ;  /* 0x000000362f367207 */ /* 0x000fe20000800000 */
[----:B------:R1:W1:Y:S01]  /*b9f0*/  SHFL.IDX PT, R23, R23, R8, 0x1c1f ;  /* 0x001c1f0817177589 */ /* 0x00026200000e0000 */
[----:B------:R-:W-:Y:S02]  /*ba00*/  SEL R12, R12, R41, P1 ;  /* 0x000000290c0c7207 */ /* 0x000fe40000800000 */
[----:B------:R-:W-:Y:S01]  /*ba10*/  SEL R62, R62, R15, P1 ;  /* 0x0000000f3e3e7207 */ /* 0x000fe20000800000 */
[----:B------:R1:W1:Y:S01]  /*ba20*/  SHFL.IDX PT, R20, R20, R9, 0x1c1f ;  /* 0x001c1f0914147589 */ /* 0x00026200000e0000 */
[----:B------:R-:W-:-:S03]  /*ba30*/  SHF.L.U32 R15, R11, 0x1f, RZ ;  /* 0x0000001f0b0f7819 */ /* 0x000fc600000006ff */
[----:B------:R1:W1:Y:S01]  /*ba40*/  SHFL.IDX PT, R38, R38, R9, 0x1c1f ;  /* 0x001c1f0926267589 */ /* 0x00026200000e0000 */
[----:B------:R1:W1:Y:S03]  /*ba50*/  SYNCS.PHASECHK.TRANS64.TRYWAIT P3, [UR6+0x18000], R15 ;  /* 0x0180000fff0075a7 */ /* 0x0002660008060146 */
[----:B------:R1:W1:Y:S04]  /*ba60*/  SHFL.IDX PT, R33, R25, R8, 0x1c1f ;  /* 0x001c1f0819217589 */ /* 0x00026800000e0000 */
[----:B------:R1:W1:Y:S04]  /*ba70*/  SHFL.IDX PT, R46, R46, R9, 0x1c1f ;  /* 0x001c1f092e2e7589 */ /* 0x00026800000e0000 */
[----:B------:R1:W1:Y:S04]  /*ba80*/  SHFL.IDX PT, R35, R27, R8, 0x1c1f ;  /* 0x001c1f081b237589 */ /* 0x00026800000e0000 */
[----:B------:R1:W1:Y:S04]  /*ba90*/  SHFL.IDX PT, R54, R54, R9, 0x1c1f ;  /* 0x001c1f0936367589 */ /* 0x00026800000e0000 */
[----:B------:R1:W1:Y:S04]  /*baa0*/  SHFL.IDX PT, R45, R29, R8, 0x1c1f ;  /* 0x001c1f081d2d7589 */ /* 0x00026800000e0000 */
[----:B------:R1:W1:Y:S04]  /*bab0*/  SHFL.IDX PT, R12, R12, R9, 0x1c1f ;  /* 0x001c1f090c0c7589 */ /* 0x00026800000e0000 */
[----:B------:R1:W1:Y:S04]  /*bac0*/  SHFL.IDX PT, R47, R31, R8, 0x1c1f ;  /* 0x001c1f081f2f7589 */ /* 0x00026800000e0000 */
[----:B------:R1:W1:Y:S01]  /*bad0*/  SHFL.IDX PT, R62, R62, R9, 0x1c1f ;  /* 0x001c1f093e3e7589 */ /* 0x00026200000e0000 */
[----:B--234-:R-:W-:Y:S05]  /*bae0*/  @!P0 BRA `(.L_x_39) ;  /* 0x0000000000048947 */ /* 0x01cfea0003800000 */
[----:B------:R-:W-:Y:S01]  /*baf0*/  BPT.TRAP 0x1 ;  /* 0x000000040000795c */ /* 0x000fe20000300000 */
.L_x_39:
[----:B-1----:R-:W-:Y:S05]  /*bb00*/  @P3 BRA `(.L_x_40) ;  /* 0x0000000000083947 */ /* 0x002fea0003800000 */
[----:B------:R-:W1:Y:S02]  /*bb10*/  SYNCS.PHASECHK.TRANS64.TRYWAIT P3, [UR6+0x18000], R15 ;  /* 0x0180000fff0075a7 */ /* 0x000e640008060146 */
[----:B-1----:R-:W-:Y:S05]  /*bb20*/  @!P3 BRA `(.L_x_41) ;  /* 0x000000300084b947 */ /* 0x002fea0003800000 */
.L_x_40:
[C-C-:B------:R-:W-:Y:S01]  /*bb30*/  PRMT R24, R19.reuse, R0, R16.reuse ;  /* 0x0000000013187216 */ /* 0x140fe20000000010 */
[----:B------:R-:W-:Y:S01]  /*bb40*/  ULEA UR6, UR23, UR20, 0xa ;  /* 0x0000001417067291 */ /* 0x000fe2000f8e503f */
[----:B------:R-:W-:Y:S01]  /*bb50*/  PRMT R25, R19, R2, R16 ;  /* 0x0000000213197216 */ /* 0x000fe20000000010 */
[----:B------:R-:W-:Y:S01]  /*bb60*/  UMOV UR7, 0x40000040 ;  /* 0x4000004000077882 */ /* 0x000fe20000000000 */
[C-C-:B------:R-:W-:Y:S01]  /*bb70*/  PRMT R26, R17.reuse, R0, R20.reuse ;  /* 0x00000000111a7216 */ /* 0x140fe20000000014 */
[----:B------:R-:W-:Y:S01]  /*bb80*/  UIADD3 UR10, UR6, 0x2, URZ ;  /* 0x00000002060a7890 */ /* 0x000fe2000fffe03f */
[----:B------:R-:W-:Y:S01]  /*bb90*/  PRMT R27, R17, R2, R20 ;  /* 0x00000002111b7216 */ /* 0x000fe20000000014 */
[----:B------:R-:W-:Y:S01]  /*bba0*/  UMOV UR11, 0x40000040 ;  /* 0x40000040000b7882 */ /* 0x000fe20000000000 */
[C-C-:B------:R-:W-:Y:S02]  /*bbb0*/  PRMT R28, R21.reuse, R0, R14.reuse ;  /* 0x00000000151c7216 */ /* 0x140fe4000000000e */
[----:B------:R-:W-:Y:S01]  /*bbc0*/  WARPGROUP.ARRIVE ;  /* 0x00000000000079c5 */ /* 0x000fe20000000000 */
[----:B------:R-:W-:-:S02]  /*bbd0*/  PRMT R29, R21, R2, R14 ;  /* 0x00000002151d7216 */ /* 0x000fc4000000000e */
[C-C-:B------:R-:W-:Y:S02]  /*bbe0*/  PRMT R30, R23.reuse, R0, R38.reuse ;  /* 0x00000000171e7216 */ /* 0x140fe40000000026 */
[----:B------:R-:W-:Y:S01]  /*bbf0*/  PRMT R31, R23, R2, R38 ;  /* 0x00000002171f7216 */ /* 0x000fe20000000026 */
[----:B------:R-:W-:Y:S01]  /*bc00*/  QGMMA.64x128x32.F32.E4M3.E4M3 R88, R24, gdesc[UR4], R88, gsb0 ;  /* 0x01e0000418587df3 */ /* 0x000fe20008000858 */
[-C--:B------:R-:W-:Y:S01]  /*bc10*/  PRMT R32, R33, R0.reuse, R46 ;  /* 0x0000000021207216 */ /* 0x080fe2000000002e */
[----:B------:R-:W-:Y:S01]  /*bc20*/  UMOV UR7, 0x40000040 ;  /* 0x4000004000077882 */ /* 0x000fe20000000000 */
[----:B------:R-:W-:Y:S02]  /*bc30*/  PRMT R34, R35, R0, R54 ;  /* 0x0000000023227216 */ /* 0x000fe40000000036 */
[-C--:B------:R-:W-:Y:S02]  /*bc40*/  PRMT R33, R33, R2.reuse, R46 ;  /* 0x0000000221217216 */ /* 0x080fe4000000002e */
[----:B------:R-:W-:-:S02]  /*bc50*/  PRMT R35, R35, R2, R54 ;  /* 0x0000000223237216 */ /* 0x000fc40000000036 */
[-C--:B------:R-:W-:Y:S02]  /*bc60*/  PRMT R44, R45, R0.reuse, R12 ;  /* 0x000000002d2c7216 */ /* 0x080fe4000000000c */
[----:B------:R-:W-:Y:S02]  /*bc70*/  PRMT R46, R47, R0, R62 ;  /* 0x000000002f2e7216 */ /* 0x000fe4000000003e */
[-C--:B------:R-:W-:Y:S02]  /*bc80*/  PRMT R45, R45, R2.reuse, R12 ;  /* 0x000000022d2d7216 */ /* 0x080fe4000000000c */
[----:B------:R-:W-:Y:S01]  /*bc90*/  PRMT R47, R47, R2, R62 ;  /* 0x000000022f2f7216 */ /* 0x000fe2000000003e */
[----:B------:R-:W-:Y:S02]  /*bca0*/  WARPGROUP.DEPBAR.LE gsb0, 0x0 ;  /* 0x00008000000079c5 */ /* 0x000fe40000010000 */
[----:B------:R-:W-:-:S06]  /*bcb0*/  WARPGROUP.ARRIVE ;  /* 0x00000000000079c5 */ /* 0x000fcc0000000000 */
        /* <DEDUP_REMOVED lines=13> */
.L_x_42:
[----:B------:R-:W-:-:S04]  /*bd90*/  ULEA UR6, UR21, UR36, 0x3 ;  /* 0x0000002415067291 */ /* 0x000fc8000f8e183f */
[----:B------:R-:W-:-:S04]  /*bda0*/  UIADD3 UR6, UR6, 0x18028, URZ ;  /* 0x0001802806067890 */ /* 0x000fc8000fffe03f */
[----:B------:R-:W-:-:S09]  /*bdb0*/  UPRMT UR6, URZ, 0x654, UR6 ;  /* 0x000006543f067896 */ /* 0x000fd20008000006 */
[----:B------:R-:W-:Y:S01]  /*bdc0*/  SYNCS.ARRIVE.TRANS64.RED.A1T0 RZ, [UR6], RZ ;  /* 0x000000ffffff79a7 */ /* 0x000fe20008100406 */
[----:B------:R-:W-:Y:S05]  /*bdd0*/  @P2 BRA `(.L_x_43) ;  /* 0x0000000000042947 */ /* 0x000fea0003800000 */
[----:B------:R-:W-:Y:S01]  /*bde0*/  BPT.TRAP 0x1 ;  /* 0x000000040000795c */ /* 0x000fe20000300000 */
.L_x_43:
[----:B------:R-:W-:-:S04]  /*bdf0*/  UIADD3 UR21, UR21, 0x1, URZ ;  /* 0x0000000115157890 */ /* 0x000fc8000fffe03f */
[----:B------:R-:W-:-:S04]  /*be00*/  UISETP.NE.AND UP0, UPT, UR21, 0x5, UPT ;  /* 0x000000051500788c */ /* 0x000fc8000bf05270 */
[----:B------:R-:W-:Y:S01]  /*be10*/  USEL UR21, UR21, URZ, UP0 ;  /* 0x0000003f15157287 */ /* 0x000fe20008000000 */
[----:B------:R-:W-:Y:S11]  /*be20*/  @!P0 BRA `(.L_x_44) ;  /* 0x0000000000048947 */ /* 0x000ff60003800000 */
[----:B------:R-:W-:Y:S01]  /*be30*/  BPT.TRAP 0x1 ;  /* 0x000000040000795c */ /* 0x000fe20000300000 */
.L_x_44:
[----:B------:R-:W-:-:S04]  /*be40*/  ULEA UR6, UR21, UR36, 0x3 ;  /* 0x0000002415067291 */ /* 0x000fc8000f8e183f */
[----:B------:R-:W-:-:S04]  /*be50*/  UIADD3 UR6, UR6, 0x18028, URZ ;  /* 0x0001802806067890 */ /* 0x000fc8000fffe03f */
[----:B------:R-:W-:-:S09]  /*be60*/  UPRMT UR6, URZ, 0x654, UR6 ;  /* 0x000006543f067896 */ /* 0x000fd20008000006 */
[----:B------:R-:W-:Y:S01]  /*be70*/  SYNCS.ARRIVE.TRANS64.RED.A1T0 RZ, [UR6], RZ ;  /* 0x000000ffffff79a7 */ /* 0x000fe20008100406 */
[----:B------:R-:W-:Y:S05]  /*be80*/  @P2 BRA `(.L_x_45) ;  /* 0x0000000000042947 */ /* 0x000fea0003800000 */
[----:B------:R-:W-:Y:S01]  /*be90*/  BPT.TRAP 0x1 ;  /* 0x000000040000795c */ /* 0x000fe20000300000 */
.L_x_45:
        /* <DEDUP_REMOVED lines=9> */
[----:B------:R-:W-:Y:S01]  /*bf30*/  IMAD.MOV.U32 R13, RZ, RZ, R7 ;  /* 0x000000ffff0d7224 */ /* 0x000fe200078e0007 */
[----:B------:R-:W-:-:S02]  /*bf40*/  USEL UR21, UR21, URZ, UP0 ;  /* 0x0000003f15157287 */ /* 0x000fc40008000000 */
[----:B------:R-:W-:Y:S02]  /*bf50*/  USEL UR23, UR23, URZ, UP1 ;  /* 0x0000003f17177287 */ /* 0x000fe40008800000 */
[----:B------:R-:W-:Y:S01]  /*bf60*/  LOP3.LUT R11, R11, UR6, RZ, 0x3c, !PT ;  /* 0x000000060b0b7c12 */ /* 0x000fe2000f8e3cff */
[----:B------:R-:W-:Y:S09]  /*bf70*/  @P3 BRA `(.L_x_46) ;  /* 0xffffffc000383947 */ /* 0x000ff2000383ffff */
.L_x_35:
[----:B------:R-:W2:Y:S01]  /*bf80*/  SHFL.BFLY PT, R5, R4, 0x1, 0x1f ;  /* 0x0c201f0004057f89 */ /* 0x000ea200000e0000 */
[----:B------:R-:W-:Y:S01]  /*bf90*/  BSSY B0, `(.L_x_47) ;  /* 0x0000024000007945 */ /* 0x000fe20003800000 */
[----:B------:R-:W-:Y:S02]  /*bfa0*/  IMAD.MOV.U32 R9, RZ, RZ, 0x7f800000 ;  /* 0x7f800000ff097424 */ /* 0x000fe400078e00ff */
[----:B------:R-:W3:Y:S01]  /*bfb0*/  SHFL.BFLY PT, R0, R3, 0x1, 0x1f ;  /* 0x0c201f0003007f89 */ /* 0x000ee200000e0000 */
[----:B------:R-:W-:Y:S02]  /*bfc0*/  IMAD.MOV.U32 R10, RZ, RZ, 0x3f800000 ;  /* 0x3f800000ff0a7424 */ /* 0x000fe400078e00ff */
[----:B------:R-:W-:Y:S02]  /*bfd0*/  IMAD.MOV.U32 R11, RZ, RZ, 0x7f800000 ;  /* 0x7f800000ff0b7424 */ /* 0x000fe400078e00ff */
[----:B--2---:R-:W-:Y:S01]  /*bfe0*/  FADD R5, R5, R4 ;  /* 0x0000000405057221 */ /* 0x004fe20000000000 */
[----:B---3--:R-:W-:-:S04]  /*bff0*/  FADD R16, R0, R3 ;  /* 0x0000000300107221 */ /* 0x008fc80000000000 */
[----:B------:R-:W2:Y:S01]  /*c000*/  SHFL.BFLY PT, R2, R5, 0x2, 0x1f ;  /* 0x0c401f0005027f89 */ /* 0x000ea200000e0000 */
[----:B------:R-:W-:-:S03]  /*c010*/  IMAD.MOV.U32 R0, RZ, RZ, 0x3f800000 ;  /* 0x3f800000ff007424 */ /* 0x000fc600078e00ff */
[----:B------:R-:W3:Y:S01]  /*c020*/  SHFL.BFLY PT, R17, R16, 0x2, 0x1f ;  /* 0x0c401f0010117f89 */ /* 0x000ee200000e0000 */
[C---:B--2---:R-:W-:Y:S01]  /*c030*/  FSETP.NE.AND P0, PT, R5.reuse, -R2, PT ;  /* 0x800000020500720b */ /* 0x044fe20003f05000 */
[----:B------:R-:W-:Y:S01]  /*c040*/  FADD R2, R5, R2 ;  /* 0x0000000205027221 */ /* 0x000fe20000000000 */
[----:B---3--:R-:W-:-:S11]  /*c050*/  FADD R8, R16, R17 ;  /* 0x0000001110087221 */ /* 0x008fd60000000000 */
[----:B------:R-:W-:Y:S05]  /*c060*/  @!P0 BRA `(.L_x_48) ;  /* 0x0000000000588947 */ /* 0x000fea0003800000 */
[----:B------:R-:W-:Y:S01]  /*c070*/  IMAD.MOV.U32 R4, RZ, RZ, R2 ;  /* 0x000000ffff047224 */ /* 0x000fe200078e0002 */
[----:B------:R-:W-:Y:S03]  /*c080*/  BSSY B1, `(.L_x_49) ;  /* 0x000000d000017945 */ /* 0x000fe60003800000 */
[----:B------:R-:W-:-:S05]  /*c090*/  VIADD R0, R4, 0x1800000 ;  /* 0x0180000004007836 */ /* 0x000fca0000000000 */
[----:B------:R-:W-:-:S04]  /*c0a0*/  LOP3.LUT R0, R0, 0x7f800000, RZ, 0xc0, !PT ;  /* 0x7f80000000007812 */ /* 0x000fc800078ec0ff */
[----:B------:R-:W-:-:S13]  /*c0b0*/  ISETP.GT.U32.AND P0, PT, R0, 0x1ffffff, PT ;  /* 0x01ffffff0000780c */ /* 0x000fda0003f04070 */
[----:B------:R-:W-:Y:S05]  /*c0c0*/  @P0 BRA `(.L_x_50) ;  /* 0x0000000000100947 */ /* 0x000fea0003800000 */
[----:B------:R-:W-:Y:S01]  /*c0d0*/  IMAD.MOV.U32 R2, RZ, RZ, R4 ;  /* 0x000000ffff027224 */ /* 0x000fe200078e0004 */
[----:B-1----:R-:W-:-:S07]  /*c0e0*/  MOV R15, 0xc100 ;  /* 0x0000c100000f7802 */ /* 0x002fce0000000f00 */
[----:B------:R-:W-:Y:S05]  /*c0f0*/  CALL.REL.NOINC `($__internal_0_$__cuda_sm20_rcp_rn_f32_slowpath) ;  /* 0x0000002c00b87944 */ /* 0x000fea0003c00000 */
[----:B------:R-:W-:Y:S05]  /*c100*/  BRA `(.L_x_51) ;  /* 0x0000000000107947 */ /* 0x000fea0003800000 */
.L_x_50:
[----:B------:R-:W2:Y:S02]  /*c110*/  MUFU.RCP R3, R4 ;  /* 0x0000000400037308 */ /* 0x000ea40000001000 */
[----:B--2---:R-:W-:-:S04]  /*c120*/  FFMA R0, R4, R3, -1 ;  /* 0xbf80000004007423 */ /* 0x004fc80000000003 */
[----:B------:R-:W-:-:S04]  /*c130*/  FADD.FTZ R0, -R0, -RZ ;  /* 0x800000ff00007221 */ /* 0x000fc80000010100 */
[----:B------:R-:W-:-:S07]  /*c140*/  FFMA R0, R3, R0, R3 ;  /* 0x0000000003007223 */ /* 0x000fce0000000003 */
.L_x_51:
[----:B------:R-:W-:Y:S05]  /*c150*/  BSYNC B1 ;  /* 0x0000000000017941 */ /* 0x000fea0003800000 */
.L_x_49:
[----:B------:R-:W-:Y:S01]  /*c160*/  FSETP.GEU.AND P0, PT, |R4|, 1.175494350822287508e-38, PT ;  /* 0x008000000400780b */ /* 0x000fe20003f0e200 */
[----:B------:R-:W-:-:S12]  /*c170*/  ULDC UR4, c[0x0][0x600] ;  /* 0x0001800000047ab9 */ /* 0x000fd80000000800 */
[----:B------:R-:W-:-:S04]  /*c180*/  @!P0 FMUL R4, R4, 16777216 ;  /* 0x4b80000004048820 */ /* 0x000fc80000400000 */
[----:B------:R-:W2:Y:S02]  /*c190*/  MUFU.LG2 R2, R4 ;  /* 0x0000000400027308 */ /* 0x000ea40000000c00 */
[----:B--2---:R-:W-:-:S04]  /*c1a0*/  @!P0 FADD R2, R2, -24 ;  /* 0xc1c0000002028421 */ /* 0x004fc80000000000 */
[----:B------:R-:W-:-:S04]  /*c1b0*/  FMUL R11, R2, 0.69314718246459960938 ;  /* 0x3f317218020b7820 */ /* 0x000fc80000400000 */
[----:B------:R-:W-:-:S07]  /*c1c0*/  FFMA R11, R6, UR4, R11 ;  /* 0x00000004060b7c23 */ /* 0x000fce000800000b */
.L_x_48:
[----:B------:R-:W-:Y:S05]  /*c1d0*/  BSYNC B0 ;  /* 0x0000000000007941 */ /* 0x000fea0003800000 */
.L_x_47:
[----:B------:R-:W-:Y:S01]  /*c1e0*/  FSETP.NE.AND P0, PT, R16, -R17, PT ;  /* 0x800000111000720b */ /* 0x000fe20003f05000 */
[----:B------:R-:W-:Y:S01]  /*c1f0*/  ULDC UR4, c[0x0][0x608] ;  /* 0x0001820000047ab9 */ /* 0x000fe20000000800 */
[----:B------:R-:W-:Y:S01]  /*c200*/  BSSY B0, `(.L_x_52) ;  /* 0x0000039000007945 */ /* 0x000fe20003800000 */
[----:B------:R-:W-:-:S04]  /*c210*/  FMUL R0, R0, UR4 ;  /* 0x0000000400007c20 */ /* 0x000fc80008400000 */
        /* <DEDUP_REMOVED lines=32> */
[----:B------:R-:W-:Y:S06]  /*c420*/  @!P0 BRA `(.L_x_53) ;  /* 0x0000000000588947 */ /* 0x000fec0003800000 */
[----:B------:R-:W-:Y:S01]  /*c430*/  VIADD R0, R8, 0x1800000 ;  /* 0x0180000008007836 */ /* 0x000fe20000000000 */
[----:B------:R-:W-:Y:S04]  /*c440*/  BSSY B1, `(.L_x_54) ;  /* 0x000000d000017945 */ /* 0x000fe80003800000 */
[----:B------:R-:W-:-:S04]  /*c450*/  LOP3.LUT R0, R0, 0x7f800000, RZ, 0xc0, !PT ;  /* 0x7f80000000007812 */ /* 0x000fc800078ec0ff */
[----:B------:R-:W-:-:S13]  /*c460*/  ISETP.GT.U32.AND P0, PT, R0, 0x1ffffff, PT ;  /* 0x01ffffff0000780c */ /* 0x000fda0003f04070 */
[----:B------:R-:W-:Y:S05]  /*c470*/  @P0 BRA `(.L_x_55) ;  /* 0x0000000000140947 */ /* 0x000fea0003800000 */
[----:B------:R-:W-:Y:S01]  /*c480*/  IMAD.MOV.U32 R2, RZ, RZ, R8 ;  /* 0x000000ffff027224 */ /* 0x000fe200078e0008 */
[----:B-1----:R-:W-:-:S07]  /*c490*/  MOV R15, 0xc4b0 ;  /* 0x0000c4b0000f7802 */ /* 0x002fce0000000f00 */
[----:B------:R-:W-:Y:S05]  /*c4a0*/  CALL.REL.NOINC `($__internal_0_$__cuda_sm20_rcp_rn_f32_slowpath) ;  /* 0x0000002800cc7944 */ /* 0x000fea0003c00000 */
[----:B------:R-:W-:Y:S01]  /*c4b0*/  IMAD.MOV.U32 R10, RZ, RZ, R0 ;  /* 0x000000ffff0a7224 */ /* 0x000fe200078e0000 */
[----:B------:R-:W-:Y:S06]  /*c4c0*/  BRA `(.L_x_56) ;  /* 0x0000000000107947 */ /* 0x000fec0003800000 */
.L_x_55:
[----:B------:R-:W2:Y:S02]  /*c4d0*/  MUFU.RCP R3, R8 ;  /* 0x0000000800037308 */ /* 0x000ea40000001000 */
[----:B--2---:R-:W-:-:S04]  /*c4e0*/  FFMA R0, R8, R3, -1 ;  /* 0xbf80000008007423 */ /* 0x004fc80000000003 */
[----:B------:R-:W-:-:S04]  /*c4f0*/  FADD.FTZ R0, -R0, -RZ ;  /* 0x800000ff00007221 */ /* 0x000fc80000010100 */
[----:B------:R-:W-:-:S07]  /*c500*/  FFMA R10, R3, R0, R3 ;  /* 0x00000000030a7223 */ /* 0x000fce0000000003 */
.L_x_56:
[----:B------:R-:W-:Y:S05]  /*c510*/  BSYNC B1 ;  /* 0x0000000000017941 */ /* 0x000fea0003800000 */
.L_x_54:
[----:B------:R-:W-:Y:S01]  /*c520*/  FSETP.GEU.AND P0, PT, |R8|, 1.175494350822287508e-38, PT ;  /* 0x008000000800780b */ /* 0x000fe20003f0e200 */
[----:B------:R-:W-:-:S12]  /*c530*/  ULDC UR4, c[0x0][0x600] ;  /* 0x0001800000047ab9 */ /* 0x000fd80000000800 */
[----:B------:R-:W-:-:S04]  /*c540*/  @!P0 FMUL R8, R8, 16777216 ;  /* 0x4b80000008088820 */ /* 0x000fc80000400000 */
[----:B------:R-:W2:Y:S02]  /*c550*/  MUFU.LG2 R0, R8 ;  /* 0x0000000800007308 */ /* 0x000ea40000000c00 */
[----:B--2---:R-:W-:-:S04]  /*c560*/  @!P0 FADD R0, R0, -24 ;  /* 0xc1c0000000008421 */ /* 0x004fc80000000000 */
[----:B------:R-:W-:-:S04]  /*c570*/  FMUL R0, R0, 0.69314718246459960938 ;  /* 0x3f31721800007820 */ /* 0x000fc80000400000 */
[----:B------:R-:W-:-:S07]  /*c580*/  FFMA R9, R7, UR4, R0 ;  /* 0x0000000407097c23 */ /* 0x000fce0008000000 */
.L_x_53:
[----:B------:R-:W-:Y:S05]  /*c590*/  BSYNC B0 ;  /* 0x0000000000007941 */ /* 0x000fea0003800000 */
.L_x_52:
[----:B------:R-:W-:Y:S01]  /*c5a0*/  UISETP.NE.AND UP0, UPT, UR37, 0x1, UPT ;  /* 0x000000012500788c */ /* 0x000fe2000bf05270 */
[----:B------:R-:W2:Y:S01]  /*c5b0*/  S2R R17, SR_TID.X ;  /* 0x0000000000117919 */ /* 0x000ea20000002100 */
[----:B------:R-:W-:Y:S02]  /*c5c0*/  ULDC.64 UR8, c[0x0][0x208] ;  /* 0x0000820000087ab9 */ /* 0x000fe40000000a00 */
[----:B------:R-:W-:-:S06]  /*c5d0*/  USEL UR4, URZ, 0x1, UP0 ;  /* 0x000000013f047887 */ /* 0x000fcc0008000000 */
[----:B------:R-:W-:Y:S01]  /*c5e0*/  IMAD.U32 R0, RZ, RZ, UR4 ;  /* 0x00000004ff007e24 */ /* 0x000fe2000f8e00ff */
[----:B------:R-:W-:Y:S02]  /*c5f0*/  ULDC UR4, c[0x0][0x608] ;  /* 0x0001820000047ab9 */ /* 0x000fe40000000800 */
[----:B------:R-:W-:Y:S02]  /*c600*/  FMUL R10, R10, UR4 ;  /* 0x000000040a0a7c20 */ /* 0x000fe40008400000 */
[----:B------:R-:W-:-:S04]  /*c610*/  SHF.L.U32 R0, R0, 0x1f, RZ ;  /* 0x0000001f00007819 */ /* 0x000fc800000006ff */
[----:B------:R-:W3:Y:S01]  /*c620*/  SYNCS.PHASECHK.TRANS64.TRYWAIT P0, [UR22+0x8], R0 ;  /* 0x00000800ff0075a7 */ /* 0x000ee20008000156 */
[C---:B--2---:R-:W-:Y:S02]  /*c630*/  LOP3.LUT P1, RZ, R17.reuse, 0x3, RZ, 0xc0, !PT ;  /* 0x0000000311ff7812 */ /* 0x044fe4000782c0ff */
[----:B------:R-:W-:Y:S01]  /*c640*/  LOP3.LUT R16, R17, 0x7f, RZ, 0xc0, !PT ;  /* 0x0000007f11107812 */ /* 0x000fe200078ec0ff */
[----:B---3--:R-:W-:Y:S10]  /*c650*/  @!P0 BRA `(.L_x_57) ;  /* 0x0000002400d08947 */ /* 0x008ff40003800000 */
.L_x_108:
[----:B------:R-:W-:Y:S01]  /*c660*/  USHF.L.U32 UR42, UR42, 0x6, URZ ;  /* 0x000000062a2a7899 */ /* 0x000fe2000800063f */
[----:B------:R-:W-:Y:S01]  /*c670*/  BSSY B0, `(.L_x_58) ;  /* 0x0000018000007945 */ /* 0x000fe20003800000 */
[----:B------:R-:W-:Y:S02]  /*c680*/  SHF.R.U32.HI R17, RZ, 0x2, R17 ;  /* 0x00000002ff117819 */ /* 0x000fe40000011611 */
[----:B-1----:R-:W-:Y:S01]  /*c690*/  SHF.R.U32.HI R18, RZ, 0x5, R16 ;  /* 0x00000005ff127819 */ /* 0x002fe20000011610 */
[----:B------:R-:W-:Y:S07]  /*c6a0*/  @P1 BRA `(.L_x_59) ;  /* 0x0000000000501947 */ /* 0x000fee0003800000 */
[----:B------:R-:W1:Y:S01]  /*c6b0*/  S2UR UR4, SR_CTAID.Y ;  /* 0x00000000000479c3 */ /* 0x000e620000002600 */
[----:B--2---:R-:W-:Y:S01]  /*c6c0*/  IMAD.SHL.U32 R3, R18, 0x10, RZ ;  /* 0x0000001012037824 */ /* 0x004fe200078e00ff */
[----:B------:R-:W-:Y:S01]  /*c6d0*/  LOP3.LUT R0, R17, 0x7, RZ, 0xc0, !PT ;  /* 0x0000000711007812 */ /* 0x000fe200078ec0ff */
[----:B------:R-:W-:-:S03]  /*c6e0*/  ULDC.64 UR6, c[0x0][0x688] ;  /* 0x0001a20000067ab9 */ /* 0x000fc60000000a00 */
[----:B------:R-:W-:Y:S02]  /*c6f0*/  LOP3.LUT R0, R3, 0xfffffff0, R0, 0xe2, !PT ;  /* 0xfffffff003007812 */ /* 0x000fe400078ee200 */
[----:B------:R-:W2:Y:S03]  /*c700*/  S2UR UR5, SR_CTAID.Z ;  /* 0x00000000000579c3 */ /* 0x000ea60000002700 */
[----:B------:R-:W-:-:S04]  /*c710*/  VIADD R3, R0, UR42 ;  /* 0x0000002a00037c36 */ /* 0x000fc80008000000 */
[----:B------:R-:W-:Y:S01]  /*c720*/  VIADD R2, R3, 0x8 ;  /* 0x0000000803027836 */ /* 0x000fe20000000000 */
[----:B-1----:R-:W-:-:S04]  /*c730*/  UIMAD UR4, UR4, UR6, UR42 ;  /* 0x00000006040472a4 */ /* 0x002fc8000f8e022a */
[----:B--2---:R-:W-:-:S03]  /*c740*/  UIMAD UR4, UR5, UR7, UR4 ;  /* 0x00000007050472a4 */ /* 0x004fc6000f8e0204 */
[----:B------:R-:W-:Y:S02]  /*c750*/  ULDC UR5, c[0x0][0x288] ;  /* 0x0000a20000057ab9 */ /* 0x000fe40000000800 */
[----:B------:R-:W-:Y:S02]  /*c760*/  ISETP.GE.U32.AND P0, PT, R3, UR5, PT ;  /* 0x0000000503007c0c */ /* 0x000fe4000bf06070 */
[----:B------:R-:W-:Y:S02]  /*c770*/  IADD3 R0, P2, R0, UR4, RZ ;  /* 0x0000000400007c10 */ /* 0x000fe4000ff5e0ff */
[----:B------:R-:W-:Y:S01]  /*c780*/  ISETP.GE.U32.AND P1, PT, R2, UR5, PT ;  /* 0x0000000502007c0c */ /* 0x000fe2000bf26070 */
[----:B------:R-:W-:Y:S02]  /*c790*/  ULDC.64 UR4, c[0x0][0x680] ;  /* 0x0001a00000047ab9 */ /* 0x000fe40000000a00 */
[----:B------:R-:W-:Y:S01]  /*c7a0*/  IMAD.X R3, RZ, RZ, RZ, P2 ;  /* 0x000000ffff037224 */ /* 0x000fe200010e06ff */
[----:B------:R-:W-:-:S04]  /*c7b0*/  LEA R2, P2, R0, UR4, 0x2 ;  /* 0x0000000400027c11 */ /* 0x000fc8000f8410ff */
[----:B------:R-:W-:-:S05]  /*c7c0*/  LEA.HI.X R3, R0, UR5, R3, 0x2, P2 ;  /* 0x0000000500037c11 */ /* 0x000fca00090f1403 */
[----:B------:R1:W-:Y:S04]  /*c7d0*/  @!P0 STG.E desc[UR8][R2.64], R11 ;  /* 0x0000000b02008986 */ /* 0x0003e8000c101908 */
[----:B------:R1:W-:Y:S02]  /*c7e0*/  @!P1 STG.E desc[UR8][R2.64+0x20], R9 ;  /* 0x0000200902009986 */ /* 0x0003e4000c101908 */
.L_x_59:
[----:B------:R-:W-:Y:S05]  /*c7f0*/  BSYNC B0 ;  /* 0x0000000000007941 */ /* 0x000fea0003800000 */
.L_x_58:
[----:B------:R-:W-:Y:S01]  /*c800*/  ULDC.64 UR4, c[0x0][0x730] ;  /* 0x0001cc0000047ab9 */ /* 0x000fe20000000a00 */
[-C--:B------:R-:W-:Y:S01]  /*c810*/  FMUL R23, R90, R10.reuse ;  /* 0x0000000a5a177220 */ /* 0x080fe20000400000 */
[----:B------:R-:W-:Y:S01]  /*c820*/  ISETP.NE.U32.AND P0, PT, RZ, UR4, PT ;  /* 0x00000004ff007c0c */ /* 0x000fe2000bf05070 */
[-C--:B------:R-:W-:Y:S01]  /*c830*/  FMUL R91, R91, R10.reuse ;  /* 0x0000000a5b5b7220 */ /* 0x080fe20000400000 */
[-C--:B------:R-:W-:Y:S01]  /*c840*/  FMUL R25, R94, R10.reuse ;  /* 0x0000000a5e197220 */ /* 0x080fe20000400000 */
[-C--:B------:R-:W-:Y:S01]  /*c850*/  FMUL R95, R95, R10.reuse ;  /* 0x0000000a5f5f7220 */ /* 0x080fe20000400000 */
[----:B------:R-:W-:Y:S01]  /*c860*/  ISETP.NE.AND.EX P0, PT, RZ, UR5, PT, P0 ;  /* 0x00000005ff007c0c */ /* 0x000fe2000bf05300 */
        /* <DEDUP_REMOVED lines=28> */
[----:B------:R-:W-:Y:S06]  /*ca30*/  @P0 BRA `(.L_x_60) ;  /* 0x0000000000200947 */ /* 0x000fec0003800000 */
[----:B------:R-:W-:Y:S02]  /*ca40*/  ULDC.64 UR4, c[0x0][0x728] ;  /* 0x0001ca0000047ab9 */ /* 0x000fe40000000a00 */
[----:B------:R-:W-:-:S04]  /*ca50*/  ISETP.NE.U32.AND P0, PT, RZ, UR4, PT ;  /* 0x00000004ff007c0c */ /* 0x000fc8000bf05070 */
[----:B------:R-:W-:-:S13]  /*ca60*/  ISETP.NE.AND.EX P0, PT, RZ, UR5, PT, P0 ;  /* 0x00000005ff007c0c */ /* 0x000fda000bf05300 */
[----:B------:R-:W-:Y:S05]  /*ca70*/  @!P0 BRA `(.L_x_61) ;  /* 0x00000000000c8947 */ /* 0x000fea0003800000 */
[----:B-12---:R-:W1:Y:S02]  /*ca80*/  LDC.64 R2, c[0x0][0x728] ;  /* 0x0001ca00ff027b82 */ /* 0x006e640000000a00 */
[----:B-1----:R4:W5:Y:S01]  /*ca90*/  LDG.E R2, desc[UR8][R2.64] ;  /* 0x0000000802027981 */ /* 0x002962000c1e1900 */
[----:B------:R-:W-:Y:S05]  /*caa0*/  BRA `(.L_x_60) ;  /* 0x0000000000047947 */ /* 0x000fea0003800000 */
.L_x_61:
[----:B-1----:R-:W3:Y:S02]  /*cab0*/  LDC R2, c[0x0][0x720] ;  /* 0x0001c800ff027b82 */ /* 0x002ee40000000800 */
.L_x_60:
[----:B--2---:R-:W-:Y:S01]  /*cac0*/  MOV R0, RZ ;  /* 0x000000ff00007202 */ /* 0x004fe20000000f00 */
[----:B---3-5:R-:W-:-:S03]  /*cad0*/  IMAD.MOV.U32 R32, RZ, RZ, R2 ;  /* 0x000000ffff207224 */ /* 0x028fc600078e0002 */
[----:B------:R-:W-:-:S13]  /*cae0*/  LOP3.LUT P0, RZ, R0, 0x1bf, RZ, 0xc0, !PT ;  /* 0x000001bf00ff7812 */ /* 0x000fda000780c0ff */
[----:B------:R-:W-:Y:S05]  /*caf0*/  @!P0 BRA `(.L_x_62) ;  /* 0x0000000000408947 */ /* 0x000fea0003800000 */
[----:B------:R-:W-:Y:S01]  /*cb00*/  MOV R0, 0x0 ;  /* 0x0000000000007802 */ /* 0x000fe20000000f00 */
[----:B------:R-:W-:Y:S01]  /*cb10*/  ULDC.64 UR4, c[0x4][0x68] ;  /* 0x01001a0000047ab9 */ /* 0x000fe20000000a00 */
[----:B------:R-:W-:Y:S01]  /*cb20*/  ULDC.64 UR6, c[0x4][0x8] ;  /* 0x0100020000067ab9 */ /* 0x000fe20000000a00 */
[----:B------:R-:W-:Y:S01]  /*cb30*/  IMAD.U32 R4, RZ, RZ, UR4 ;  /* 0x00000004ff047e24 */ /* 0x000fe2000f8e00ff */
[----:B-1--4-:R1:W2:Y:S01]  /*cb40*/  LDC.64 R2, c[0x4][R0] ;  /* 0x0100000000027b82 */ /* 0x0122a20000000a00 */
[----:B------:R-:W-:Y:S01]  /*cb50*/  IMAD.U32 R5, RZ, RZ, UR5 ;  /* 0x00000005ff057e24 */ /* 0x000fe2000f8e00ff */
[----:B------:R-:W-:Y:S01]  /*cb60*/  ULDC.64 UR4, c[0x4][0x70] ;  /* 0x01001c0000047ab9 */ /* 0x000fe20000000a00 */
[----:B------:R-:W-:Y:S02]  /*cb70*/  IMAD.U32 R10, RZ, RZ, UR6 ;  /* 0x00000006ff0a7e24 */ /* 0x000fe4000f8e00ff */
[----:B------:R-:W-:Y:S02]  /*cb80*/  IMAD.U32 R6, RZ, RZ, UR4 ;  /* 0x00000004ff067e24 */ /* 0x000fe4000f8e00ff */
[----:B------:R-:W-:-:S02]  /*cb90*/  IMAD.U32 R7, RZ, RZ, UR5 ;  /* 0x00000005ff077e24 */ /* 0x000fc4000f8e00ff */
[----:B------:R-:W-:Y:S02]  /*cba0*/  IMAD.U32 R11, RZ, RZ, UR7 ;  /* 0x00000007ff0b7e24 */ /* 0x000fe4000f8e00ff */
[----:B------:R-:W-:Y:S02]  /*cbb0*/  IMAD.MOV.U32 R8, RZ, RZ, 0x70 ;  /* 0x00000070ff087424 */ /* 0x000fe400078e00ff */
[----:B------:R-:W-:Y:S02]  /*cbc0*/  IMAD.MOV.U32 R12, RZ, RZ, 0x1 ;  /* 0x00000001ff0c7424 */ /* 0x000fe400078e00ff */
[----:B-1----:R-:W-:-:S07]  /*cbd0*/  IMAD.MOV.U32 R13, RZ, RZ, RZ ;  /* 0x000000ffff0d7224 */ /* 0x002fce00078e00ff */
[----:B------:R-:W-:-:S07]  /*cbe0*/  LEPC R20, `(.L_x_62) ;  /* 0x000000001014794e */ /* 0x000fce0000000000 */
[----:B--2---:R-:W-:Y:S05]  /*cbf0*/  CALL.ABS.NOINC R2 ;  /* 0x0000000002007343 */ /* 0x004fea0003c00000 */
.L_x_62:
[----:B------:R-:W-:Y:S02]  /*cc00*/  IMAD.U32 R19, RZ, RZ, UR36 ;  /* 0x00000024ff137e24 */ /* 0x000fe4000f8e00ff */
[----:B------:R-:W-:-:S04]  /*cc10*/  IMAD.U32 R0, RZ, RZ, UR37 ;  /* 0x00000025ff007e24 */ /* 0x000fc8000f8e00ff */
[----:B------:R-:W-:-:S04]  /*cc20*/  IMAD R19, R0, 0x2200, R19 ;  /* 0x0000220000137824 */ /* 0x000fc800078e0213 */
[----:B------:R-:W-:-:S05]  /*cc30*/  VIADD R0, R19, 0xffffde00 ;  /* 0xffffde0013007836 */ /* 0x000fca0000000000 */
        /* <DEDUP_REMOVED lines=18> */
.L_x_63:
[----:B------:R-:W2:Y:S01]  /*cd60*/  S2R R4, SR_TID.X ;  /* 0x0000000000047919 */ /* 0x000ea20000002100 */
[----:B------:R-:W-:Y:S01]  /*cd70*/  ULDC.64 UR4, c[0x0][0x730] ;  /* 0x0001cc0000047ab9 */ /* 0x000fe20000000a00 */
[----:B------:R-:W-:Y:S01]  /*cd80*/  VIADD R16, R16, 0x1f ;  /* 0x0000001f10107836 */ /* 0x000fe20000000000 */
[----:B------:R-:W-:Y:S01]  /*cd90*/  ISETP.NE.U32.AND P0, PT, RZ, UR4, PT ;  /* 0x00000004ff007c0c */ /* 0x000fe2000bf05070 */
[----:B------:R-:W-:Y:S01]  /*cda0*/  IMAD.SHL.U32 R17, R17, 0x40, RZ ;  /* 0x0000004011117824 */ /* 0x000fe200078e00ff */
[----:B------:R-:W-:Y:S02]  /*cdb0*/  BSSY B0, `(.L_x_64) ;  /* 0x000000e000007945 */ /* 0x000fe40003800000 */
[----:B------:R-:W-:-:S13]  /*cdc0*/  ISETP.NE.AND.EX P0, PT, RZ, UR5, PT, P0 ;  /* 0x00000005ff007c0c */ /* 0x000fda000bf05300 */
[----:B------:R-:W3:Y:S01]  /*cdd0*/  @P0 LDC R32, c[0x0][0x720] ;  /* 0x0001c800ff200b82 */ /* 0x000ee20000000800 */
[----:B------:R-:W-:Y:S01]  /*cde0*/  ISETP.GT.U32.AND P0, PT, R16, 0x3e, PT ;  /* 0x0000003e1000780c */ /* 0x000fe20003f04070 */
[C---:B--2---:R-:W-:Y:S02]  /*cdf0*/  IMAD.SHL.U32 R0, R4.reuse, 0x2, RZ ;  /* 0x0000000204007824 */ /* 0x044fe400078e00ff */
[----:B-1----:R-:W-:-:S03]  /*ce00*/  IMAD.SHL.U32 R2, R4, 0x10, RZ ;  /* 0x0000001004027824 */ /* 0x002fc600078e00ff */
[----:B----4-:R-:W-:Y:S02]  /*ce10*/  LOP3.LUT R3, R0, 0x6, RZ, 0xc0, !PT ;  /* 0x0000000600037812 */ /* 0x010fe400078ec0ff */
[----:B------:R-:W-:-:S03]  /*ce20*/  LOP3.LUT R5, R2, 0x180, RZ, 0xc0, !PT ;  /* 0x0000018002057812 */ /* 0x000fc600078ec0ff */
[----:B------:R-:W-:Y:S01]  /*ce30*/  IMAD R3, R18, 0x400, R3 ;  /* 0x0000040012037824 */ /* 0x000fe200078e0203 */
[----:B------:R-:W-:Y:S02]  /*ce40*/  LOP3.LUT R5, R5, 0x30, R0, 0xf8, !PT ;  /* 0x0000003005057812 */ /* 0x000fe400078ef800 */
[----:B------:R-:W-:-:S04]  /*ce50*/  LOP3.LUT R0, R17, 0x40, RZ, 0xc0, !PT ;  /* 0x0000004011007812 */ /* 0x000fc800078ec0ff */
[----:B------:R-:W-:Y:S01]  /*ce60*/  IADD3 R0, R5, R3, R0 ;  /* 0x0000000305007210 */ /* 0x000fe20007ffe000 */
[----:B------:R-:W-:Y:S06]  /*ce70*/  @P0 BRA `(.L_x_65) ;  /* 0x0000000000040947 */ /* 0x000fec0003800000 */
[----:B------:R-:W-:-:S04]  /*ce80*/  DEPBAR.LE SB0, 0x1 ;  /* 0x000080400000791a */ /* 0x000fc80000000000 */
.L_x_65:
[----:B------:R-:W-:Y:S05]  /*ce90*/  BSYNC B0 ;  /* 0x0000000000007941 */ /* 0x000fea0003800000 */
.L_x_64:
[----:B------:R-:W-:Y:S01]  /*cea0*/  R2P PR, R4, 0x18 ;  /* 0x0000001804007804 */ /* 0x000fe20000000000 */
[----:B------:R-:W-:Y:S01]  /*ceb0*/  IMAD.IADD R39, R19, 0x1, R0 ;  /* 0x0000000113277824 */ /* 0x000fe200078e0200 */
[----:B------:R-:W-:Y:S05]  /*cec0*/  WARPSYNC.ALL ;  /* 0x0000000000007948 */ /* 0x000fea0003800000 */
[C---:B------:R-:W-:Y:S01]  /*ced0*/  VIADD R0, R39.reuse, 0xffffde00 ;  /* 0xffffde0027007836 */ /* 0x040fe20000000000 */
[----:B------:R-:W-:Y:S01]  /*cee0*/  BAR.SYNC.DEFER_BLOCKING 0x1, 0x80 ;  /* 0x0042000000007b1d */ /* 0x000fe20000010000 */
[----:B------:R-:W-:Y:S02]  /*cef0*/  VIADD R21, R39, 0xffffde20 ;  /* 0xffffde2027157836 */ /* 0x000fe40000000000 */
[-C--:B---3--:R-:W-:Y:S01]  /*cf00*/  FMUL R3, R91, R32.reuse ;  /* 0x000000205b037220 */ /* 0x088fe20000400000 */
[-C--:B------:R-:W-:Y:S01]  /*cf10*/  FMUL R2, R25, R32.reuse ;  /* 0x0000002019027220 */ /* 0x080fe20000400000 */
[----:B------:R-:W-:Y:S01]  /*cf20*/  FMUL R4, R27, R32 ;  /* 0x000000201b047220 */ /* 0x000fe20000400000 */
[----:B------:R-:W-:-:S02]  /*cf30*/  @P4 VIADD R21, R0, 0xffffffe0 ;  /* 0xffffffe000154836 */ /* 0x000fc40000000000 */
        /* <DEDUP_REMOVED lines=61> */
[----:B------:R-:W-:Y:S01]  /*d310*/  F2FP.SATFINITE.E4M3.F32.PACK_AB_MERGE_C R32, R3, R0, RZ ;  /* 0x000000000320723e */ /* 0x000fe200048070ff */
[----:B------:R-:W-:Y:S01]  /*d320*/  IMAD.MOV.U32 R0, RZ, RZ, 0x10 ;  /* 0x00000010ff007424 */ /* 0x000fe200078e00ff */
[----:B------:R-:W-:Y:S01]  /*d330*/  F2FP.SATFINITE.E4M3.F32.PACK_AB_MERGE_C R88, R89, R88, RZ ;  /* 0x000000585958723e */ /* 0x000fe200048070ff */
[----:B------:R-:W-:Y:S01]  /*d340*/  BSSY B0, `(.L_x_66) ;  /* 0x0000045000007945 */ /* 0x000fe20003800000 */
[----:B------:R-:W-:Y:S01]  /*d350*/  F2FP.SATFINITE.E4M3.F32.PACK_AB_MERGE_C R92, R93, R92, RZ ;  /* 0x0000005c5d5c723e */ /* 0x000fe200048070ff */
[----:B------:R1:W-:Y:S01]  /*d360*/  STS.U16 [R39+-0x2000], R32 ;  /* 0xffe0002027007388 */ /* 0x0003e20000000400 */
[----:B------:R-:W-:-:S02]  /*d370*/  SEL R0, R0, 0xfffffff0, !P3 ;  /* 0xfffffff000007807 */ /* 0x000fc40005800000 */
[----:B------:R-:W-:Y:S01]  /*d380*/  F2FP.SATFINITE.E4M3.F32.PACK_AB_MERGE_C R34, R5, R2, RZ ;  /* 0x000000020522723e */ /* 0x000fe200048070ff */
[----:B------:R1:W-:Y:S01]  /*d390*/  STS.U16 [R39+-0x2200], R88 ;  /* 0xffde005827007388 */ /* 0x0003e20000000400 */
[----:B------:R-:W-:Y:S01]  /*d3a0*/  F2FP.SATFINITE.E4M3.F32.PACK_AB_MERGE_C R97, R97, R96, RZ ;  /* 0x000000606161723e */ /* 0x000fe200048070ff */
[C---:B------:R-:W-:Y:S01]  /*d3b0*/  IMAD.IADD R2, R0.reuse, 0x1, R39 ;  /* 0x0000000100027824 */ /* 0x040fe200078e0227 */
[----:B------:R-:W-:Y:S01]  /*d3c0*/  F2FP.SATFINITE.E4M3.F32.PACK_AB_MERGE_C R7, R7, R4, RZ ;  /* 0x000000040707723e */ /* 0x000fe200048070ff */
[----:B------:R-:W-:Y:S01]  /*d3d0*/  IMAD.IADD R3, R0, 0x1, R21 ;  /* 0x0000000100037824 */ /* 0x000fe200078e0215 */
[----:B------:R-:W-:Y:S01]  /*d3e0*/  F2FP.SATFINITE.E4M3.F32.PACK_AB_MERGE_C R101, R101, R100, RZ ;  /* 0x000000646565723e */ /* 0x000fe200048070ff */
[----:B------:R1:W-:Y:S01]  /*d3f0*/  STS.U16 [R39+-0x21f8], R92 ;  /* 0xffde085c27007388 */ /* 0x0003e20000000400 */
[----:B------:R-:W-:Y:S02]  /*d400*/  F2FP.SATFINITE.E4M3.F32.PACK_AB_MERGE_C R9, R9, R6, RZ ;  /* 0x000000060909723e */ /* 0x000fe400048070ff */
[----:B------:R-:W-:Y:S01]  /*d410*/  F2FP.SATFINITE.E4M3.F32.PACK_AB_MERGE_C R104, R105, R104, RZ ;  /* 0x000000686968723e */ /* 0x000fe200048070ff */
[----:B------:R1:W-:Y:S01]  /*d420*/  STS.U16 [R39+-0x1ff8], R34 ;  /* 0xffe0082227007388 */ /* 0x0003e20000000400 */
[----:B------:R-:W-:-:S02]  /*d430*/  F2FP.SATFINITE.E4M3.F32.PACK_AB_MERGE_C R8, R11, R8, RZ ;  /* 0x000000080b08723e */ /* 0x000fc400048070ff */
[----:B------:R-:W-:Y:S01]  /*d440*/  F2FP.SATFINITE.E4M3.F32.PACK_AB_MERGE_C R108, R109, R108, RZ ;  /* 0x0000006c6d6c723e */ /* 0x000fe200048070ff */
[----:B------:R1:W-:Y:S01]  /*d450*/  STS.U16 [R2+-0x2200], R97 ;  /* 0xffde006102007388 */ /* 0x0003e20000000400 */
[----:B------:R-:W-:Y:S02]  /*d460*/  F2FP.SATFINITE.E4M3.F32.PACK_AB_MERGE_C R10, R13, R10, RZ ;  /* 0x0000000a0d0a723e */ /* 0x000fe400048070ff */
        /* <DEDUP_REMOVED lines=10> */
[----:B------:R1:W-:Y:S01]  /*d510*/  STS.U16 [R21], R104 ;  /* 0x0000006815007388 */ /* 0x0003e20000000400 */
[----:B------:R-:W-:Y:S02]  /*d520*/  F2FP.SATFINITE.E4M3.F32.PACK_AB_MERGE_C R18, R18, R25, RZ ;  /* 0x000000191212723e */ /* 0x000fe400048070ff */
[----:B------:R-:W-:Y:S01]  /*d530*/  F2FP.SATFINITE.E4M3.F32.PACK_AB_MERGE_C R129, R129, R128, RZ ;  /* 0x000000808181723e */ /* 0x000fe200048070ff */
[----:B------:R1:W-:Y:S01]  /*d540*/  STS.U16 [R21+0x200], R8 ;  /* 0x0002000815007388 */ /* 0x0003e20000000400 */
[----:B------:R-:W-:-:S02]  /*d550*/  F2FP.SATFINITE.E4M3.F32.PACK_AB_MERGE_C R27, R20, R27, RZ ;  /* 0x0000001b141b723e */ /* 0x000fc400048070ff */
[----:B------:R-:W-:Y:S01]  /*d560*/  F2FP.SATFINITE.E4M3.F32.PACK_AB_MERGE_C R133, R133, R132, RZ ;  /* 0x000000848585723e */ /* 0x000fe200048070ff */
[----:B------:R1:W-:Y:S01]  /*d570*/  STS.U16 [R21+0x8], R108 ;  /* 0x0000086c15007388 */ /* 0x0003e20000000400 */
[----:B------:R-:W-:Y:S02]  /*d580*/  F2FP.SATFINITE.E4M3.F32.PACK_AB_MERGE_C R29, R22, R29, RZ ;  /* 0x0000001d161d723e */ /* 0x000fe400048070ff */
[----:B------:R-:W-:Y:S01]  /*d590*/  F2FP.SATFINITE.E4M3.F32.PACK_AB_MERGE_C R136, R137, R136, RZ ;  /* 0x000000888988723e */ /* 0x000fe200048070ff */
[----:B------:R1:W-:Y:S01]  /*d5a0*/  STS.U16 [R21+0x208], R10 ;  /* 0x0002080a15007388 */ /* 0x0003e20000000400 */
[----:B------:R-:W-:Y:S02]  /*d5b0*/  F2FP.SATFINITE.E4M3.F32.PACK_AB_MERGE_C R24, R24, R31, RZ ;  /* 0x0000001f1818723e */ /* 0x000fe400048070ff */
[----:B------:R-:W-:Y:S01]  /*d5c0*/  F2FP.SATFINITE.E4M3.F32.PACK_AB_MERGE_C R140, R141, R140, RZ ;  /* 0x0000008c8d8c723e */ /* 0x000fe200048070ff */
[----:B------:R1:W-:Y:S01]  /*d5d0*/  STS.U16 [R3], R112 ;  /* 0x0000007003007388 */ /* 0x0003e20000000400 */
[----:B------:R-:W-:-:S02]  /*d5e0*/  F2FP.SATFINITE.E4M3.F32.PACK_AB_MERGE_C R26, R26, R33, RZ ;  /* 0x000000211a1a723e */ /* 0x000fc400048070ff */
[----:B------:R-:W-:Y:S01]  /*d5f0*/  F2FP.SATFINITE.E4M3.F32.PACK_AB_MERGE_C R144, R145, R144, RZ ;  /* 0x000000909190723e */ /* 0x000fe200048070ff */
[----:B------:R1:W-:Y:S01]  /*d600*/  STS.U16 [R3+0x200], R12 ;  /* 0x0002000c03007388 */ /* 0x0003e20000000400 */
[----:B------:R-:W-:Y:S02]  /*d610*/  F2FP.SATFINITE.E4M3.F32.PACK_AB_MERGE_C R28, R28, R35, RZ ;  /* 0x000000231c1c723e */ /* 0x000fe400048070ff */
[----:B------:R-:W-:Y:S01]  /*d620*/  F2FP.SATFINITE.E4M3.F32.PACK_AB_MERGE_C R148, R149, R148, RZ ;  /* 0x000000949594723e */ /* 0x000fe200048070ff */
[----:B------:R1:W-:Y:S01]  /*d630*/  STS.U16 [R3+0x8], R116 ;  /* 0x0000087403007388 */ /* 0x0003e20000000400 */
[----:B------:R-:W-:-:S03]  /*d640*/  F2FP.SATFINITE.E4M3.F32.PACK_AB_MERGE_C R30, R30, R37, RZ ;  /* 0x000000251e1e723e */ /* 0x000fc600048070ff */
[----:B------:R1:W-:Y:S01]  /*d650*/  STS.U16 [R3+0x208], R14 ;  /* 0x0002080e03007388 */ /* 0x0003e20000000400 */
[----:B------:R-:W-:Y:S01]  /*d660*/  @!PT LDS RZ, [RZ] ;  /* 0x00000000fffff984 */ /* 0x000fe20000000800 */
[----:B------:R-:W-:Y:S01]  /*d670*/  @!PT LDS RZ, [RZ] ;  /* 0x00000000fffff984 */ /* 0x000fe20000000800 */
[----:B------:R-:W-:Y:S01]  /*d680*/  @!PT LDS RZ, [RZ] ;  /* 0x00000000fffff984 */ /* 0x000fe20000000800 */
[----:B------:R-:W-:Y:S01]  /*d690*/  @!PT LDS RZ, [RZ] ;  /* 0x00000000fffff984 */ /* 0x000fe20000000800 */
[----:B------:R2:W-:Y:S06]  /*d6a0*/  MEMBAR.ALL.CTA ;  /* 0x0000000000007992 */ /* 0x0005ec0000008000 */
[----:B--2---:R-:W2:Y:S02]  /*d6b0*/  FENCE.VIEW.ASYNC.S ;  /* 0x00000000000073c6 */ /* 0x004ea40000000000 */
[----:B--2---:R-:W-:Y:S06]  /*d6c0*/  BAR.SYNC.DEFER_BLOCKING 0x1, 0x80 ;  /* 0x0042000000007b1d */ /* 0x004fec0000010000 */
[----:B-1----:R-:W-:Y:S05]  /*d6d0*/  @P0 BRA `(.L_x_67) ;  /* 0x00000000002c0947 */ /* 0x002fea0003800000 */
[----:B------:R-:W-:Y:S01]  /*d6e0*/  S2UR UR44, SR_CTAID.Z ;  /* 0x00000000002c79c3 */ /* 0x000fe20000002700 */
[----:B------:R-:W-:Y:S01]  /*d6f0*/  R2UR UR40, R19 ;  /* 0x00000000132872ca */ /* 0x000fe200000e0000 */
[----:B------:R-:W-:Y:S01]  /*d700*/  ULDC.64 UR4, c[0x0][0x198] ;  /* 0x0000660000047ab9 */ /* 0x000fe20000000a00 */
[----:B------:R-:W-:Y:S01]  /*d710*/  UMOV UR41, URZ ;  /* 0x0000003f00297c82 */ /* 0x000fe20008000000 */
[----:B------:R-:W-:-:S04]  /*d720*/  UIADD3 UR4, UP0, UR4, 0x670, URZ ;  /* 0x0000067004047890 */ /* 0x000fc8000ff1e03f */
[----:B------:R-:W1:Y:S01]  /*d730*/  S2UR UR43, SR_CTAID.Y ;  /* 0x00000000002b79c3 */ /* 0x000e620000002600 */
[----:B------:R-:W-:-:S05]  /*d740*/  UIADD3.X UR5, URZ, UR5, URZ, UP0, !UPT ;  /* 0x000000053f057290 */ /* 0x000fca00087fe43f */
[----:B------:R-:W-:-:S09]  /*d750*/  UIADD3 UR40, UR40, -0x2200, URZ ;  /* 0xffffde0028287890 */ /* 0x000fd2000fffe03f */
[----:B-1----:R1:W-:Y:S01]  /*d760*/  UTMASTG.4D [UR40], [UR4] ;  /* 0x00000028040073b5 */ /* 0x0023e20008018000 */
[----:B------:R0:W-:Y:S01]  /*d770*/  UTMACMDFLUSH ;  /* 0x00000000000079b7 */ /* 0x0001e20000000000 */
[----:B-1----:R-:W-:-:S04]  /*d780*/  DEPBAR.LE SB0, 0x1 ;  /* 0x000080400000791a */ /* 0x002fc80000000000 */
.L_x_67:
[----:B------:R-:W-:Y:S05]  /*d790*/  BSYNC B0 ;  /* 0x0000000000007941 */ /* 0x000fea0003800000 */
.L_x_66:
[----:B------:R-:W-:Y:S06]  /*d7a0*/  BAR.SYNC.DEFER_BLOCKING 0x1, 0x80 ;  /* 0x0042000000007b1d */ /* 0x000fec0000010000 */
[----:B------:R-:W-:Y:S01]  /*d7b0*/  BSSY B0, `(.L_x_68) ;  /* 0x0000023000007945 */ /* 0x000fe20003800000 */
[----:B------:R1:W-:Y:S04]  /*d7c0*/  STS.U16 [R39+-0x1200], R120 ;  /* 0xffee007827007388 */ /* 0x0003e80000000400 */
[----:B------:R1:W-:Y:S04]  /*d7d0*/  STS.U16 [R39+-0x1000], R16 ;  /* 0xfff0001027007388 */ /* 0x0003e80000000400 */
[----:B------:R1:W-:Y:S04]  /*d7e0*/  STS.U16 [R39+-0x11f8], R124 ;  /* 0xffee087c27007388 */ /* 0x0003e80000000400 */
[----:B------:R1:W-:Y:S04]  /*d7f0*/  STS.U16 [R39+-0xff8], R18 ;  /* 0xfff0081227007388 */ /* 0x0003e80000000400 */
[----:B------:R1:W-:Y:S04]  /*d800*/  STS.U16 [R2+-0x1200], R129 ;  /* 0xffee008102007388 */ /* 0x0003e80000000400 */
[----:B------:R1:W-:Y:S04]  /*d810*/  STS.U16 [R2+-0x1000], R27 ;  /* 0xfff0001b02007388 */ /* 0x0003e80000000400 */
[----:B------:R1:W-:Y:S04]  /*d820*/  STS.U16 [R2+-0x11f8], R133 ;  /* 0xffee088502007388 */ /* 0x0003e80000000400 */
[----:B------:R1:W-:Y:S04]  /*d830*/  STS.U16 [R2+-0xff8], R29 ;  /* 0xfff0081d02007388 */ /* 0x0003e80000000400 */
[----:B------:R1:W-:Y:S04]  /*d840*/  STS.U16 [R21+0x1000], R136 ;  /* 0x0010008815007388 */ /* 0x0003e80000000400 */
[----:B------:R1:W-:Y:S04]  /*d850*/  STS.U16 [R21+0x1200], R24 ;  /* 0x0012001815007388 */ /* 0x0003e80000000400 */
[----:B------:R1:W-:Y:S04]  /*d860*/  STS.U16 [R21+0x1008], R140 ;  /* 0x0010088c15007388 */ /* 0x0003e80000000400 */
[----:B------:R1:W-:Y:S04]  /*d870*/  STS.U16 [R21+0x1208], R26 ;  /* 0x0012081a15007388 */ /* 0x0003e80000000400 */
[----:B------:R1:W-:Y:S04]  /*d880*/  STS.U16 [R3+0x1000], R144 ;  /* 0x0010009003007388 */ /* 0x0003e80000000400 */
[----:B------:R1:W-:Y:S04]  /*d890*/  STS.U16 [R3+0x1200], R28 ;  /* 0x0012001c03007388 */ /* 0x0003e80000000400 */
[----:B------:R1:W-:Y:S04]  /*d8a0*/  STS.U16 [R3+0x1008], R148 ;  /* 0x0010089403007388 */ /* 0x0003e80000000400 */
        /* <DEDUP_REMOVED lines=12> */
[----:B------:R-:W-:Y:S01]  /*d970*/  UMOV UR41, 0x40 ;  /* 0x0000004000297882 */ /* 0x000fe20000000000 */
[----:B------:R-:W-:-:S04]  /*d980*/  UIADD3 UR4, UP0, UR4, 0x670, URZ ;  /* 0x0000067004047890 */ /* 0x000fc8000ff1e03f */
[----:B------:R-:W1:Y:S01]  /*d990*/  S2UR UR43, SR_CTAID.Y ;  /* 0x00000000002b79c3 */ /* 0x000e620000002600 */
[----:B------:R-:W-:-:S05]  /*d9a0*/  UIADD3.X UR5, URZ, UR5, URZ, UP0, !UPT ;  /* 0x000000053f057290 */ /* 0x000fca00087fe43f */
[----:B------:R-:W-:-:S09]  /*d9b0*/  UIADD3 UR40, UR40, -0x1200, URZ ;  /* 0xffffee0028287890 */ /* 0x000fd2000fffe03f */
[----:B-1----:R1:W-:Y:S02]  /*d9c0*/  UTMASTG.4D [UR40], [UR4] ;  /* 0x00000028040073b5 */ /* 0x0023e40008018000 */
[----:B-1----:R0:W-:Y:S02]  /*d9d0*/  UTMACMDFLUSH ;  /* 0x00000000000079b7 */ /* 0x0021e40000000000 */
.L_x_69:
[----:B------:R-:W-:Y:S05]  /*d9e0*/  BSYNC B0 ;  /* 0x0000000000007941 */ /* 0x000fea0003800000 */
.L_x_68:
[----:B------:R-:W-:Y:S01]  /*d9f0*/  UIADD3 UR37, UR37, -0x1, URZ ;  /* 0xffffffff25257890 */ /* 0x000fe2000fffe03f */
[----:B------:R-:W-:-:S04]  /*da00*/  DEPBAR.LE SB0, 0x0 ;  /* 0x000080000000791a */ /* 0x000fc80000000000 */
[----:B------:R-:W-:-:S04]  /*da10*/  USHF.L.U32 UR4, UR37, 0x3, URZ ;  /* 0x0000000325047899 */ /* 0x000fc8000800063f */
[----:B------:R-:W-:-:S04]  /*da20*/  ULOP3.LUT UR4, UR4, 0x8, URZ, 0xe2, !UPT ;  /* 0x0000000804047892 */ /* 0x000fc8000f8ee23f */
[----:B------:R-:W-:-:S06]  /*da30*/  ULOP3.LUT UR4, UR4, 0x18, URZ, 0x3c, !UPT ;  /* 0x0000001804047892 */ /* 0x000fcc000f8e3c3f */
[----:B------:R-:W-:-:S04]  /*da40*/  IMAD.U32 R0, RZ, RZ, UR4 ;  /* 0x00000004ff007e24 */ /* 0x000fc8000f8e00ff */
[----:B------:R-:W-:Y:S01]  /*da50*/  SYNCS.ARRIVE.TRANS64.A1T0 RZ, [R0+UR36+0x18090], RZ ;  /* 0x018090ff00ff79a7 */ /* 0x000fe20008100024 */
[----:B------:R-:W-:Y:S05]  /*da60*/  EXIT ;  /* 0x000000000000794d */ /* 0x000fea0003800000 */
.L_x_6:
[----:B------:R-:W-:-:S08]  /*da70*/  UISETP.NE.AND UP0, UPT, UR10, 0x1, UPT ;  /* 0x000000010a00788c */ /* 0x000fd0000bf05270 */
[----:B------:R-:W1:-:S00]  /*da80*/  USETMAXREG.DEALLOC.CTAPOOL 0x18 ;  /* 0x00000018000079c8 */ /* 0x000e4000080e0500 */
[----:B------:R-:W-:-:S13]  /*da90*/  PLOP3.LUT P0, PT, PT, PT, UP0, 0x80, 0x0 ;  /* 0x000000000000781c */ /* 0x000fda0003f0f008 */
[----:B------:R-:W-:Y:S05]  /*daa0*/  @P0 EXIT ;  /* 0x000000000000094d */ /* 0x000fea0003800000 */
[----:B------:R-:W2:Y:S01]  /*dab0*/  S2UR UR11, SR_CTAID.X ;  /* 0x00000000000b79c3 */ /* 0x000ea20000002500 */
[----:B------:R-:W-:Y:S01]  /*dac0*/  ELECT P3, URZ, PT ;  /* 0x00000000003f782f */ /* 0x000fe20003860000 */
[----:B------:R-:W-:Y:S01]  /*dad0*/  BSSY B0, `(.L_x_70) ;  /* 0x0000029000007945 */ /* 0x000fe20003800000 */
[----:B-1----:R-:W-:Y:S02]  /*dae0*/  IMAD.MOV.U32 R2, RZ, RZ, RZ ;  /* 0x000000ffff027224 */ /* 0x002fe400078e00ff */
[----:B------:R-:W-:Y:S02]  /*daf0*/  IMAD.MOV.U32 R8, RZ, RZ, RZ ;  /* 0x000000ffff087224 */ /* 0x000fe400078e00ff */
[----:B------:R-:W-:Y:S01]  /*db00*/  IMAD.MOV.U32 R4, RZ, RZ, RZ ;  /* 0x000000ffff047224 */ /* 0x000fe200078e00ff */
[----:B------:R-:W1:Y:S08]  /*db10*/  S2UR UR20, SR_CTAID.Y ;  /* 0x00000000001479c3 */ /* 0x000e700000002600 */
[----:B------:R-:W3:Y:S01]  /*db20*/  S2UR UR21, SR_CTAID.Z ;  /* 0x00000000001579c3 */ /* 0x000ee20000002700 */
[----:B--2---:R-:W-:Y:S01]  /*db30*/  USHF.L.U32 UR11, UR11, 0x7, URZ ;  /* 0x000000070b0b7899 */ /* 0x004fe2000800063f */
[----:B------:R-:W-:Y:S11]  /*db40*/  @!P3 BRA `(.L_x_71) ;  /* 0x000000000084b947 */ /* 0x000ff60003800000 */
[----:B------:R-:W2:Y:S01]  /*db50*/  S2R R4, SR_CgaCtaId ;  /* 0x0000000000047919 */ /* 0x000ea20000008800 */
[----:B------:R-:W-:Y:S01]  /*db60*/  MOV R3, 0x400 ;  /* 0x0000040000037802 */ /* 0x000fe20000000f00 */
[----:B------:R-:W-:-:S03]  /*db70*/  IMAD.MOV.U32 R5, RZ, RZ, 0x1 ;  /* 0x00000001ff057424 */ /* 0x000fc600078e00ff */
[----:B--2---:R-:W-:Y:S02]  /*db80*/  LEA R4, R4, R3, 0x18 ;  /* 0x0000000304047211 */ /* 0x004fe400078ec0ff */
[----:B------:R-:W-:-:S04]  /*db90*/  SHF.L.U32 R3, R5, 0x1f, RZ ;  /* 0x0000001f05037819 */ /* 0x000fc800000006ff */
[----:B------:R-:W2:Y:S02]  /*dba0*/  SYNCS.PHASECHK.TRANS64.TRYWAIT P0, [R4+URZ+0x18060], R3 ;  /* 0x01806003040075a7 */ /* 0x000ea4000800017f */
[----:B--2---:R-:W-:Y:S05]  /*dbb0*/  @!P0 BRA `(.L_x_72) ;  /* 0x0000001000908947 */ /* 0x004fea0003800000 */
.L_x_109:
[----:B------:R-:W-:Y:S01]  /*dbc0*/  ULOP3.LUT UR4, UR6, 0x2, URZ, 0xfc, !UPT ;  /* 0x0000000206047892 */ /* 0x000fe2000f8efc3f */
[----:B--2---:R-:W-:-:S03]  /*dbd0*/  @P2 IMAD.MOV.U32 R3, RZ, RZ, 0x2000 ;  /* 0x00002000ff032424 */ /* 0x004fc600078e00ff */
[----:B------:R-:W-:Y:S01]  /*dbe0*/  UPRMT UR4, UR4, 0x9910, URZ ;  /* 0x0000991004047896 */ /* 0x000fe2000800003f */
[----:B------:R2:W-:Y:S03]  /*dbf0*/  @P2 SYNCS.ARRIVE.TRANS64 RZ, [R4+URZ+0x18050], R3 ;  /* 0x0180500304ff29a7 */ /* 0x0005e6000800003f */
[----:B------:R-:W-:-:S06]  /*dc00*/  UISETP.NE.AND UP0, UPT, UR4, 0x2, UPT ;  /* 0x000000020400788c */ /* 0x000fcc000bf05270 */
[----:B------:R-:W-:-:S13]  /*dc10*/  PLOP3.LUT P0, PT, PT, PT, UP0, 0x80, 0x0 ;  /* 0x000000000000781c */ /* 0x000fda0003f0f008 */
[----:B--2---:R-:W-:Y:S05]  /*dc20*/  @P0 BRA `(.L_x_73) ;  /* 0x0000000000040947 */ /* 0x004fea0003800000 */
[----:B-1-3--:R-:W-:Y:S01]  /*dc30*/  BPT.TRAP 0x1 ;  /* 0x000000040000795c */ /* 0x00afe20000300000 */
.L_x_73:
[----:B------:R-:W-:-:S04]  /*dc40*/  LOP3.LUT P0, RZ, R0, 0x1f, RZ, 0xc0, !PT ;  /* 0x0000001f00ff7812 */ /* 0x000fc8000780c0ff */
[----:B------:R-:W-:-:S13]  /*dc50*/  PLOP3.LUT P0, PT, P0, P2, PT, 0x2a, 0x0 ;  /* 0x000000000000781c */ /* 0x000fda0000704572 */
[----:B------:R-:W-:Y:S05]  /*dc60*/  @P0 BRA `(.L_x_74) ;  /* 0x0000000000040947 */ /* 0x000fea0003800000 */
[----:B-1-3--:R-:W-:Y:S01]  /*dc70*/  BPT.TRAP 0x1 ;  /* 0x000000040000795c */ /* 0x00afe20000300000 */
.L_x_74:
[----:B------:R-:W-:Y:S01]  /*dc80*/  R2UR UR8, R4 ;  /* 0x00000000040872ca */ /* 0x000fe200000e0000 */
[----:B------:R-:W-:Y:S01]  /*dc90*/  ULDC.64 UR4, c[0x0][0x198] ;  /* 0x0000660000047ab9 */ /* 0x000fe20000000a00 */
[----:B------:R-:W-:Y:S01]  /*dca0*/  UMOV UR14, 0x0 ;  /* 0x00000000000e7882 */ /* 0x000fe20000000000 */
[----:B------:R-:W-:Y:S01]  /*dcb0*/  UIADD3 UR4, UP0, UR4, 0xf0, URZ ;  /* 0x000000f004047890 */ /* 0x000fe2000ff1e03f */
[----:B------:R-:W-:Y:S01]  /*dcc0*/  IMAD.MOV.U32 R4, RZ, RZ, 0x1 ;  /* 0x00000001ff047424 */ /* 0x000fe200078e00ff */
[----:B------:R-:W-:Y:S01]  /*dcd0*/  UMOV UR15, 0x10000000 ;  /* 0x10000000000f7882 */ /* 0x000fe20000000000 */
[----:B------:R-:W-:Y:S01]  /*dce0*/  UMOV UR10, URZ ;  /* 0x0000003f000a7c82 */ /* 0x000fe20008000000 */
[----:B------:R-:W-:Y:S01]  /*dcf0*/  UIADD3.X UR5, URZ, UR5, URZ, UP0, !UPT ;  /* 0x000000053f057290 */ /* 0x000fe200087fe43f */
[----:B------:R-:W-:Y:S01]  /*dd00*/  IMAD.MOV.U32 R8, RZ, RZ, 0x40 ;  /* 0x00000040ff087424 */ /* 0x000fe200078e00ff */
[----:B-1----:R-:W-:Y:S01]  /*dd10*/  UMOV UR12, UR20 ;  /* 0x00000014000c7c82 */ /* 0x002fe20008000000 */
[----:B---3--:R-:W-:-:S03]  /*dd20*/  UMOV UR13, UR21 ;  /* 0x00000015000d7c82 */ /* 0x008fc60008000000 */
[----:B------:R-:W-:-:S09]  /*dd30*/  UIADD3 UR9, UR8, 0x18050, URZ ;  /* 0x0001805008097890 */ /* 0x000fd2000fffe03f */
[----:B------:R2:W-:Y:S02]  /*dd40*/  UTMALDG.4D [UR8], [UR4], desc[UR14] ;  /* 0x00000e08040075b4 */ /* 0x0005e40008019000 */
[----:B--2---:R-:W-:Y:S01]  /*dd50*/  NOP ;  /* 0x0000000000007918 */ /* 0x004fe20000000000 */
.L_x_71:
[----:B-1-3--:R-:W-:Y:S05]  /*dd60*/  BSYNC B0 ;  /* 0x0000000000007941 */ /* 0x00afea0003800000 */
.L_x_70:
[----:B------:R-:W1:Y:S01]  /*dd70*/  LDC R3, c[0x0][0x28c] ;  /* 0x0000a300ff037b82 */ /* 0x000e620000000800 */
[----:B------:R-:W-:Y:S01]  /*dd80*/  BSSY B0, `(.L_x_75) ;  /* 0x0000023000007945 */ /* 0x000fe20003800000 */
[----:B-1----:R-:W-:-:S13]  /*dd90*/  ISETP.GT.AND P4, PT, R3, RZ, P3 ;  /* 0x000000ff0300720c */ /* 0x002fda0001f84270 */
[----:B------:R-:W-:Y:S05]  /*dda0*/  @!P4 BRA `(.L_x_76) ;  /* 0x000000000080c947 */ /* 0x000fea0003800000 */
[----:B------:R-:W1:Y:S01]  /*ddb0*/  S2R R5, SR_CgaCtaId ;  /* 0x0000000000057919 */ /* 0x000e620000008800 */
[----:B------:R-:W-:-:S04]  /*ddc0*/  MOV R2, 0x400 ;  /* 0x0000040000027802 */ /* 0x000fc80000000f00 */
[----:B-1----:R-:W-:Y:S01]  /*ddd0*/  LEA R5, R5, R2, 0x18 ;  /* 0x0000000205057211 */ /* 0x002fe200078ec0ff */
[----:B------:R-:W-:-:S05]  /*dde0*/  IMAD.MOV.U32 R2, RZ, RZ, 0x1 ;  /* 0x00000001ff027424 */ /* 0x000fca00078e00ff */
[----:B------:R-:W-:-:S04]  /*ddf0*/  SHF.L.U32 R2, R2, 0x1f, RZ ;  /* 0x0000001f02027819 */ /* 0x000fc800000006ff */
[----:B------:R-:W1:Y:S02]  /*de00*/  SYNCS.PHASECHK.TRANS64.TRYWAIT P0, [R5+URZ+0x18028], R2 ;  /* 0x01802802050075a7 */ /* 0x000e64000800017f */
[----:B-1----:R-:W-:Y:S05]  /*de10*/  @!P0 BRA `(.L_x_77) ;  /* 0x00000010000c8947 */ /* 0x002fea0003800000 */
.L_x_110:
[----:B------:R-:W-:Y:S01]  /*de20*/  ULOP3.LUT UR4, UR6, 0x2, URZ, 0xfc, !UPT ;  /* 0x0000000206047892 */ /* 0x000fe2000f8efc3f */
[----:B-1----:R-:W-:-:S03]  /*de30*/  @P2 IMAD.MOV.U32 R2, RZ, RZ, 0x4000 ;  /* 0x00004000ff022424 */ /* 0x002fc600078e00ff */
[----:B------:R-:W-:Y:S01]  /*de40*/  UPRMT UR4, UR4, 0x9910, URZ ;  /* 0x0000991004047896 */ /* 0x000fe2000800003f */
[----:B------:R1:W-:Y:S03]  /*de50*/  @P2 SYNCS.ARRIVE.TRANS64 RZ, [R5+URZ+0x18000], R2 ;  /* 0x0180000205ff29a7 */ /* 0x0003e6000800003f */
[----:B------:R-:W-:-:S06]  /*de60*/  UISETP.NE.AND UP0, UPT, UR4, 0x2, UPT ;  /* 0x000000020400788c */ /* 0x000fcc000bf05270 */
[----:B------:R-:W-:-:S13]  /*de70*/  PLOP3.LUT P0, PT, PT, PT, UP0, 0x80, 0x0 ;  /* 0x000000000000781c */ /* 0x000fda0003f0f008 */
[----:B-1----:R-:W-:Y:S05]  /*de80*/  @P0 BRA `(.L_x_78) ;  /* 0x0000000000040947 */ /* 0x002fea0003800000 */
[----:B------:R-:W-:Y:S01]  /*de90*/  BPT.TRAP 0x1 ;  /* 0x000000040000795c */ /* 0x000fe20000300000 */
.L_x_78:
[----:B------:R-:W-:-:S04]  /*dea0*/  LOP3.LUT P0, RZ, R0, 0x1f, RZ, 0xc0, !PT ;  /* 0x0000001f00ff7812 */ /* 0x000fc8000780c0ff */
[----:B------:R-:W-:-:S13]  /*deb0*/  PLOP3.LUT P0, PT, P0, P2, PT, 0x2a, 0x0 ;  /* 0x000000000000781c */ /* 0x000fda0000704572 */
[----:B------:R-:W-:Y:S05]  /*dec0*/  @P0 BRA `(.L_x_79) ;  /* 0x0000000000040947 */ /* 0x000fea0003800000 */
[----:B------:R-:W-:Y:S01]  /*ded0*/  BPT.TRAP 0x1 ;  /* 0x000000040000795c */ /* 0x000fe20000300000 */
.L_x_79:
        /* <DEDUP_REMOVED lines=8> */
[----:B------:R-:W-:-:S05]  /*df60*/  UMOV UR19, URZ ;  /* 0x0000003f00137c82 */ /* 0x000fca0008000000 */
[----:B------:R-:W-:Y:S02]  /*df70*/  UIADD3 UR16, UR17, 0x4000, URZ ;  /* 0x0000400011107890 */ /* 0x000fe4000fffe03f */
[----:B------:R-:W-:-:S09]  /*df80*/  UIADD3 UR17, UR17, 0x18000, URZ ;  /* 0x0001800011117890 */ /* 0x000fd2000fffe03f */
[----:B------:R1:W-:Y:S02]  /*df90*/  UTMALDG.4D [UR16], [UR4], desc[UR8] ;  /* 0x00000810040075b4 */ /* 0x0003e40008019000 */
[----:B-1----:R-:W-:Y:S01]  /*dfa0*/  NOP ;  /* 0x0000000000007918 */ /* 0x002fe20000000000 */
.L_x_76:
[----:B------:R-:W-:Y:S05]  /*dfb0*/  BSYNC B0 ;  /* 0x0000000000007941 */ /* 0x000fea0003800000 */
.L_x_75:
[----:B------:R-:W-:Y:S04]  /*dfc0*/  BSSY B0, `(.L_x_80) ;  /* 0x0000025000007945 */ /* 0x000fe80003800000 */
[----:B------:R-:W-:Y:S05]  /*dfd0*/  @!P3 BRA `(.L_x_81) ;  /* 0x00000000008cb947 */ /* 0x000fea0003800000 */
[----:B------:R-:W1:Y:S01]  /*dfe0*/  S2R R6, SR_CgaCtaId ;  /* 0x0000000000067919 */ /* 0x000e620000008800 */
[----:B------:R-:W-:-:S04]  /*dff0*/  MOV R5, 0x400 ;  /* 0x0000040000057802 */ /* 0x000fc80000000f00 */
[----:B-1----:R-:W-:Y:S01]  /*e000*/  LEA R7, R6, R5, 0x18 ;  /* 0x0000000506077211 */ /* 0x002fe200078ec0ff */
[----:B------:R-:W-:-:S04]  /*e010*/  IMAD.MOV.U32 R6, RZ, RZ, 0x1 ;  /* 0x00000001ff067424 */ /* 0x000fc800078e00ff */
[----:B------:R-:W-:Y:S01]  /*e020*/  IMAD R5, R4, 0x8, R7 ;  /* 0x0000000804057824 */ /* 0x000fe200078e0207 */
[----:B------:R-:W-:-:S04]  /*e030*/  SHF.L.U32 R6, R6, 0x1f, RZ ;  /* 0x0000001f06067819 */ /* 0x000fc800000006ff */
[----:B------:R-:W1:Y:S02]  /*e040*/  SYNCS.PHASECHK.TRANS64.TRYWAIT P0, [R5+URZ+0x18060], R6 ;  /* 0x01806006050075a7 */ /* 0x000e64000800017f */
[----:B-1----:R-:W-:Y:S05]  /*e050*/  @!P0 BRA `(.L_x_82) ;  /* 0x0000000c00908947 */ /* 0x002fea0003800000 */
.L_x_111:
        /* <DEDUP_REMOVED lines=8> */
.L_x_83:
[----:B------:R-:W-:-:S04]  /*e0e0*/  LOP3.LUT P0, RZ, R0, 0x1f, RZ, 0xc0, !PT ;  /* 0x0000001f00ff7812 */ /* 0x000fc8000780c0ff */
[----:B------:R-:W-:-:S13]  /*e0f0*/  PLOP3.LUT P0, PT, P0, P2, PT, 0x2a, 0x0 ;  /* 0x000000000000781c */ /* 0x000fda0000704572 */
[----:B------:R-:W-:Y:S05]  /*e100*/  @P0 BRA `(.L_x_84) ;  /* 0x0000000000040947 */ /* 0x000fea0003800000 */
[----:B------:R-:W-:Y:S01]  /*e110*/  BPT.TRAP 0x1 ;  /* 0x000000040000795c */ /* 0x000fe20000300000 */
.L_x_84:
[----:B------:R-:W-:Y:S01]  /*e120*/  R2UR UR16, R4 ;  /* 0x00000000041072ca */ /* 0x000fe200000e0000 */
[----:B------:R-:W-:Y:S01]  /*e130*/  ULDC.64 UR8, c[0x0][0x198] ;  /* 0x0000660000087ab9 */ /* 0x000fe20000000a00 */
[----:B------:R-:W-:Y:S01]  /*e140*/  R2UR UR4, R7 ;  /* 0x00000000070472ca */ /* 0x000fe200000e0000 */
[----:B------:R-:W-:Y:S01]  /*e150*/  UIADD3 UR8, UP0, UR8, 0xf0, URZ ;  /* 0x000000f008087890 */ /* 0x000fe2000ff1e03f */
[----:B------:R-:W-:Y:S01]  /*e160*/  R2UR UR19, R8 ;  /* 0x00000000081372ca */ /* 0x000fe200000e0000 */
[----:B------:R-:W-:Y:S01]  /*e170*/  UMOV UR5, 0x10000000 ;  /* 0x1000000000057882 */ /* 0x000fe20000000000 */
[----:B------:R-:W-:Y:S01]  /*e180*/  R2UR UR17, R5 ;  /* 0x00000000051172ca */ /* 0x000fe200000e0000 */
[----:B------:R-:W-:Y:S01]  /*e190*/  UIADD3.X UR9, URZ, UR9, URZ, UP0, !UPT ;  /* 0x000000093f097290 */ /* 0x000fe200087fe43f */
[----:B------:R-:W-:-:S07]  /*e1a0*/  UMOV UR18, URZ ;  /* 0x0000003f00127c82 */ /* 0x000fce0008000000 */
[----:B------:R-:W-:Y:S02]  /*e1b0*/  ULEA UR16, UR16, UR4, 0xd ;  /* 0x0000000410107291 */ /* 0x000fe4000f8e683f */
[----:B------:R-:W-:Y:S02]  /*e1c0*/  UIADD3 UR19, UR11, UR19, URZ ;  /* 0x000000130b137290 */ /* 0x000fe4000fffe03f */
[----:B------:R-:W-:Y:S01]  /*e1d0*/  UIADD3 UR17, UR17, 0x18050, URZ ;  /* 0x0001805011117890 */ /* 0x000fe2000fffe03f */
[----:B------:R-:W-:-:S08]  /*e1e0*/  UMOV UR4, 0x0 ;  /* 0x0000000000047882 */ /* 0x000fd00000000000 */
[----:B------:R1:W-:Y:S02]  /*e1f0*/  UTMALDG.4D [UR16], [UR8], desc[UR4] ;  /* 0x00000410080075b4 */ /* 0x0003e40008019000 */
[----:B-1----:R-:W-:Y:S01]  /*e200*/  NOP ;  /* 0x0000000000007918 */ /* 0x002fe20000000000 */
.L_x_81:
[----:B------:R-:W-:Y:S05]  /*e210*/  BSYNC B0 ;  /* 0x0000000000007941 */ /* 0x000fea0003800000 */
.L_x_80:
[----:B------:R-:W-:Y:S01]  /*e220*/  BSSY B0, `(.L_x_85) ;  /* 0x0000027000007945 */ /* 0x000fe20003800000 */
[----:B------:R-:W-:-:S03]  /*e230*/  IMAD.MOV.U32 R8, RZ, RZ, RZ ;  /* 0x000000ffff087224 */ /* 0x000fc600078e00ff */
[----:B------:R-:W-:Y:S05]  /*e240*/  @!P4 BRA `(.L_x_86) ;  /* 0x000000000090c947 */ /* 0x000fea0003800000 */
[----:B------:R-:W1:Y:S01]  /*e250*/  S2R R5, SR_CgaCtaId ;  /* 0x0000000000057919 */ /* 0x000e620000008800 */
[----:B------:R-:W-:Y:S01]  /*e260*/  MOV R4, 0x400 ;  /* 0x0000040000047802 */ /* 0x000fe20000000f00 */
[----:B------:R-:W-:-:S05]  /*e270*/  IMAD.MOV.U32 R7, RZ, RZ, 0x1 ;  /* 0x00000001ff077424 */ /* 0x000fca00078e00ff */
[----:B------:R-:W-:Y:S02]  /*e280*/  SHF.L.U32 R7, R7, 0x1f, RZ ;  /* 0x0000001f07077819 */ /* 0x000fe400000006ff */
[----:B-1----:R-:W-:-:S05]  /*e290*/  LEA R5, R5, R4, 0x18 ;  /* 0x0000000405057211 */ /* 0x002fca00078ec0ff */
[----:B------:R-:W-:-:S04]  /*e2a0*/  IMAD R4, R2, 0x8, R5 ;  /* 0x0000000802047824 */ /* 0x000fc800078e0205 */
[----:B------:R-:W1:Y:S02]  /*e2b0*/  SYNCS.PHASECHK.TRANS64.TRYWAIT P0, [R4+URZ+0x18028], R7 ;  /* 0x01802807040075a7 */ /* 0x000e64000800017f */
[----:B-1----:R-:W-:Y:S05]  /*e2c0*/  @!P0 BRA `(.L_x_87) ;  /* 0x0000000c00088947 */ /* 0x002fea0003800000 */
.L_x_112:
        /* <DEDUP_REMOVED lines=8> */
.L_x_88:
[----:B------:R-:W-:-:S04]  /*e350*/  LOP3.LUT P0, RZ, R0, 0x1f, RZ, 0xc0, !PT ;  /* 0x0000001f00ff7812 */ /* 0x000fc8000780c0ff */
[----:B------:R-:W-:-:S13]  /*e360*/  PLOP3.LUT P0, PT, P0, P2, PT, 0x2a, 0x0 ;  /* 0x000000000000781c */ /* 0x000fda0000704572 */
[----:B------:R-:W-:Y:S05]  /*e370*/  @P0 BRA `(.L_x_89) ;  /* 0x0000000000040947 */ /* 0x000fea0003800000 */
[----:B------:R-:W-:Y:S01]  /*e380*/  BPT.TRAP 0x1 ;  /* 0x000000040000795c */ /* 0x000fe20000300000 */
.L_x_89:
[----:B------:R-:W-:Y:S01]  /*e390*/  IMAD R5, R2, 0x4000, R5 ;  /* 0x0000400002057824 */ /* 0x000fe200078e0205 */
[----:B------:R-:W-:Y:S01]  /*e3a0*/  R2UR UR17, R4 ;  /* 0x00000000041172ca */ /* 0x000fe200000e0000 */
[----:B------:R-:W-:Y:S01]  /*e3b0*/  ULDC.64 UR4, c[0x0][0x198] ;  /* 0x0000660000047ab9 */ /* 0x000fe20000000a00 */
[----:B------:R-:W-:Y:S01]  /*e3c0*/  UMOV UR8, 0x0 ;  /* 0x0000000000087882 */ /* 0x000fe20000000000 */
[----:B------:R-:W-:Y:S01]  /*e3d0*/  UIADD3 UR4, UP0, UR4, 0x2f0, URZ ;  /* 0x000002f004047890 */ /* 0x000fe2000ff1e03f */
[----:B------:R-:W-:Y:S01]  /*e3e0*/  R2UR UR16, R5 ;  /* 0x00000000051072ca */ /* 0x000fe200000e0000 */
[----:B------:R-:W-:Y:S01]  /*e3f0*/  UMOV UR9, 0x10000000 ;  /* 0x1000000000097882 */ /* 0x000fe20000000000 */
[----:B------:R-:W-:Y:S01]  /*e400*/  UMOV UR18, URZ ;  /* 0x0000003f00127c82 */ /* 0x000fe20008000000 */
[----:B------:R-:W-:Y:S01]  /*e410*/  UIADD3.X UR5, URZ, UR5, URZ, UP0, !UPT ;  /* 0x000000053f057290 */ /* 0x000fe200087fe43f */
[----:B------:R-:W-:Y:S01]  /*e420*/  VIADD R2, R2, 0x1 ;  /* 0x0000000102027836 */ /* 0x000fe20000000000 */
[----:B------:R-:W-:Y:S01]  /*e430*/  UMOV UR19, URZ ;  /* 0x0000003f00137c82 */ /* 0x000fe20008000000 */
[----:B------:R-:W-:-:S03]  /*e440*/  IMAD.MOV.U32 R8, RZ, RZ, 0x1 ;  /* 0x00000001ff087424 */ /* 0x000fc600078e00ff */
[----:B------:R-:W-:-:S04]  /*e450*/  UIADD3 UR17, UR17, 0x18000, URZ ;  /* 0x0001800011117890 */ /* 0x000fc8000fffe03f */
[----:B------:R-:W-:-:S09]  /*e460*/  UIADD3 UR16, UR16, 0x4000, URZ ;  /* 0x0000400010107890 */ /* 0x000fd2000fffe03f */
[----:B------:R1:W-:Y:S02]  /*e470*/  UTMALDG.4D [UR16], [UR4], desc[UR8] ;  /* 0x00000810040075b4 */ /* 0x0003e40008019000 */
[----:B-1----:R-:W-:Y:S01]  /*e480*/  NOP ;  /* 0x0000000000007918 */ /* 0x002fe20000000000 */
.L_x_86:
[----:B------:R-:W-:Y:S05]  /*e490*/  BSYNC B0 ;  /* 0x0000000000007941 */ /* 0x000fea0003800000 */
.L_x_85:
[----:B------:R-:W-:-:S13]  /*e4a0*/  ISETP.GE.AND P0, PT, R3, 0x81, PT ;  /* 0x000000810300780c */ /* 0x000fda0003f06270 */
[----:B------:R-:W-:Y:S05]  /*e4b0*/  @!P0 EXIT ;  /* 0x000000000000894d */ /* 0x000fea0003800000 */
[----:B------:R-:W-:Y:S01]  /*e4c0*/  VIADD R3, R3, 0x7f ;  /* 0x0000007f03037836 */ /* 0x000fe20000000000 */
[----:B------:R-:W-:Y:S01]  /*e4d0*/  LOP3.LUT P0, RZ, R0, 0x1f, RZ, 0xc0, !PT ;  /* 0x0000001f00ff7812 */ /* 0x000fe2000780c0ff */
[----:B------:R-:W-:Y:S03]  /*e4e0*/  BSSY B0, `(.L_x_90) ;  /* 0x000005a000007945 */ /* 0x000fe60003800000 */
[----:B------:R-:W-:Y:S02]  /*e4f0*/  SHF.R.S32.HI R0, RZ, 0x1f, R3 ;  /* 0x0000001fff007819 */ /* 0x000fe40000011403 */
[----:B------:R-:W-:Y:S02]  /*e500*/  PLOP3.LUT P0, PT, P0, P2, PT, 0x2a, 0x0 ;  /* 0x000000000000781c */ /* 0x000fe40000704572 */
[----:B------:R-:W-:Y:S01]  /*e510*/  LEA.HI R0, R0, R3, RZ, 0x7 ;  /* 0x0000000300007211 */ /* 0x000fe200078f38ff */
[----:B------:R-:W-:-:S03]  /*e520*/  IMAD.U32 R3, RZ, RZ, UR6 ;  /* 0x00000006ff037e24 */ /* 0x000fc6000f8e00ff */
[----:B------:R-:W-:Y:S02]  /*e530*/  SHF.R.S32.HI R4, RZ, 0x7, R0 ;  /* 0x00000007ff047819 */ /* 0x000fe40000011400 */
[----:B------:R-:W-:Y:S01]  /*e540*/  LOP3.LUT R0, R3, 0x2, RZ, 0xfc, !PT ;  /* 0x0000000203007812 */ /* 0x000fe200078efcff */
[----:B------:R-:W-:Y:S02]  /*e550*/  IMAD.MOV.U32 R3, RZ, RZ, 0x1 ;  /* 0x00000001ff037424 */ /* 0x000fe400078e00ff */
[----:B------:R-:W-:-:S07]  /*e560*/  IMAD.SHL.U32 R4, R4, 0x2, RZ ;  /* 0x0000000204047824 */ /* 0x000fce00078e00ff */
.L_x_101:
[----:B------:R-:W-:Y:S04]  /*e570*/  BSSY B1, `(.L_x_91) ;  /* 0x0000025000017945 */ /* 0x000fe80003800000 */
[----:B------:R-:W-:Y:S05]  /*e580*/  @!P3 BRA `(.L_x_92) ;  /* 0x00000000008cb947 */ /* 0x000fea0003800000 */
[----:B------:R-:W1:Y:S01]  /*e590*/  S2R R6, SR_CgaCtaId ;  /* 0x0000000000067919 */ /* 0x000e620000008800 */
[----:B------:R-:W-:-:S04]  /*e5a0*/  MOV R5, 0x400 ;  /* 0x0000040000057802 */ /* 0x000fc80000000f00 */
[----:B-1----:R-:W-:Y:S02]  /*e5b0*/  LEA R7, R6, R5, 0x18 ;  /* 0x0000000506077211 */ /* 0x002fe400078ec0ff */
[----:B------:R-:W-:-:S03]  /*e5c0*/  SHF.L.U32 R5, R3, 0x1f, RZ ;  /* 0x0000001f03057819 */ /* 0x000fc600000006ff */
[----:B------:R-:W-:-:S04]  /*e5d0*/  IMAD R6, R2, 0x8, R7 ;  /* 0x0000000802067824 */ /* 0x000fc800078e0207 */
[----:B------:R-:W1:Y:S02]  /*e5e0*/  SYNCS.PHASECHK.TRANS64.TRYWAIT P4, [R6+URZ+0x18028], R5 ;  /* 0x01802805060075a7 */ /* 0x000e64000808017f */
[----:B-1----:R-:W-:Y:S05]  /*e5f0*/  @!P4 BRA `(.L_x_93) ;  /* 0x000000080050c947 */ /* 0x002fea0003800000 */
.L_x_113:
[----:B-1----:R-:W-:-:S04]  /*e600*/  @P2 IMAD.MOV.U32 R5, RZ, RZ, 0x4000 ;  /* 0x00004000ff052424 */ /* 0x002fc800078e00ff */
[----:B------:R1:W-:Y:S02]  /*e610*/  @P2 SYNCS.ARRIVE.TRANS64 RZ, [R6+URZ+0x18000], R5 ;  /* 0x0180000506ff29a7 */ /* 0x0003e4000800003f */
[----:B-1----:R-:W-:-:S04]  /*e620*/  PRMT R5, R0, 0x9910, RZ ;  /* 0x0000991000057816 */ /* 0x002fc800000000ff */
[----:B------:R-:W-:-:S13]  /*e630*/  ISETP.NE.AND P4, PT, R5, 0x2, PT ;  /* 0x000000020500780c */ /* 0x000fda0003f85270 */
[----:B------:R-:W-:Y:S05]  /*e640*/  @P4 BRA `(.L_x_94) ;  /* 0x0000000000044947 */ /* 0x000fea0003800000 */
[----:B------:R-:W-:Y:S01]  /*e650*/  BPT.TRAP 0x1 ;  /* 0x000000040000795c */ /* 0x000fe20000300000 */
.L_x_94:
[----:B------:R-:W-:Y:S05]  /*e660*/  @P0 BRA `(.L_x_95) ;  /* 0x0000000000040947 */ /* 0x000fea0003800000 */
[----:B------:R-:W-:Y:S01]  /*e670*/  BPT.TRAP 0x1 ;  /* 0x000000040000795c */ /* 0x000fe20000300000 */
.L_x_95:
[----:B------:R-:W-:Y:S01]  /*e680*/  IMAD R7, R2, 0x4000, R7 ;  /* 0x0000400002077824 */ /* 0x000fe200078e0207 */
[----:B------:R-:W-:Y:S01]  /*e690*/  R2UR UR17, R6 ;  /* 0x00000000061172ca */ /* 0x000fe200000e0000 */
[----:B------:R-:W-:Y:S01]  /*e6a0*/  ULDC.64 UR4, c[0x0][0x198] ;  /* 0x0000660000047ab9 */ /* 0x000fe20000000a00 */
[----:B------:R-:W-:Y:S01]  /*e6b0*/  R2UR UR19, R8 ;  /* 0x00000000081372ca */ /* 0x000fe200000e0000 */
[----:B------:R-:W-:Y:S01]  /*e6c0*/  UIADD3 UR4, UP0, UR4, 0x1f0, URZ ;  /* 0x000001f004047890 */ /* 0x000fe2000ff1e03f */
[----:B------:R-:W-:Y:S01]  /*e6d0*/  R2UR UR16, R7 ;  /* 0x00000000071072ca */ /* 0x000fe200000e0000 */
[----:B------:R-:W-:Y:S01]  /*e6e0*/  UMOV UR8, 0x0 ;  /* 0x0000000000087882 */ /* 0x000fe20000000000 */
[----:B------:R-:W-:Y:S01]  /*e6f0*/  UMOV UR9, 0x10000000 ;  /* 0x1000000000097882 */ /* 0x000fe20000000000 */
[----:B------:R-:W-:Y:S01]  /*e700*/  UIADD3.X UR5, URZ, UR5, URZ, UP0, !UPT ;  /* 0x000000053f057290 */ /* 0x000fe200087fe43f */
[----:B------:R-:W-:Y:S01]  /*e710*/  VIADD R5, R2, 0x1 ;  /* 0x0000000102057836 */ /* 0x000fe20000000000 */
[----:B------:R-:W-:-:S04]  /*e720*/  UMOV UR18, URZ ;  /* 0x0000003f00127c82 */ /* 0x000fc80008000000 */
[----:B------:R-:W-:Y:S01]  /*e730*/  UIADD3 UR17, UR17, 0x18000, URZ ;  /* 0x0001800011117890 */ /* 0x000fe2000fffe03f */
[----:B------:R-:W-:Y:S01]  /*e740*/  ISETP.NE.AND P4, PT, R5, 0x5, PT ;  /* 0x000000050500780c */ /* 0x000fe20003f85270 */
[----:B------:R-:W-:Y:S02]  /*e750*/  USHF.L.U32 UR19, UR19, 0x7, URZ ;  /* 0x0000000713137899 */ /* 0x000fe4000800063f */
[----:B------:R-:W-:Y:S01]  /*e760*/  UIADD3 UR16, UR16, 0x4000, URZ ;  /* 0x0000400010107890 */ /* 0x000fe2000fffe03f */
[----:B------:R-:W-:-:S04]  /*e770*/  SEL R2, RZ, 0x1, P4 ;  /* 0x00000001ff027807 */ /* 0x000fc80002000000 */
[----:B------:R-:W-:Y:S02]  /*e780*/  LOP3.LUT R3, R3, R2, RZ, 0x3c, !PT ;  /* 0x0000000203037212 */ /* 0x000fe400078e3cff */
[----:B------:R-:W-:Y:S02]  /*e790*/  SEL R2, R5, RZ, P4 ;  /* 0x000000ff05027207 */ /* 0x000fe40002000000 */
[----:B------:R1:W-:Y:S02]  /*e7a0*/  UTMALDG.4D [UR16], [UR4], desc[UR8] ;  /* 0x00000810040075b4 */ /* 0x0003e40008019000 */
[----:B-1----:R-:W-:-:S03]  /*e7b0*/  NOP ;  /* 0x0000000000007918 */ /* 0x002fc60000000000 */
.L_x_92:
[----:B------:R-:W-:Y:S05]  /*e7c0*/  BSYNC B1 ;  /* 0x0000000000017941 */ /* 0x000fea0003800000 */
.L_x_91:
[----:B------:R-:W-:Y:S01]  /*e7d0*/  ISETP.LT.OR P4, PT, R4, 0x4, !P3 ;  /* 0x000000040400780c */ /* 0x000fe20005f81670 */
[----:B------:R-:W-:-:S12]  /*e7e0*/  BSSY B1, `(.L_x_96) ;  /* 0x0000026000017945 */ /* 0x000fd80003800000 */
[----:B------:R-:W-:Y:S05]  /*e7f0*/  @P4 BRA `(.L_x_97) ;  /* 0x0000000000904947 */ /* 0x000fea0003800000 */
[----:B------:R-:W1:Y:S01]  /*e800*/  S2R R6, SR_CgaCtaId ;  /* 0x0000000000067919 */ /* 0x000e620000008800 */
[----:B------:R-:W-:Y:S02]  /*e810*/  MOV R5, 0x400 ;  /* 0x0000040000057802 */ /* 0x000fe40000000f00 */
[----:B------:R-:W-:Y:S02]  /*e820*/  SHF.L.U32 R7, R3, 0x1f, RZ ;  /* 0x0000001f03077819 */ /* 0x000fe400000006ff */
[----:B-1----:R-:W-:-:S05]  /*e830*/  LEA R5, R6, R5, 0x18 ;  /* 0x0000000506057211 */ /* 0x002fca00078ec0ff */
[----:B------:R-:W-:-:S04]  /*e840*/  IMAD R6, R2, 0x8, R5 ;  /* 0x0000000802067824 */ /* 0x000fc800078e0205 */
[----:B------:R-:W1:Y:S02]  /*e850*/  SYNCS.PHASECHK.TRANS64.TRYWAIT P4, [R6+URZ+0x18028], R7 ;  /* 0x01802807060075a7 */ /* 0x000e64000808017f */
[----:B-1----:R-:W-:Y:S05]  /*e860*/  @!P4 BRA `(.L_x_98) ;  /* 0x0000000400c8c947 */ /* 0x002fea0003800000 */
.L_x_114:
[----:B-1----:R-:W-:-:S04]  /*e870*/  @P1 IMAD.MOV.U32 R7, RZ, RZ, 0x4000 ;  /* 0x00004000ff071424 */ /* 0x002fc800078e00ff */
[----:B------:R1:W-:Y:S02]  /*e880*/  @P1 SYNCS.ARRIVE.TRANS64 RZ, [R6+URZ+0x18000], R7 ;  /* 0x0180000706ff19a7 */ /* 0x0003e4000800003f */
[----:B-1----:R-:W-:-:S04]  /*e890*/  PRMT R7, R0, 0x9910, RZ ;  /* 0x0000991000077816 */ /* 0x002fc800000000ff */
[----:B------:R-:W-:-:S13]  /*e8a0*/  ISETP.NE.AND P4, PT, R7, 0x2, PT ;  /* 0x000000020700780c */ /* 0x000fda0003f85270 */
[----:B------:R-:W-:Y:S05]  /*e8b0*/  @P4 BRA `(.L_x_99) ;  /* 0x0000000000044947 */ /* 0x000fea0003800000 */
[----:B------:R-:W-:Y:S01]  /*e8c0*/  BPT.TRAP 0x1 ;  /* 0x000000040000795c */ /* 0x000fe20000300000 */
.L_x_99:
[----:B------:R-:W-:Y:S05]  /*e8d0*/  @P0 BRA `(.L_x_100) ;  /* 0x0000000000040947 */ /* 0x000fea0003800000 */
[----:B------:R-:W-:Y:S01]  /*e8e0*/  BPT.TRAP 0x1 ;  /* 0x000000040000795c */ /* 0x000fe20000300000 */
.L_x_100:
        /* <DEDUP_REMOVED lines=10> */
[----:B------:R-:W-:Y:S01]  /*e990*/  UMOV UR19, URZ ;  /* 0x0000003f00137c82 */ /* 0x000fe20008000000 */
[----:B------:R-:W-:-:S03]  /*e9a0*/  VIADD R8, R8, 0x1 ;  /* 0x0000000108087836 */ /* 0x000fc60000000000 */
[----:B------:R-:W-:Y:S01]  /*e9b0*/  UIADD3 UR17, UR17, 0x18000, URZ ;  /* 0x0001800011117890 */ /* 0x000fe2000fffe03f */
[C---:B------:R-:W-:Y:S01]  /*e9c0*/  ISETP.NE.AND P4, PT, R2.reuse, 0x5, PT ;  /* 0x000000050200780c */ /* 0x040fe20003f85270 */
[----:B------:R-:W-:Y:S02]  /*e9d0*/  USHF.L.U32 UR18, UR18, 0x7, URZ ;  /* 0x0000000712127899 */ /* 0x000fe4000800063f */
[----:B------:R-:W-:Y:S01]  /*e9e0*/  UIADD3 UR16, UR16, 0x4000, URZ ;  /* 0x0000400010107890 */ /* 0x000fe2000fffe03f */
[----:B------:R-:W-:Y:S02]  /*e9f0*/  SEL R6, RZ, 0x1, P4 ;  /* 0x00000001ff067807 */ /* 0x000fe40002000000 */
[----:B------:R-:W-:Y:S02]  /*ea00*/  SEL R2, R2, RZ, P4 ;  /* 0x000000ff02027207 */ /* 0x000fe40002000000 */
[----:B------:R-:W-:-:S04]  /*ea10*/  LOP3.LUT R3, R3, R6, RZ, 0x3c, !PT ;  /* 0x0000000603037212 */ /* 0x000fc800078e3cff */
[----:B------:R1:W-:Y:S02]  /*ea20*/  UTMALDG.4D [UR16], [UR4], desc[UR8] ;  /* 0x00000810040075b4 */ /* 0x0003e40008019000 */
[----:B-1----:R-:W-:Y:S01]  /*ea30*/  NOP ;  /* 0x0000000000007918 */ /* 0x002fe20000000000 */
.L_x_97:
[----:B------:R-:W-:Y:S05]  /*ea40*/  BSYNC B1 ;  /* 0x0000000000017941 */ /* 0x000fea0003800000 */
.L_x_96:
[C---:B------:R-:W-:Y:S01]  /*ea50*/  ISETP.GT.AND P4, PT, R4.reuse, 0x4, PT ;  /* 0x000000040400780c */ /* 0x040fe20003f84270 */
[----:B------:R-:W-:-:S12]  /*ea60*/  VIADD R4, R4, 0xfffffffe ;  /* 0xfffffffe04047836 */ /* 0x000fd80000000000 */
[----:B------:R-:W-:Y:S05]  /*ea70*/  @P4 BRA `(.L_x_101) ;  /* 0xfffffff800bc4947 */ /* 0x000fea000383ffff */
[----:B------:R-:W-:Y:S05]  /*ea80*/  BSYNC B0 ;  /* 0x0000000000007941 */ /* 0x000fea0003800000 */
.L_x_90:
[----:B------:R-:W-:Y:S05]  /*ea90*/  EXIT ;  /* 0x000000000000794d */ /* 0x000fea0003800000 */
.L_x_15:
[----:B--2---:R-:W-:-:S04]  /*eaa0*/  IMAD.U32 R3, RZ, RZ, UR8 ;  /* 0x00000008ff037e24 */ /* 0x004fc8000f8e00ff */
[----:B------:R2:W3:Y:S03]  /*eab0*/  SYNCS.PHASECHK.TRANS64.TRYWAIT P1, [R3+URZ+0x18050], R4 ;  /* 0x01805004030075a7 */ /* 0x0004e6000802017f */
[----:B---3--:R-:W-:Y:S05]  /*eac0*/  @!P1 NANOSLEEP.SYNCS 0x989680 ;  /* 0x009896800000995d */ /* 0x008fea0003900000 */
[----:B------:R-:W3:Y:S02]  /*ead0*/  @!P1 SYNCS.PHASECHK.TRANS64 P1, [R3+URZ+0x18050], R4 ;  /* 0x01805004030095a7 */ /* 0x000ee4000802007f */
[----:B---3--:R-:W-:Y:S05]  /*eae0*/  @!P1 BRA `(.L_x_15) ;  /* 0xfffffffc00ec9947 */ /* 0x008fea000383ffff */
[----:B------:R-:W-:Y:S05]  /*eaf0*/  BRA `(.L_x_102) ;  /* 0xffffff2000ac7947 */ /* 0x000fea000383ffff */
.L_x_17:
[----:B---3--:R-:W-:-:S04]  /*eb00*/  IMAD.U32 R2, RZ, RZ, UR36 ;  /* 0x00000024ff027e24 */ /* 0x008fc8000f8e00ff */
[----:B------:R3:W4:Y:S03]  /*eb10*/  SYNCS.PHASECHK.TRANS64.TRYWAIT P1, [R2+URZ+0x18000], R11 ;  /* 0x0180000b020075a7 */ /* 0x000726000802017f */
[----:B----4-:R-:W-:Y:S05]  /*eb20*/  @!P1 NANOSLEEP.SYNCS 0x989680 ;  /* 0x009896800000995d */ /* 0x010fea0003900000 */
[----:B------:R-:W4:Y:S02]  /*eb30*/  @!P1 SYNCS.PHASECHK.TRANS64 P1, [R2+URZ+0x18000], R11 ;  /* 0x0180000b020095a7 */ /* 0x000f24000802007f */
[----:B----4-:R-:W-:Y:S05]  /*eb40*/  @!P1 BRA `(.L_x_17) ;  /* 0xfffffffc00ec9947 */ /* 0x010fea000383ffff */
[----:B------:R-:W-:Y:S05]  /*eb50*/  BRA `(.L_x_103) ;  /* 0xffffff2000b47947 */ /* 0x000fea000383ffff */
.L_x_18:
[----:B--2---:R-:W-:-:S04]  /*eb60*/  IMAD.U32 R3, RZ, RZ, UR22 ;  /* 0x00000016ff037e24 */ /* 0x004fc8000f8e00ff */
[----:B------:R2:W3:Y:S03]  /*eb70*/  SYNCS.PHASECHK.TRANS64.TRYWAIT P1, [R3+URZ+-0x8], R2 ;  /* 0xfffff802030075a7 */ /* 0x0004e6000802017f */
[----:B---3--:R-:W-:Y:S05]  /*eb80*/  @!P1 NANOSLEEP.SYNCS 0x989680 ;  /* 0x009896800000995d */ /* 0x008fea0003900000 */
[----:B------:R-:W3:Y:S02]  /*eb90*/  @!P1 SYNCS.PHASECHK.TRANS64 P1, [R3+URZ+-0x8], R2 ;  /* 0xfffff802030095a7 */ /* 0x000ee4000802007f */
[----:B---3--:R-:W-:Y:S05]  /*eba0*/  @!P1 BRA `(.L_x_18) ;  /* 0xfffffffc00ec9947 */ /* 0x008fea000383ffff */
[----:B------:R-:W-:Y:S05]  /*ebb0*/  BRA `(.L_x_104) ;  /* 0xffffff2000b07947 */ /* 0x000fea000383ffff */
.L_x_20:
[----:B-1----:R-:W-:-:S04]  /*ebc0*/  IMAD.U32 R14, RZ, RZ, UR36 ;  /* 0x00000024ff0e7e24 */ /* 0x002fc8000f8e00ff */
[----:B------:R1:W2:Y:S03]  /*ebd0*/  SYNCS.PHASECHK.TRANS64.TRYWAIT P2, [R14+URZ+0x18008], R11 ;  /* 0x0180080b0e0075a7 */ /* 0x0002a6000804017f */
[----:B--2---:R-:W-:Y:S05]  /*ebe0*/  @!P2 NANOSLEEP.SYNCS 0x989680 ;  /* 0x009896800000a95d */ /* 0x004fea0003900000 */
[----:B------:R-:W2:Y:S02]  /*ebf0*/  @!P2 SYNCS.PHASECHK.TRANS64 P2, [R14+URZ+0x18008], R11 ;  /* 0x0180080b0e00a5a7 */ /* 0x000ea4000804007f */
[----:B--2---:R-:W-:Y:S05]  /*ec00*/  @!P2 BRA `(.L_x_20) ;  /* 0xfffffffc00eca947 */ /* 0x004fea000383ffff */
[----:B------:R-:W-:Y:S05]  /*ec10*/  BRA `(.L_x_105) ;  /* 0xffffff5800887947 */ /* 0x000fea000383ffff */
.L_x_25:
[----:B-1----:R-:W-:-:S04]  /*ec20*/  IMAD.U32 R7, RZ, RZ, UR6 ;  /* 0x00000006ff077e24 */ /* 0x002fc8000f8e00ff */
[----:B------:R1:W2:Y:S03]  /*ec30*/  SYNCS.PHASECHK.TRANS64.TRYWAIT P3, [R7+URZ+0x18000], R6 ;  /* 0x01800006070075a7 */ /* 0x0002a6000806017f */
[----:B--2---:R-:W-:Y:S05]  /*ec40*/  @!P3 NANOSLEEP.SYNCS 0x989680 ;  /* 0x009896800000b95d */ /* 0x004fea0003900000 */
[----:B------:R-:W2:Y:S02]  /*ec50*/  @!P3 SYNCS.PHASECHK.TRANS64 P3, [R7+URZ+0x18000], R6 ;  /* 0x018000060700b5a7 */ /* 0x000ea4000806007f */
[----:B--2---:R-:W-:Y:S05]  /*ec60*/  @!P3 BRA `(.L_x_25) ;  /* 0xfffffffc00ecb947 */ /* 0x004fea000383ffff */
[----:B------:R-:W-:Y:S05]  /*ec70*/  BRA `(.L_x_106) ;  /* 0xffffff5c00407947 */ /* 0x000fea000383ffff */
.L_x_29:
[----:B-1----:R-:W-:-:S04]  /*ec80*/  IMAD.U32 R13, RZ, RZ, UR6 ;  /* 0x00000006ff0d7e24 */ /* 0x002fc8000f8e00ff */
[----:B------:R1:W2:Y:S03]  /*ec90*/  SYNCS.PHASECHK.TRANS64.TRYWAIT P3, [R13+URZ+0x18000], R36 ;  /* 0x018000240d0075a7 */ /* 0x0002a6000806017f */
[----:B--2---:R-:W-:Y:S05]  /*eca0*/  @!P3 NANOSLEEP.SYNCS 0x989680 ;  /* 0x009896800000b95d */ /* 0x004fea0003900000 */
[----:B------:R-:W2:Y:S02]  /*ecb0*/  @!P3 SYNCS.PHASECHK.TRANS64 P3, [R13+URZ+0x18000], R36 ;  /* 0x018000240d00b5a7 */ /* 0x000ea4000806007f */
[----:B--2---:R-:W-:Y:S05]  /*ecc0*/  @!P3 BRA `(.L_x_29) ;  /* 0xfffffffc00ecb947 */ /* 0x004fea000383ffff */
[----:B------:R-:W-:Y:S05]  /*ecd0*/  BRA `(.L_x_28) ;  /* 0xffffff8c00f47947 */ /* 0x000fea000383ffff */
.L_x_37:
[----:B-1----:R-:W-:-:S04]  /*ece0*/  IMAD.U32 R7, RZ, RZ, UR6 ;  /* 0x00000006ff077e24 */ /* 0x002fc8000f8e00ff */
[----:B------:R1:W2:Y:S03]  /*ecf0*/  SYNCS.PHASECHK.TRANS64.TRYWAIT P3, [R7+URZ+0x18000], R6 ;  /* 0x01800006070075a7 */ /* 0x0002a6000806017f */
[----:B--2---:R-:W-:Y:S05]  /*ed00*/  @!P3 NANOSLEEP.SYNCS 0x989680 ;  /* 0x009896800000b95d */ /* 0x004fea0003900000 */
[----:B------:R-:W2:Y:S02]  /*ed10*/  @!P3 SYNCS.PHASECHK.TRANS64 P3, [R7+URZ+0x18000], R6 ;  /* 0x018000060700b5a7 */ /* 0x000ea4000806007f */
[----:B--2---:R-:W-:Y:S05]  /*ed20*/  @!P3 BRA `(.L_x_37) ;  /* 0xfffffffc00ecb947 */ /* 0x004fea000383ffff */
[----:B------:R-:W-:Y:S05]  /*ed30*/  BRA `(.L_x_107) ;  /* 0xffffff9000e07947 */ /* 0x000fea000383ffff */
.L_x_41:
[----:B-1----:R-:W-:-:S04]  /*ed40*/  IMAD.U32 R18, RZ, RZ, UR6 ;  /* 0x00000006ff127e24 */ /* 0x002fc8000f8e00ff */
[----:B------:R1:W2:Y:S03]  /*ed50*/  SYNCS.PHASECHK.TRANS64.TRYWAIT P3, [R18+URZ+0x18000], R15 ;  /* 0x0180000f120075a7 */ /* 0x0002a6000806017f */
[----:B--2---:R-:W-:Y:S05]  /*ed60*/  @!P3 NANOSLEEP.SYNCS 0x989680 ;  /* 0x009896800000b95d */ /* 0x004fea0003900000 */
[----:B------:R-:W2:Y:S02]  /*ed70*/  @!P3 SYNCS.PHASECHK.TRANS64 P3, [R18+URZ+0x18000], R15 ;  /* 0x0180000f1200b5a7 */ /* 0x000ea4000806007f */
[----:B--2---:R-:W-:Y:S05]  /*ed80*/  @!P3 BRA `(.L_x_41) ;  /* 0xfffffffc00ecb947 */ /* 0x004fea000383ffff */
[----:B------:R-:W-:Y:S05]  /*ed90*/  BRA `(.L_x_40) ;  /* 0xffffffcc00647947 */ /* 0x000fea000383ffff */
.L_x_57:
[----:B--2---:R-:W-:-:S04]  /*eda0*/  IMAD.U32 R3, RZ, RZ, UR22 ;  /* 0x00000016ff037e24 */ /* 0x004fc8000f8e00ff */
[----:B------:R2:W3:Y:S03]  /*edb0*/  SYNCS.PHASECHK.TRANS64.TRYWAIT P0, [R3+URZ+0x8], R0 ;  /* 0x00000800030075a7 */ /* 0x0004e6000800017f */
[----:B---3--:R-:W-:Y:S05]  /*edc0*/  @!P0 NANOSLEEP.SYNCS 0x989680 ;  /* 0x009896800000895d */ /* 0x008fea0003900000 */
[----:B------:R-:W3:Y:S02]  /*edd0*/  @!P0 SYNCS.PHASECHK.TRANS64 P0, [R3+URZ+0x8], R0 ;  /* 0x00000800030085a7 */ /* 0x000ee4000800007f */
[----:B---3--:R-:W-:Y:S05]  /*ede0*/  @!P0 BRA `(.L_x_57) ;  /* 0xfffffffc00ec8947 */ /* 0x008fea000383ffff */
[----:B------:R-:W-:Y:S05]  /*edf0*/  BRA `(.L_x_108) ;  /* 0xffffffd800187947 */ /* 0x000fea000383ffff */
.L_x_72:
[----:B--2---:R2:W4:Y:S02]  /*ee00*/  SYNCS.PHASECHK.TRANS64.TRYWAIT P0, [R4+URZ+0x18060], R3 ;  /* 0x01806003040075a7 */ /* 0x004524000800017f */
[----:B----4-:R-:W-:Y:S05]  /*ee10*/  @!P0 NANOSLEEP.SYNCS 0x989680 ;  /* 0x009896800000895d */ /* 0x010fea0003900000 */
[----:B------:R-:W4:Y:S02]  /*ee20*/  @!P0 SYNCS.PHASECHK.TRANS64 P0, [R4+URZ+0x18060], R3 ;  /* 0x01806003040085a7 */ /* 0x000f24000800007f */
[----:B----4-:R-:W-:Y:S05]  /*ee30*/  @!P0 BRA `(.L_x_72) ;  /* 0xfffffffc00f08947 */ /* 0x010fea000383ffff */
[----:B------:R-:W-:Y:S05]  /*ee40*/  BRA `(.L_x_109) ;  /* 0xffffffec005c7947 */ /* 0x000fea000383ffff */
.L_x_77:
[----:B-1----:R1:W2:Y:S02]  /*ee50*/  SYNCS.PHASECHK.TRANS64.TRYWAIT P0, [R5+URZ+0x18028], R2 ;  /* 0x01802802050075a7 */ /* 0x0022a4000800017f */
[----:B--2---:R-:W-:Y:S05]  /*ee60*/  @!P0 NANOSLEEP.SYNCS 0x989680 ;  /* 0x009896800000895d */ /* 0x004fea0003900000 */
[----:B------:R-:W2:Y:S02]  /*ee70*/  @!P0 SYNCS.PHASECHK.TRANS64 P0, [R5+URZ+0x18028], R2 ;  /* 0x01802802050085a7 */ /* 0x000ea4000800007f */
[----:B--2---:R-:W-:Y:S05]  /*ee80*/  @!P0 BRA `(.L_x_77) ;  /* 0xfffffffc00f08947 */ /* 0x004fea000383ffff */
[----:B------:R-:W-:Y:S05]  /*ee90*/  BRA `(.L_x_110) ;  /* 0xffffffec00e07947 */ /* 0x000fea000383ffff */
.L_x_82:
[----:B-1----:R1:W2:Y:S02]  /*eea0*/  SYNCS.PHASECHK.TRANS64.TRYWAIT P0, [R5+URZ+0x18060], R6 ;  /* 0x01806006050075a7 */ /* 0x0022a4000800017f */
[----:B--2---:R-:W-:Y:S05]  /*eeb0*/  @!P0 NANOSLEEP.SYNCS 0x989680 ;  /* 0x009896800000895d */ /* 0x004fea0003900000 */
[----:B------:R-:W2:Y:S02]  /*eec0*/  @!P0 SYNCS.PHASECHK.TRANS64 P0, [R5+URZ+0x18060], R6 ;  /* 0x01806006050085a7 */ /* 0x000ea4000800007f */
[----:B--2---:R-:W-:Y:S05]  /*eed0*/  @!P0 BRA `(.L_x_82) ;  /* 0xfffffffc00f08947 */ /* 0x004fea000383ffff */
[----:B------:R-:W-:Y:S05]  /*eee0*/  BRA `(.L_x_111) ;  /* 0xfffffff0005c7947 */ /* 0x000fea000383ffff */
.L_x_87:
[----:B-1----:R1:W2:Y:S02]  /*eef0*/  SYNCS.PHASECHK.TRANS64.TRYWAIT P0, [R4+URZ+0x18028], R7 ;  /* 0x01802807040075a7 */ /* 0x0022a4000800017f */
[----:B--2---:R-:W-:Y:S05]  /*ef00*/  @!P0 NANOSLEEP.SYNCS 0x989680 ;  /* 0x009896800000895d */ /* 0x004fea0003900000 */
[----:B------:R-:W2:Y:S02]  /*ef10*/  @!P0 SYNCS.PHASECHK.TRANS64 P0, [R4+URZ+0x18028], R7 ;  /* 0x01802807040085a7 */ /* 0x000ea4000800007f */
[----:B--2---:R-:W-:Y:S05]  /*ef20*/  @!P0 BRA `(.L_x_87) ;  /* 0xfffffffc00f08947 */ /* 0x004fea000383ffff */
[----:B------:R-:W-:Y:S05]  /*ef30*/  BRA `(.L_x_112) ;  /* 0xfffffff000e47947 */ /* 0x000fea000383ffff */
.L_x_93:
[----:B-1----:R1:W2:Y:S02]  /*ef40*/  SYNCS.PHASECHK.TRANS64.TRYWAIT P4, [R6+URZ+0x18028], R5 ;  /* 0x01802805060075a7 */ /* 0x0022a4000808017f */
[----:B--2---:R-:W-:Y:S05]  /*ef50*/  @!P4 NANOSLEEP.SYNCS 0x989680 ;  /* 0x009896800000c95d */ /* 0x004fea0003900000 */
[----:B------:R-:W2:Y:S02]  /*ef60*/  @!P4 SYNCS.PHASECHK.TRANS64 P4, [R6+URZ+0x18028], R5 ;  /* 0x018028050600c5a7 */ /* 0x000ea4000808007f */
[----:B--2---:R-:W-:Y:S05]  /*ef70*/  @!P4 BRA `(.L_x_93) ;  /* 0xfffffffc00f0c947 */ /* 0x004fea000383ffff */
[----:B------:R-:W-:Y:S05]  /*ef80*/  BRA `(.L_x_113) ;  /* 0xfffffff4009c7947 */ /* 0x000fea000383ffff */
.L_x_98:
[----:B-1----:R1:W2:Y:S02]  /*ef90*/  SYNCS.PHASECHK.TRANS64.TRYWAIT P4, [R6+URZ+0x18028], R7 ;  /* 0x01802807060075a7 */ /* 0x0022a4000808017f */
[----:B--2---:R-:W-:Y:S05]  /*efa0*/  @!P4 NANOSLEEP.SYNCS 0x989680 ;  /* 0x009896800000c95d */ /* 0x004fea0003900000 */
[----:B------:R-:W2:Y:S02]  /*efb0*/  @!P4 SYNCS.PHASECHK.TRANS64 P4, [R6+URZ+0x18028], R7 ;  /* 0x018028070600c5a7 */ /* 0x000ea4000808007f */
[----:B--2---:R-:W-:Y:S05]  /*efc0*/  @!P4 BRA `(.L_x_98) ;  /* 0xfffffffc00f0c947 */ /* 0x004fea000383ffff */
[----:B------:R-:W-:Y:S05]  /*efd0*/  BRA `(.L_x_114) ;  /* 0xfffffff800247947 */ /* 0x000fea000383ffff */
        .weak           $__internal_0_$__cuda_sm20_rcp_rn_f32_slowpath
        .type           $__internal_0_$__cuda_sm20_rcp_rn_f32_slowpath,@function
        .size           $__internal_0_$__cuda_sm20_rcp_rn_f32_slowpath,(.L_x_120 - $__internal_0_$__cuda_sm20_rcp_rn_f32_slowpath)
$__internal_0_$__cuda_sm20_rcp_rn_f32_slowpath:
[----:B------:R-:W-:Y:S01]  /*efe0*/  IMAD.SHL.U32 R0, R2, 0x2, RZ ;  /* 0x0000000202007824 */ /* 0x000fe200078e00ff */
[----:B------:R-:W-:Y:S04]  /*eff0*/  BSSY B2, `(.L_x_115) ;  /* 0x0000030000027945 */ /* 0x000fe80003800000 */
[----:B------:R-:W-:-:S04]  /*f000*/  SHF.R.U32.HI R13, RZ, 0x18, R0 ;  /* 0x00000018ff0d7819 */ /* 0x000fc80000011600 */
[----:B------:R-:W-:-:S13]  /*f010*/  ISETP.NE.U32.AND P0, PT, R13, RZ, PT ;  /* 0x000000ff0d00720c */ /* 0x000fda0003f05070 */
[----:B------:R-:W-:Y:S05]  /*f020*/  @P0 BRA `(.L_x_116) ;  /* 0x0000000000280947 */ /* 0x000fea0003800000 */
[----:B------:R-:W-:-:S05]  /*f030*/  IMAD.SHL.U32 R0, R2, 0x2, RZ ;  /* 0x0000000202007824 */ /* 0x000fca00078e00ff */
[----:B------:R-:W-:-:S13]  /*f040*/  ISETP.NE.AND P0, PT, R0, RZ, PT ;  /* 0x000000ff0000720c */ /* 0x000fda0003f05270 */
[----:B------:R-:W-:Y:S01]  /*f050*/  @P0 FFMA R5, R2, 1.84467440737095516160e+19, RZ ;  /* 0x5f80000002050823 */ /* 0x000fe200000000ff */
[----:B------:R-:W-:Y:S08]  /*f060*/  @!P0 MUFU.RCP R3, R2 ;  /* 0x0000000200038308 */ /* 0x000ff00000001000 */
[----:B------:R-:W1:Y:S02]  /*f070*/  @P0 MUFU.RCP R0, R5 ;  /* 0x0000000500000308 */ /* 0x000e640000001000 */
[----:B-1----:R-:W-:-:S04]  /*f080*/  @P0 FFMA R12, R5, R0, -1 ;  /* 0xbf800000050c0423 */ /* 0x002fc80000000000 */
[----:B------:R-:W-:-:S04]  /*f090*/  @P0 FADD.FTZ R13, -R12, -RZ ;  /* 0x800000ff0c0d0221 */ /* 0x000fc80000010100 */
[----:B------:R-:W-:-:S04]  /*f0a0*/  @P0 FFMA R0, R0, R13, R0 ;  /* 0x0000000d00000223 */ /* 0x000fc80000000000 */
[----:B------:R-:W-:Y:S01]  /*f0b0*/  @P0 FFMA R3, R0, 1.84467440737095516160e+19, RZ ;  /* 0x5f80000000030823 */ /* 0x000fe200000000ff */
[----:B------:R-:W-:Y:S06]  /*f0c0*/  BRA `(.L_x_117) ;  /* 0x0000000000887947 */ /* 0x000fec0003800000 */
.L_x_116:
[----:B------:R-:W-:-:S05]  /*f0d0*/  VIADD R19, R13, 0xffffff03 ;  /* 0xffffff030d137836 */ /* 0x000fca0000000000 */
[----:B------:R-:W-:-:S13]  /*f0e0*/  ISETP.GT.U32.AND P0, PT, R19, 0x1, PT ;  /* 0x000000011300780c */ /* 0x000fda0003f04070 */
[----:B------:R-:W-:Y:S05]  /*f0f0*/  @P0 BRA `(.L_x_118) ;  /* 0x0000000000780947 */ /* 0x000fea0003800000 */
[----:B------:R-:W-:Y:S01]  /*f100*/  LOP3.LUT R0, R2, 0x7fffff, RZ, 0xc0, !PT ;  /* 0x007fffff02007812 */ /* 0x000fe200078ec0ff */
[----:B------:R-:W-:-:S03]  /*f110*/  IMAD.MOV.U32 R14, RZ, RZ, 0x3 ;  /* 0x00000003ff0e7424 */ /* 0x000fc600078e00ff */
[----:B------:R-:W-:Y:S02]  /*f120*/  LOP3.LUT R0, R0, 0x3f800000, RZ, 0xfc, !PT ;  /* 0x3f80000000007812 */ /* 0x000fe400078efcff */
[----:B------:R-:W-:Y:S02]  /*f130*/  SHF.L.U32 R14, R14, R19, RZ ;  /* 0x000000130e0e7219 */ /* 0x000fe400000006ff */
[----:B------:R-:W1:Y:S02]  /*f140*/  MUFU.RCP R3, R0 ;  /* 0x0000000000037308 */ /* 0x000e640000001000 */
[----:B-1----:R-:W-:-:S04]  /*f150*/  FFMA R5, R0, R3, -1 ;  /* 0xbf80000000057423 */ /* 0x002fc80000000003 */
[----:B------:R-:W-:-:S04]  /*f160*/  FADD.FTZ R12, -R5, -RZ ;  /* 0x800000ff050c7221 */ /* 0x000fc80000010100 */
[CCC-:B------:R-:W-:Y:S01]  /*f170*/  FFMA.RM R5, R3.reuse, R12.reuse, R3.reuse ;  /* 0x0000000c03057223 */ /* 0x1c0fe20000004003 */
[----:B------:R-:W-:-:S04]  /*f180*/  FFMA.RP R12, R3, R12, R3 ;  /* 0x0000000c030c7223 */ /* 0x000fc80000008003 */
[C---:B------:R-:W-:Y:S02]  /*f190*/  LOP3.LUT R3, R5.reuse, 0x7fffff, RZ, 0xc0, !PT ;  /* 0x007fffff05037812 */ /* 0x040fe400078ec0ff */
[----:B------:R-:W-:Y:S02]  /*f1a0*/  FSETP.NEU.FTZ.AND P0, PT, R5, R12, PT ;  /* 0x0000000c0500720b */ /* 0x000fe40003f1d000 */
[----:B------:R-:W-:Y:S02]  /*f1b0*/  LOP3.LUT R3, R3, 0x800000, RZ, 0xfc, !PT ;  /* 0x0080000003037812 */ /* 0x000fe400078efcff */
[----:B------:R-:W-:Y:S02]  /*f1c0*/  SEL R5, RZ, 0xffffffff, !P0 ;  /* 0xffffffffff057807 */ /* 0x000fe40004000000 */
[----:B------:R-:W-:-:S03]  /*f1d0*/  LOP3.LUT R14, R14, R3, RZ, 0xc0, !PT ;  /* 0x000000030e0e7212 */ /* 0x000fc600078ec0ff */
[----:B------:R-:W-:Y:S01]  /*f1e0*/  IMAD.MOV R0, RZ, RZ, -R5 ;  /* 0x000000ffff007224 */ /* 0x000fe200078e0a05 */
[----:B------:R-:W-:-:S04]  /*f1f0*/  SHF.R.U32.HI R14, RZ, R19, R14 ;  /* 0x00000013ff0e7219 */ /* 0x000fc8000001160e */
[----:B------:R-:W-:Y:S02]  /*f200*/  LOP3.LUT P1, RZ, R0, R19, R3, 0xf8, !PT ;  /* 0x0000001300ff7212 */ /* 0x000fe4000782f803 */
[C---:B------:R-:W-:Y:S02]  /*f210*/  LOP3.LUT P0, RZ, R14.reuse, 0x1, RZ, 0xc0, !PT ;  /* 0x000000010eff7812 */ /* 0x040fe4000780c0ff */
[----:B------:R-:W-:-:S04]  /*f220*/  LOP3.LUT P2, RZ, R14, 0x2, RZ, 0xc0, !PT ;  /* 0x000000020eff7812 */ /* 0x000fc8000784c0ff */
[----:B------:R-:W-:Y:S02]  /*f230*/  PLOP3.LUT P0, PT, P0, P1, P2, 0xe0, 0x0 ;  /* 0x000000000000781c */ /* 0x000fe40000703c20 */
[----:B------:R-:W-:Y:S02]  /*f240*/  LOP3.LUT P1, RZ, R2, 0x7fffff, RZ, 0xc0, !PT ;  /* 0x007fffff02ff7812 */ /* 0x000fe4000782c0ff */
[----:B------:R-:W-:-:S05]  /*f250*/  SEL R0, RZ, 0x1, !P0 ;  /* 0x00000001ff007807 */ /* 0x000fca0004000000 */
[----:B------:R-:W-:-:S05]  /*f260*/  IMAD.MOV R0, RZ, RZ, -R0 ;  /* 0x000000ffff007224 */ /* 0x000fca00078e0a00 */
[----:B------:R-:W-:Y:S01]  /*f270*/  ISETP.GE.AND P0, PT, R0, RZ, PT ;  /* 0x000000ff0000720c */ /* 0x000fe20003f06270 */
[----:B------:R-:W-:-:S05]  /*f280*/  VIADD R0, R13, 0xffffff04 ;  /* 0xffffff040d007836 */ /* 0x000fca0000000000 */
[----:B------:R-:W-:-:S07]  /*f290*/  SHF.R.U32.HI R3, RZ, R0, R3 ;  /* 0x00000000ff037219 */ /* 0x000fce0000011603 */
[----:B------:R-:W-:-:S04]  /*f2a0*/  @!P0 VIADD R3, R3, 0x1 ;  /* 0x0000000103038836 */ /* 0x000fc80000000000 */
[----:B------:R-:W-:-:S05]  /*f2b0*/  @!P1 IMAD.SHL.U32 R3, R3, 0x2, RZ ;  /* 0x0000000203039824 */ /* 0x000fca00078e00ff */
[----:B------:R-:W-:Y:S01]  /*f2c0*/  LOP3.LUT R3, R3, 0x80000000, R2, 0xf8, !PT ;  /* 0x8000000003037812 */ /* 0x000fe200078ef802 */
[----:B------:R-:W-:Y:S06]  /*f2d0*/  BRA `(.L_x_117) ;  /* 0x0000000000047947 */ /* 0x000fec0003800000 */
.L_x_118:
[----:B------:R1:W2:Y:S02]  /*f2e0*/  MUFU.RCP R3, R2 ;  /* 0x0000000200037308 */ /* 0x0002a40000001000 */
.L_x_117:
[----:B------:R-:W-:Y:S05]  /*f2f0*/  BSYNC B2 ;  /* 0x0000000000027941 */ /* 0x000fea0003800000 */
.L_x_115:
[----:B--2---:R-:W-:Y:S02]  /*f300*/  IMAD.MOV.U32 R0, RZ, RZ, R3 ;  /* 0x000000ffff007224 */ /* 0x004fe400078e0003 */
[----:B-1----:R-:W-:Y:S02]  /*f310*/  IMAD.MOV.U32 R2, RZ, RZ, R15 ;  /* 0x000000ffff027224 */ /* 0x002fe400078e000f */
[----:B------:R-:W-:-:S04]  /*f320*/  IMAD.MOV.U32 R3, RZ, RZ, 0x0 ;  /* 0x00000000ff037424 */ /* 0x000fc800078e00ff */
[----:B------:R-:W-:Y:S05]  /*f330*/  RET.REL.NODEC R2 `(_ZN7cutlass13device_kernelINS_4fmha6kernel28FmhaKernelTmaWarpSpecializedINS1_10collective30FmhaMainloopTmaWarpSpecializedINS_12float_e4m3_tEffN4cute5tupleIJNS7_1CILi128EEESA_SA_EEENS8_IJiNS9_ILi1EEENS8_IJiiEEEEEESE_NS8_IJSC_iSD_EEENS4_14ResidualFusionEJEEENS4_15FmhaFwdEpilogueIS6_fNS8_IJNS9_ILi64EEESA_SA_EEEEENS2_23IndividualTileSchedulerEJEEEEEvNT_6ParamsE) ;  /* 0xffffff0c02307950 */ /* 0x000fea0003c3ffff */
.L_x_119:
[----:B------:R-:W-:-:S00]  /*f340*/  BRA `(.L_x_119) ;  /* 0xfffffffc00fc7947 */ /* 0x000fc0000383ffff */
[----:B------:R-:W-:-:S00]  /*f350*/  NOP ;  /* 0x0000000000007918 */ /* 0x000fc00000000000 */
        /* <DEDUP_REMOVED lines=10> */
.L_x_120:


//--------------------- .nv.global.init           --------------------------
	.section	.nv.global.init,"aw",@progbits
.nv.global.init:
	.type		$str$24,@object
	.size		$str$24,($str$25 - $str$24)
$str$24:
        /*0000*/ 	.byte	0x28, 0x61, 0x64, 0x64, 0x72, 0x65, 0x73, 0x73, 0x20, 0x26, 0x20, 0x6d, 0x61, 0x73, 0x6b, 0x29
        /*0010*/ 	.byte	0x20, 0x3d, 0x3d, 0x20, 0x30, 0x00
	.type		$str$25,@object
	.size		$str$25,(__unnamed_1 - $str$25)
$str$25:
        /*0016*/ 	.byte	0x2f, 0x74, 0x6d, 0x70, 0x2f, 0x63, 0x75, 0x74, 0x6c, 0x61, 0x73, 0x73, 0x5f, 0x73, 0x77, 0x65
        /*0026*/ 	.byte	0x65, 0x70, 0x5f, 0x73, 0x72, 0x63, 0x2f, 0x69, 0x6e, 0x63, 0x6c, 0x75, 0x64, 0x65, 0x2f, 0x63
        /*0036*/ 	.byte	0x75, 0x74, 0x65, 0x2f, 0x70, 0x6f, 0x69, 0x6e, 0x74, 0x65, 0x72, 0x5f, 0x66, 0x6c, 0x61, 0x67
        /*0046*/ 	.byte	0x67, 0x65, 0x64, 0x2e, 0x68, 0x70, 0x70, 0x00
	.type		__unnamed_1,@object
	.size		__unnamed_1,(.L_0 - __unnamed_1)
__unnamed_1:
        /*004e*/ 	.byte	0x61, 0x75, 0x74, 0x6f, 0x20, 0x63, 0x75, 0x74, 0x65, 0x3a, 0x3a, 0x61, 0x73, 0x5f, 0x70, 0x6f
        /* <DEDUP_REMOVED lines=27> */
        /*020e*/ 	.byte	0x43, 0x3c, 0x34, 0x30, 0x39, 0x36, 0x3e, 0x3e, 0x3e, 0x3e, 0x3e, 0x5d, 0x00
.L_0:


//--------------------- .nv.shared._ZN7cutlass13device_kernelINS_4fmha6kernel28FmhaKernelTmaWarpSpecializedINS1_10collective30FmhaMainloopTmaWarpSpecializedINS_12float_e4m3_tEffN4cute5tupleIJNS7_1CILi128EEESA_SA_EEENS8_IJiNS9_ILi1EEENS8_IJiiEEEEEESE_NS8_IJSC_iSD_EEENS4_14ResidualFusionEJEEENS4_15FmhaFwdEpilogueIS6_fNS8_IJNS9_ILi64EEESA_SA_EEEEENS2_23IndividualTileSchedulerEJEEEEEvNT_6ParamsE --------------------------
	.section	.nv.shared._ZN7cutlass13device_kernelINS_4fmha6kernel28FmhaKernelTmaWarpSpecializedINS1_10collective30FmhaMainloopTmaWarpSpecializedINS_12float_e4m3_tEffN4cute5tupleIJNS7_1CILi128EEESA_SA_EEENS8_IJiNS9_ILi1EEENS8_IJiiEEEEEESE_NS8_IJSC_iSD_EEENS4_14ResidualFusionEJEEENS4_15FmhaFwdEpilogueIS6_fNS8_IJNS9_ILi64EEESA_SA_EEEEENS2_23IndividualTileSchedulerEJEEEEEvNT_6ParamsE,"aw",@nobits
	.sectionflags	@""
	.align	16
	.zero		1024


//--------------------- .nv.shared.reserved.0     --------------------------
	.section	.nv.shared.reserved.0,"aw",@nobits
	.weak		__nv_reservedSMEM_offset_0_alias
	.size		__nv_reservedSMEM_offset_0_alias, 0, 0
	.other		__nv_reservedSMEM_offset_0_alias,@"STO_CUDA_RESERVED_SHARED STV_DEFAULT"
__nv_reservedSMEM_offset_0_alias:
	.zero		0


//--------------------- .nv.global                --------------------------
	.section	.nv.global,"aw",@nobits
.nv.global:
	.type		_ZN39_INTERNAL_345d7642_4_k_cu_94a271f1_41504cute1_E,@object
	.size		_ZN39_INTERNAL_345d7642_4_k_cu_94a271f1_41504cute1_E,(_ZN39_INTERNAL_345d7642_4_k_cu_94a271f1_41504cuda3std3__45__cpo6cbeginE - _ZN39_INTERNAL_345d7642_4_k_cu_94a271f1_41504cute1_E)
_ZN39_INTERNAL_345d7642_4_k_cu_94a271f1_41504cute1_E:
	.zero		1
	.type		_ZN39_INTERNAL_345d7642_4_k_cu_94a271f1_41504cuda3std3__45__cpo6cbeginE,@object
	.size		_ZN39_INTERNAL_345d7642_4_k_cu_94a271f1_41504cuda3std3__45__cpo6cbeginE,(_ZN39_INTERNAL_345d7642_4_k_cu_94a271f1_41504cuda3std3__48in_placeE - _ZN39_INTERNAL_345d7642_4_k_cu_94a271f1_41504cuda3std3__45__cpo6cbeginE)
_ZN39_INTERNAL_345d7642_4_k_cu_94a271f1_41504cuda3std3__45__cpo6cbeginE:
	.zero		1
	.type		_ZN39_INTERNAL_345d7642_4_k_cu_94a271f1_41504cuda3std3__48in_placeE,@object
	.size		_ZN39_INTERNAL_345d7642_4_k_cu_94a271f1_41504cuda3std3__48in_placeE,(_ZN39_INTERNAL_345d7642_4_k_cu_94a271f1_41504cuda3std6ranges3__45__cpo9iter_moveE - _ZN39_INTERNAL_345d7642_4_k_cu_94a271f1_41504cuda3std3__48in_placeE)
_ZN39_INTERNAL_345d7642_4_k_cu_94a271f1_41504cuda3std3__48in_placeE:
	.zero		1
	.type		_ZN39_INTERNAL_345d7642_4_k_cu_94a271f1_41504cuda3std6ranges3__45__cpo9iter_moveE,@object
	.size		_ZN39_INTERNAL_345d7642_4_k_cu_94a271f1_41504cuda3std6ranges3__45__cpo9iter_moveE,(_ZN39_INTERNAL_345d7642_4_k_cu_94a271f1_41504cuda3std3__45__cpo5beginE - _ZN39_INTERNAL_345d7642_4_k_cu_94a271f1_41504cuda3std6ranges3__45__cpo9iter_moveE)
_ZN39_INTERNAL_345d7642_4_k_cu_94a271f1_41504cuda3std6ranges3__45__cpo9iter_moveE:
	.zero		1
	.type		_ZN39_INTERNAL_345d7642_4_k_cu_94a271f1_41504cuda3std3__45__cpo5beginE,@object
	.size		_ZN39_INTERNAL_345d7642_4_k_cu_94a271f1_41504cuda3std3__45__cpo5beginE,(_ZN39_INTERNAL_345d7642_4_k_cu_94a271f1_41504cuda3std3__441_GLOBAL__N__345d7642_4_k_cu_94a271f1_41506ignoreE - _ZN39_INTERNAL_345d7642_4_k_cu_94a271f1_41504cuda3std3__45__cpo5beginE)
_ZN39_INTERNAL_345d7642_4_k_cu_94a271f1_41504cuda3std3__45__cpo5beginE:
	.zero		1
	.type		_ZN39_INTERNAL_345d7642_4_k_cu_94a271f1_41504cuda3std3__441_GLOBAL__N__345d7642_4_k_cu_94a271f1_41506ignoreE,@object
	.size		_ZN39_INTERNAL_345d7642_4_k_cu_94a271f1_41504cuda3std3__441_GLOBAL__N__345d7642_4_k_cu_94a271f1_41506ignoreE,(_ZN39_INTERNAL_345d7642_4_k_cu_94a271f1_41504cute7productE - _ZN39_INTERNAL_345d7642_4_k_cu_94a271f1_41504cuda3std3__441_GLOBAL__N__345d7642_4_k_cu_94a271f1_41506ignoreE)
_ZN39_INTERNAL_345d7642_4_k_cu_94a271f1_41504cuda3std3__441_GLOBAL__N__345d7642_4_k_cu_94a271f1_41506ignoreE:
	.zero		1
	.type		_ZN39_INTERNAL_345d7642_4_k_cu_94a271f1_41504cute7productE,@object
	.size		_ZN39_INTERNAL_345d7642_4_k_cu_94a271f1_41504cute7productE,(_ZN39_INTERNAL_345d7642_4_k_cu_94a271f1_41504cuda3std3__45__cpo3endE - _ZN39_INTERNAL_345d7642_4_k_cu_94a271f1_41504cute7productE)
_ZN39_INTERNAL_345d7642_4_k_cu_94a271f1_41504cute7productE:
	.zero		1
	.type		_ZN39_INTERNAL_345d7642_4_k_cu_94a271f1_41504cuda3std3__45__cpo3endE,@object
	.size		_ZN39_INTERNAL_345d7642_4_k_cu_94a271f1_41504cuda3std3__45__cpo3endE,(_ZN39_INTERNAL_345d7642_4_k_cu_94a271f1_41504cuda3std3__419piecewise_constructE - _ZN39_INTERNAL_345d7642_4_k_cu_94a271f1_41504cuda3std3__45__cpo3endE)
_ZN39_INTERNAL_345d7642_4_k_cu_94a271f1_41504cuda3std3__45__cpo3endE:
	.zero		1
	.type		_ZN39_INTERNAL_345d7642_4_k_cu_94a271f1_41504cuda3std3__419piecewise_constructE,@object
	.size		_ZN39_INTERNAL_345d7642_4_k_cu_94a271f1_41504cuda3std3__419piecewise_constructE,(_ZN39_INTERNAL_345d7642_4_k_cu_94a271f1_41504cuda3std3__45__cpo4cendE - _ZN39_INTERNAL_345d7642_4_k_cu_94a271f1_41504cuda3std3__419piecewise_constructE)
_ZN39_INTERNAL_345d7642_4_k_cu_94a271f1_41504cuda3std3__419piecewise_constructE:
	.zero		1
	.type		_ZN39_INTERNAL_345d7642_4_k_cu_94a271f1_41504cuda3std3__45__cpo4cendE,@object
	.size		_ZN39_INTERNAL_345d7642_4_k_cu_94a271f1_41504cuda3std3__45__cpo4cendE,(_ZN39_INTERNAL_345d7642_4_k_cu_94a271f1_41504cuda3std6ranges3__45__cpo4swapE - _ZN39_INTERNAL_345d7642_4_k_cu_94a271f1_41504cuda3std3__45__cpo4cendE)
_ZN39_INTERNAL_345d7642_4_k_cu_94a271f1_41504cuda3std3__45__cpo4cendE:
	.zero		1
	.type		_ZN39_INTERNAL_345d7642_4_k_cu_94a271f1_41504cuda3std6ranges3__45__cpo4swapE,@object
	.size		_ZN39_INTERNAL_345d7642_4_k_cu_94a271f1_41504cuda3std6ranges3__45__cpo4swapE,(.L_8 - _ZN39_INTERNAL_345d7642_4_k_cu_94a271f1_41504cuda3std6ranges3__45__cpo4swapE)
_ZN39_INTERNAL_345d7642_4_k_cu_94a271f1_41504cuda3std6ranges3__45__cpo4swapE:
	.zero		1
.L_8:


//--------------------- .nv.constant0._ZN7cutlass13device_kernelINS_4fmha6kernel28FmhaKernelTmaWarpSpecializedINS1_10collective30FmhaMainloopTmaWarpSpecializedINS_12float_e4m3_tEffN4cute5tupleIJNS7_1CILi128EEESA_SA_EEENS8_IJiNS9_ILi1EEENS8_IJiiEEEEEESE_NS8_IJSC_iSD_EEENS4_14ResidualFusionEJEEENS4_15FmhaFwdEpilogueIS6_fNS8_IJNS9_ILi64EEESA_SA_EEEEENS2_23IndividualTileSchedulerEJEEEEEvNT_6ParamsE --------------------------
	.section	.nv.constant0._ZN7cutlass13device_kernelINS_4fmha6kernel28FmhaKernelTmaWarpSpecializedINS1_10collective30FmhaMainloopTmaWarpSpecializedINS_12float_e4m3_tEffN4cute5tupleIJNS7_1CILi128EEESA_SA_EEENS8_IJiNS9_ILi1EEENS8_IJiiEEEEEESE_NS8_IJSC_iSD_EEENS4_14ResidualFusionEJEEENS4_15FmhaFwdEpilogueIS6_fNS8_IJNS9_ILi64EEESA_SA_EEEEENS2_23IndividualTileSchedulerEJEEEEEvNT_6ParamsE,"a",@progbits
	.sectionflags	@""
	.align	4
.nv.constant0._ZN7cutlass13device_kernelINS_4fmha6kernel28FmhaKernelTmaWarpSpecializedINS1_10collective30FmhaMainloopTmaWarpSpecializedINS_12float_e4m3_tEffN4cute5tupleIJNS7_1CILi128EEESA_SA_EEENS8_IJiNS9_ILi1EEENS8_IJiiEEEEEESE_NS8_IJSC_iSD_EEENS4_14ResidualFusionEJEEENS4_15FmhaFwdEpilogueIS6_fNS8_IJNS9_ILi64EEESA_SA_EEEEENS2_23IndividualTileSchedulerEJEEEEEvNT_6ParamsE:
	.zero		2688


//--------------------- SYMBOLS --------------------------

	.type		.nv.reservedSmem.offset0,@object
	.size		.nv.reservedSmem.offset0,0x4
	.type		__assertfail,@function
